def matmul_kernel(
    a_ptr,
    b_ptr,
    c_ptr,
    M,
    N,
    K,
    stride_am,
    stride_ak,
    stride_bk,
    stride_bn,
    stride_cm,
    stride_cn,
    BLOCK_M: tl.constexpr,
    BLOCK_N: tl.constexpr,
    BLOCK_K: tl.constexpr,
    GROUP_M: tl.constexpr,
):
    pid = tl.program_id(axis=0)
    num_pid_m = tl.cdiv(M, BLOCK_M)
    num_pid_n = tl.cdiv(N, BLOCK_N)
    num_pid_in_group = GROUP_M * num_pid_n
    group_id = pid // num_pid_in_group
    first_pid_m = group_id * GROUP_M
    group_size_m = min(num_pid_m - first_pid_m, GROUP_M)
    pid_m = first_pid_m + ((pid % num_pid_in_group) % group_size_m)
    pid_n = (pid % num_pid_in_group) // group_size_m

    offs_am = (pid_m * BLOCK_M + tl.arange(0, BLOCK_M)) % M
    offs_bn = (pid_n * BLOCK_N + tl.arange(0, BLOCK_N)) % N
    offs_k = tl.arange(0, BLOCK_K)
    a_ptrs = a_ptr + offs_am[:, None] * stride_am + offs_k[None, :] * stride_ak
    b_ptrs = b_ptr + offs_k[:, None] * stride_bk + offs_bn[None, :] * stride_bn

    acc = tl.zeros((BLOCK_M, BLOCK_N), dtype=tl.float32)
    for kk in range(0, tl.cdiv(K, BLOCK_K)):
        a = tl.load(a_ptrs, mask=offs_k[None, :] < K - kk * BLOCK_K, other=0.0)
        b = tl.load(b_ptrs, mask=offs_k[:, None] < K - kk * BLOCK_K, other=0.0)
        acc = tl.dot(a, b, acc)
        a_ptrs += BLOCK_K * stride_ak
        b_ptrs += BLOCK_K * stride_bk

    c = acc.to(c_ptr.dtype.element_ty)
    offs_cm = pid_m * BLOCK_M + tl.arange(0, BLOCK_M)
    offs_cn = pid_n * BLOCK_N + tl.arange(0, BLOCK_N)
    c_ptrs = c_ptr + offs_cm[:, None] * stride_cm + offs_cn[None, :] * stride_cn
    mask = (offs_cm[:, None] < M) & (offs_cn[None, :] < N)
    tl.store(c_ptrs, c, mask=mask)

# config = {"BLOCK_K": 32, "BLOCK_M": 512, "BLOCK_N": 64, "GROUP_M": 1, "arch": "sm_80", "dtype": "fp16", "num_ctas": 1, "num_stages": 3, "num_warps": 4}
# arch = sm_80


// ===== COMPILED SASS (sm_80) =====

	.target	sm_80

	.elftype	@"ET_EXEC"


//--------------------- .note.nv.tkinfo           --------------------------
	.section	.note.nv.tkinfo,"",@"SHT_NOTE"
	.sectionflags	@"SHF_NOTE_NV_TKINFO"
	.tkinfo
        /*0018*/ 	.word	0x00000002
        /*0030*/ 	.string	""
        /*0030*/ 	.string	"ptxas"
        /*0030*/ 	.string	"Cuda compilation tools, release 13.0, V13.0.88"
        /*0030*/ 	.string	"Build cuda_13.0.r13.0/compiler.36424714_0"
        /*0030*/ 	.string	"-v  -suppress-debug-info  -lineinfo  -arch sm_80 "



//--------------------- .note.nv.cuinfo           --------------------------
	.section	.note.nv.cuinfo,"",@"SHT_NOTE"
	.sectionflags	@"SHF_NOTE_NV_CUINFO"
        /*0018*/ 	.short	0x0002
        /*001a*/ 	.short	0x0050
        /*001c*/ 	.short	0x0082
	.zero		2


//--------------------- .nv.info                  --------------------------
	.section	.nv.info,"",@"SHT_CUDA_INFO"
	.align	4


	//----- nvinfo : EIATTR_REGCOUNT
	.align		4
        /*0000*/ 	.byte	0x04, 0x2f
        /*0002*/ 	.short	(.L_1 - .L_0)
	.align		4
.L_0:
        /*0004*/ 	.word	index@(matmul_kernel)
        /*0008*/ 	.word	0x00000020


	//----- nvinfo : EIATTR_FRAME_SIZE
	.align		4
.L_1:
        /*000c*/ 	.byte	0x04, 0x11
        /*000e*/ 	.short	(.L_3 - .L_2)
	.align		4
.L_2:
        /*0010*/ 	.word	index@(matmul_kernel)
        /*0014*/ 	.word	0x000014d8


	//----- nvinfo : EIATTR_MIN_STACK_SIZE
	.align		4
.L_3:
        /*0018*/ 	.byte	0x04, 0x12
        /*001a*/ 	.short	(.L_5 - .L_4)
	.align		4
.L_4:
        /*001c*/ 	.word	index@(matmul_kernel)
        /*0020*/ 	.word	0x000014d8
.L_5:


//--------------------- .nv.info.matmul_kernel    --------------------------
	.section	.nv.info.matmul_kernel,"",@"SHT_CUDA_INFO"
	.sectionflags	@""
	.align	4


	//----- nvinfo : EIATTR_CUDA_API_VERSION
	.align		4
        /*0000*/ 	.byte	0x04, 0x37
        /*0002*/ 	.short	(.L_7 - .L_6)
.L_6:
        /*0004*/ 	.word	0x00000082


	//----- nvinfo : EIATTR_SW2861232_WAR
	.align		4
.L_7:
        /*0008*/ 	.byte	0x01, 0x35
	.zero		2


	//----- nvinfo : EIATTR_PARAM_CBANK
	.align		4
        /*000c*/ 	.byte	0x04, 0x0a
        /*000e*/ 	.short	(.L_9 - .L_8)
	.align		4
.L_8:
        /*0010*/ 	.word	index@(.nv.constant0.matmul_kernel)
        /*0014*/ 	.short	0x0160
        /*0016*/ 	.short	0x0050


	//----- nvinfo : EIATTR_CBANK_PARAM_SIZE
	.align		4
.L_9:
        /*0018*/ 	.byte	0x03, 0x19
        /*001a*/ 	.short	0x0050


	//----- nvinfo : EIATTR_KPARAM_INFO
	.align		4
        /*001c*/ 	.byte	0x04, 0x17
        /*001e*/ 	.short	(.L_11 - .L_10)
.L_10:
        /*0020*/ 	.word	0x00000000
        /*0024*/ 	.short	0x000d
        /*0026*/ 	.short	0x0048
        /*0028*/ 	.byte	0x00, 0xf4, 0x21, 0x00


	//----- nvinfo : EIATTR_KPARAM_INFO
	.align		4
.L_11:
        /*002c*/ 	.byte	0x04, 0x17
        /*002e*/ 	.short	(.L_13 - .L_12)
.L_12:
        /*0030*/ 	.word	0x00000000
        /*0034*/ 	.short	0x000c
        /*0036*/ 	.short	0x0040
        /*0038*/ 	.byte	0x00, 0xf4, 0x21, 0x00


	//----- nvinfo : EIATTR_KPARAM_INFO
	.align		4
.L_13:
        /*003c*/ 	.byte	0x04, 0x17
        /*003e*/ 	.short	(.L_15 - .L_14)
.L_14:
        /*0040*/ 	.word	0x00000000
        /*0044*/ 	.short	0x000b
        /*0046*/ 	.short	0x0038
        /*0048*/ 	.byte	0x00, 0xf0, 0x11, 0x00


	//----- nvinfo : EIATTR_KPARAM_INFO
	.align		4
.L_15:
        /*004c*/ 	.byte	0x04, 0x17
        /*004e*/ 	.short	(.L_17 - .L_16)
.L_16:
        /*0050*/ 	.word	0x00000000
        /*0054*/ 	.short	0x000a
        /*0056*/ 	.short	0x0034
        /*0058*/ 	.byte	0x00, 0xf0, 0x11, 0x00


	//----- nvinfo : EIATTR_KPARAM_INFO
	.align		4
.L_17:
        /*005c*/ 	.byte	0x04, 0x17
        /*005e*/ 	.short	(.L_19 - .L_18)
.L_18:
        /*0060*/ 	.word	0x00000000
        /*0064*/ 	.short	0x0009
        /*0066*/ 	.short	0x0030
        /*0068*/ 	.byte	0x00, 0xf0, 0x11, 0x00


	//----- nvinfo : EIATTR_KPARAM_INFO
	.align		4
.L_19:
        /*006c*/ 	.byte	0x04, 0x17
        /*006e*/ 	.short	(.L_21 - .L_20)
.L_20:
        /*0070*/ 	.word	0x00000000
        /*0074*/ 	.short	0x0008
        /*0076*/ 	.short	0x002c
        /*0078*/ 	.byte	0x00, 0xf0, 0x11, 0x00


	//----- nvinfo : EIATTR_KPARAM_INFO
	.align		4
.L_21:
        /*007c*/ 	.byte	0x04, 0x17
        /*007e*/ 	.short	(.L_23 - .L_22)
.L_22:
        /*0080*/ 	.word	0x00000000
        /*0084*/ 	.short	0x0007
        /*0086*/ 	.short	0x0028
        /*0088*/ 	.byte	0x00, 0xf0, 0x11, 0x00


	//----- nvinfo : EIATTR_KPARAM_INFO
	.align		4
.L_23:
        /*008c*/ 	.byte	0x04, 0x17
        /*008e*/ 	.short	(.L_25 - .L_24)
.L_24:
        /*0090*/ 	.word	0x00000000
        /*0094*/ 	.short	0x0006
        /*0096*/ 	.short	0x0024
        /*0098*/ 	.byte	0x00, 0xf0, 0x11, 0x00


	//----- nvinfo : EIATTR_KPARAM_INFO
	.align		4
.L_25:
        /*009c*/ 	.byte	0x04, 0x17
        /*009e*/ 	.short	(.L_27 - .L_26)
.L_26:
        /*00a0*/ 	.word	0x00000000
        /*00a4*/ 	.short	0x0005
        /*00a6*/ 	.short	0x0020
        /*00a8*/ 	.byte	0x00, 0xf0, 0x11, 0x00


	//----- nvinfo : EIATTR_KPARAM_INFO
	.align		4
.L_27:
        /*00ac*/ 	.byte	0x04, 0x17
        /*00ae*/ 	.short	(.L_29 - .L_28)
.L_28:
        /*00b0*/ 	.word	0x00000000
        /*00b4*/ 	.short	0x0004
        /*00b6*/ 	.short	0x001c
        /*00b8*/ 	.byte	0x00, 0xf0, 0x11, 0x00


	//----- nvinfo : EIATTR_KPARAM_INFO
	.align		4
.L_29:
        /*00bc*/ 	.byte	0x04, 0x17
        /*00be*/ 	.short	(.L_31 - .L_30)
.L_30:
        /*00c0*/ 	.word	0x00000000
        /*00c4*/ 	.short	0x0003
        /*00c6*/ 	.short	0x0018
        /*00c8*/ 	.byte	0x00, 0xf0, 0x11, 0x00


	//----- nvinfo : EIATTR_KPARAM_INFO
	.align		4
.L_31:
        /*00cc*/ 	.byte	0x04, 0x17
        /*00ce*/ 	.short	(.L_33 - .L_32)
.L_32:
        /*00d0*/ 	.word	0x00000000
        /*00d4*/ 	.short	0x0002
        /*00d6*/ 	.short	0x0010
        /*00d8*/ 	.byte	0x00, 0xf4, 0x21, 0x00


	//----- nvinfo : EIATTR_KPARAM_INFO
	.align		4
.L_33:
        /*00dc*/ 	.byte	0x04, 0x17
        /*00de*/ 	.short	(.L_35 - .L_34)
.L_34:
        /*00e0*/ 	.word	0x00000000
        /*00e4*/ 	.short	0x0001
        /*00e6*/ 	.short	0x0008
        /*00e8*/ 	.byte	0x00, 0xf4, 0x21, 0x00


	//----- nvinfo : EIATTR_KPARAM_INFO
	.align		4
.L_35:
        /*00ec*/ 	.byte	0x04, 0x17
        /*00ee*/ 	.short	(.L_37 - .L_36)
.L_36:
        /*00f0*/ 	.word	0x00000000
        /*00f4*/ 	.short	0x0000
        /*00f6*/ 	.short	0x0000
        /*00f8*/ 	.byte	0x00, 0xf4, 0x21, 0x00


	//----- nvinfo : EIATTR_MAXREG_COUNT
	.align		4
.L_37:
        /*00fc*/ 	.byte	0x03, 0x1b
        /*00fe*/ 	.short	0x00ff


	//----- nvinfo : EIATTR_NUM_BARRIERS
	.align		4
        /*0100*/ 	.byte	0x02, 0x4c
        /*0102*/ 	.byte	0x01
	.zero		1


	//----- nvinfo : EIATTR_ANNOTATIONS
	.align		4
        /*0104*/ 	.byte	0x04, 0x55
        /*0106*/ 	.short	(.L_39 - .L_38)


	//   ....[0]....
.L_38:
        /*0108*/ 	.word	0x00000001
        /*010c*/ 	.byte	0x70, 0x00, 0x00, 0x00, 0x01, 0x00, 0x00, 0x00, 0xb0, 0x00, 0x00, 0x00, 0x01, 0x00, 0x00, 0x00
        /* <DEDUP_REMOVED lines=1686> */
        /*6a7c*/ 	.byte	0xb0, 0xa0, 0x01, 0x00


	//----- nvinfo : EIATTR_MERCURY_ISA_VERSION
	.align		4
.L_39:
        /*6a80*/ 	.byte	0x03, 0x5f
        /*6a82*/ 	.short	0x0000


	//----- nvinfo : EIATTR_EXIT_INSTR_OFFSETS
	.align		4
        /*6a84*/ 	.byte	0x04, 0x1c
        /*6a86*/ 	.short	(.L_41 - .L_40)


	//   ....[0]....
.L_40:
        /*6a88*/ 	.word	0x0001a1d0


	//   ....[1]....
        /*6a8c*/ 	.word	0x0001a200


	//----- nvinfo : EIATTR_REQNTID
	.align		4
.L_41:
        /*6a90*/ 	.byte	0x04, 0x10
        /*6a92*/ 	.short	(.L_43 - .L_42)
.L_42:
        /*6a94*/ 	.word	0x00000080
        /*6a98*/ 	.word	0x00000001
        /*6a9c*/ 	.word	0x00000001
.L_43:


//--------------------- .nv.callgraph             --------------------------
	.section	.nv.callgraph,"",@"SHT_CUDA_CALLGRAPH"
	.align	4
	.sectionentsize	8
	.align		4
        /*0000*/ 	.word	0x00000000
	.align		4
        /*0004*/ 	.word	0xffffffff
	.align		4
        /*0008*/ 	.word	0x00000000
	.align		4
        /*000c*/ 	.word	0xfffffffe
	.align		4
        /*0010*/ 	.word	0x00000000
	.align		4
        /*0014*/ 	.word	0xfffffffd
	.align		4
        /*0018*/ 	.word	0x00000000
	.align		4
        /*001c*/ 	.word	0xfffffffc


//--------------------- .nv.rel.action            --------------------------
	.section	.nv.rel.action,"",@"SHT_CUDA_RELOCINFO"
	.align	8
	.sectionentsize	8
        /*0000*/ 	.byte	0x73, 0x00, 0x00, 0x00, 0x00, 0x00, 0x00, 0x00, 0x00, 0x00, 0x00, 0x11, 0x25, 0x00, 0x05, 0x36


//--------------------- .nv.constant0.matmul_kernel --------------------------
	.section	.nv.constant0.matmul_kernel,"a",@progbits
	.sectionflags	@""
	.align	4
.nv.constant0.matmul_kernel:
	.zero		432


//--------------------- .text.matmul_kernel       --------------------------
	.section	.text.matmul_kernel,"ax",@progbits
	.sectioninfo	@"SHI_REGISTERS=32"
	.align	128
        .global         matmul_kernel
        .type           matmul_kernel,@function
        .size           matmul_kernel,(.L_x_4 - matmul_kernel)
        .other          matmul_kernel,@"STO_CUDA_ENTRY STV_DEFAULT"
matmul_kernel:
.text.matmul_kernel:
[----:B------:R-:W-:-:S04]  /*0000*/  IMAD.MOV.U32 R1, RZ, RZ, c[0x0][0x28] ;  /* 0x00000a00ff017624 */ /* 0x000fc800078e00ff */
[----:B------:R-:W-:Y:S01]  /*0010*/  IMAD.MOV.U32 R0, RZ, RZ, c[0x0][0x17c] ;  /* 0x00005f00ff007624 */ /* 0x000fe200078e00ff */
[----:B------:R-:W-:Y:S01]  /*0020*/  IADD3 R1, R1, -0x14d8, RZ ;  /* 0xffffeb2801017810 */ /* 0x000fe20007ffe0ff */
[----:B------:R-:W0:Y:S01]  /*0030*/  S2R R28, SR_TID.X ;  /* 0x00000000001c7919 */ /* 0x000e220000002100 */
[----:B------:R-:W-:Y:S01]  /*0040*/  ULDC.64 UR4, c[0x0][0x118] ;  /* 0x0000460000047ab9 */ /* 0x000fe20000000a00 */
[----:B------:R-:W-:Y:S01]  /*0050*/  CS2R R12, SRZ ;  /* 0x00000000000c7805 */ /* 0x000fe2000001ff00 */
[----:B------:R-:W-:Y:S01]  /*0060*/  IADD3 R0, R0, 0x3f, RZ ;  /* 0x0000003f00007810 */ /* 0x000fe20007ffe0ff */
[----:B------:R1:W-:Y:S01]  /*0070*/  STL [R1+0x40], RZ ;  /* 0x000040ff01007387 */ /* 0x0003e20000100800 */
[----:B------:R-:W-:Y:S01]  /*0080*/  CS2R R14, SRZ ;  /* 0x00000000000e7805 */ /* 0x000fe2000001ff00 */
[----:B------:R-:W-:Y:S01]  /*0090*/  CS2R R16, SRZ ;  /* 0x0000000000107805 */ /* 0x000fe2000001ff00 */
[----:B------:R-:W-:Y:S01]  /*00a0*/  SHF.R.S32.HI R3, RZ, 0x1f, R0 ;  /* 0x0000001fff037819 */ /* 0x000fe20000011400 */
[----:B------:R1:W-:Y:S01]  /*00b0*/  STL [R1+0x44], RZ ;  /* 0x000044ff01007387 */ /* 0x0003e20000100800 */
[----:B------:R-:W-:Y:S01]  /*00c0*/  CS2R R18, SRZ ;  /* 0x0000000000127805 */ /* 0x000fe2000001ff00 */
[----:B------:R-:W-:Y:S01]  /*00d0*/  CS2R R20, SRZ ;  /* 0x0000000000147805 */ /* 0x000fe2000001ff00 */
[----:B------:R-:W-:Y:S01]  /*00e0*/  LEA.HI R0, R3, R0, RZ, 0x6 ;  /* 0x0000000003007211 */ /* 0x000fe200078f30ff */
[----:B------:R1:W-:Y:S01]  /*00f0*/  STL [R1+0x48], RZ ;  /* 0x000048ff01007387 */ /* 0x0003e20000100800 */
[----:B------:R-:W-:Y:S01]  /*0100*/  CS2R R22, SRZ ;  /* 0x0000000000167805 */ /* 0x000fe2000001ff00 */
[----:B------:R-:W-:Y:S01]  /*0110*/  CS2R R24, SRZ ;  /* 0x0000000000187805 */ /* 0x000fe2000001ff00 */
[----:B------:R-:W-:Y:S01]  /*0120*/  SHF.R.S32.HI R0, RZ, 0x6, R0 ;  /* 0x00000006ff007819 */ /* 0x000fe20000011400 */
[----:B------:R-:W2:Y:S01]  /*0130*/  S2R R3, SR_CTAID.X ;  /* 0x0000000000037919 */ /* 0x000ea20000002500 */
[----:B------:R-:W-:-:S02]  /*0140*/  CS2R R26, SRZ ;  /* 0x00000000001a7805 */ /* 0x000fc4000001ff00 */
[-C--:B------:R-:W-:Y:S01]  /*0150*/  IABS R7, R0.reuse ;  /* 0x0000000000077213 */ /* 0x080fe20000000000 */
[----:B------:R1:W-:Y:S01]  /*0160*/  STL [R1+0x4c], RZ ;  /* 0x00004cff01007387 */ /* 0x0003e20000100800 */
[----:B------:R-:W-:Y:S02]  /*0170*/  IABS R10, R0 ;  /* 0x00000000000a7213 */ /* 0x000fe40000000000 */
[----:B------:R-:W3:Y:S01]  /*0180*/  I2F.RP R2, R7 ;  /* 0x0000000700027306 */ /* 0x000ee20000209400 */
[----:B------:R1:W-:Y:S01]  /*0190*/  STL [R1+0x30], RZ ;  /* 0x000030ff01007387 */ /* 0x0003e20000100800 */
[----:B0-----:R-:W-:-:S03]  /*01a0*/  LOP3.LUT R28, R28, 0x7f, RZ, 0xc0, !PT ;  /* 0x0000007f1c1c7812 */ /* 0x001fc600078ec0ff */
[----:B------:R1:W-:Y:S04]  /*01b0*/  STL [R1+0x34], RZ ;  /* 0x000034ff01007387 */ /* 0x0003e80000100800 */
[----:B------:R1:W-:Y:S04]  /*01c0*/  STL [R1+0x38], RZ ;  /* 0x000038ff01007387 */ /* 0x0003e80000100800 */
[----:B------:R1:W-:Y:S01]  /*01d0*/  STL [R1+0x3c], RZ ;  /* 0x00003cff01007387 */ /* 0x0003e20000100800 */
[----:B---3--:R-:W0:Y:S01]  /*01e0*/  MUFU.RCP R2, R2 ;  /* 0x0000000200027308 */ /* 0x008e220000001000 */
[----:B--2---:R-:W-:-:S02]  /*01f0*/  IABS R8, R3 ;  /* 0x0000000300087213 */ /* 0x004fc40000000000 */
[----:B------:R1:W-:Y:S04]  /*0200*/  STL [R1+0x20], RZ ;  /* 0x000020ff01007387 */ /* 0x0003e80000100800 */
[----:B------:R1:W-:Y:S04]  /*0210*/  STL [R1+0x24], RZ ;  /* 0x000024ff01007387 */ /* 0x0003e80000100800 */
[----:B------:R1:W-:Y:S04]  /*0220*/  STL [R1+0x28], RZ ;  /* 0x000028ff01007387 */ /* 0x0003e80000100800 */
[----:B------:R1:W-:Y:S01]  /*0230*/  STL [R1+0x2c], RZ ;  /* 0x00002cff01007387 */ /* 0x0003e20000100800 */
[----:B0-----:R-:W-:-:S03]  /*0240*/  IADD3 R4, R2, 0xffffffe, RZ ;  /* 0x0ffffffe02047810 */ /* 0x001fc60007ffe0ff */
[----:B------:R1:W-:Y:S01]  /*0250*/  STL [R1+0x10], RZ ;  /* 0x000010ff01007387 */ /* 0x0003e20000100800 */
[----:B------:R0:W2:Y:S03]  /*0260*/  F2I.FTZ.U32.TRUNC.NTZ R5, R4 ;  /* 0x0000000400057305 */ /* 0x0000a6000021f000 */
[----:B------:R1:W-:Y:S04]  /*0270*/  STL [R1+0x14], RZ ;  /* 0x000014ff01007387 */ /* 0x0003e80000100800 */
[----:B------:R1:W-:Y:S01]  /*0280*/  STL [R1+0x18], RZ ;  /* 0x000018ff01007387 */ /* 0x0003e20000100800 */
[----:B0-----:R-:W-:-:S03]  /*0290*/  IMAD.MOV.U32 R4, RZ, RZ, RZ ;  /* 0x000000ffff047224 */ /* 0x001fc600078e00ff */
[----:B------:R1:W-:Y:S04]  /*02a0*/  STL [R1+0x1c], RZ ;  /* 0x00001cff01007387 */ /* 0x0003e80000100800 */
[----:B------:R1:W-:Y:S01]  /*02b0*/  STL [R1], RZ ;  /* 0x000000ff01007387 */ /* 0x0003e20000100800 */
[----:B--2---:R-:W-:-:S03]  /*02c0*/  IMAD.MOV R6, RZ, RZ, -R5 ;  /* 0x000000ffff067224 */ /* 0x004fc600078e0a05 */
[----:B------:R1:W-:Y:S01]  /*02d0*/  STL [R1+0x4], RZ ;  /* 0x000004ff01007387 */ /* 0x0003e20000100800 */
[----:B------:R-:W-:Y:S02]  /*02e0*/  IMAD R9, R6, R7, RZ ;  /* 0x0000000706097224 */ /* 0x000fe400078e02ff */
[----:B------:R-:W-:Y:S01]  /*02f0*/  IMAD.MOV.U32 R6, RZ, RZ, R8 ;  /* 0x000000ffff067224 */ /* 0x000fe200078e0008 */
[----:B------:R1:W-:Y:S01]  /*0300*/  STL [R1+0x8], RZ ;  /* 0x000008ff01007387 */ /* 0x0003e20000100800 */
[----:B------:R-:W-:-:S03]  /*0310*/  IMAD.HI.U32 R5, R5, R9, R4 ;  /* 0x0000000905057227 */ /* 0x000fc600078e0004 */
[----:B------:R1:W-:Y:S01]  /*0320*/  STL [R1+0xc], RZ ;  /* 0x00000cff01007387 */ /* 0x0003e20000100800 */
[----:B------:R-:W-:Y:S02]  /*0330*/  IMAD.MOV R9, RZ, RZ, -R10 ;  /* 0x000000ffff097224 */ /* 0x000fe400078e0a0a */
[----:B------:R-:W-:Y:S01]  /*0340*/  IMAD.HI.U32 R2, R5, R6, RZ ;  /* 0x0000000605027227 */ /* 0x000fe200078e00ff */
[----:B------:R1:W-:Y:S03]  /*0350*/  STL [R1+0x50], RZ ;  /* 0x000050ff01007387 */ /* 0x0003e60000100800 */
[----:B------:R-:W-:Y:S01]  /*0360*/  IMAD R4, R2, R9, R6 ;  /* 0x0000000902047224 */ /* 0x000fe200078e0206 */
[----:B------:R1:W-:Y:S04]  /*0370*/  STL [R1+0x54], RZ ;  /* 0x000054ff01007387 */ /* 0x0003e80000100800 */
[----:B------:R-:W-:Y:S01]  /*0380*/  ISETP.GT.U32.AND P1, PT, R7, R4, PT ;  /* 0x000000040700720c */ /* 0x000fe20003f24070 */
[----:B------:R1:W-:Y:S04]  /*0390*/  STL [R1+0x58], RZ ;  /* 0x000058ff01007387 */ /* 0x0003e80000100800 */
[----:B------:R1:W-:Y:S04]  /*03a0*/  STL [R1+0x5c], RZ ;  /* 0x00005cff01007387 */ /* 0x0003e80000100800 */
[----:B------:R1:W-:Y:S04]  /*03b0*/  STL [R1+0x60], RZ ;  /* 0x000060ff01007387 */ /* 0x0003e80000100800 */
[----:B------:R-:W-:Y:S01]  /*03c0*/  @!P1 IMAD.IADD R4, R4, 0x1, -R7 ;  /* 0x0000000104049824 */ /* 0x000fe200078e0a07 */
[----:B------:R-:W-:Y:S01]  /*03d0*/  @!P1 IADD3 R2, R2, 0x1, RZ ;  /* 0x0000000102029810 */ /* 0x000fe20007ffe0ff */
[----:B------:R1:W-:Y:S01]  /*03e0*/  STL [R1+0x64], RZ ;  /* 0x000064ff01007387 */ /* 0x0003e20000100800 */
[----:B------:R-:W-:-:S02]  /*03f0*/  ISETP.NE.AND P1, PT, R0, RZ, PT ;  /* 0x000000ff0000720c */ /* 0x000fc40003f25270 */
[----:B------:R-:W-:Y:S01]  /*0400*/  ISETP.GE.U32.AND P0, PT, R4, R7, PT ;  /* 0x000000070400720c */ /* 0x000fe20003f06070 */
[----:B------:R1:W-:Y:S01]  /*0410*/  STL [R1+0x68], RZ ;  /* 0x000068ff01007387 */ /* 0x0003e20000100800 */
[----:B------:R-:W-:-:S03]  /*0420*/  LOP3.LUT R4, R3, R0, RZ, 0x3c, !PT ;  /* 0x0000000003047212 */ /* 0x000fc600078e3cff */
[----:B------:R1:W-:Y:S01]  /*0430*/  STL [R1+0x6c], RZ ;  /* 0x00006cff01007387 */ /* 0x0003e20000100800 */
[----:B------:R-:W-:Y:S01]  /*0440*/  ISETP.GE.AND P2, PT, R4, RZ, PT ;  /* 0x000000ff0400720c */ /* 0x000fe20003f46270 */
[----:B------:R-:W-:Y:S02]  /*0450*/  IMAD.MOV.U32 R4, RZ, RZ, c[0x0][0x178] ;  /* 0x00005e00ff047624 */ /* 0x000fe400078e00ff */
[----:B------:R1:W-:Y:S03]  /*0460*/  STL [R1+0x70], RZ ;  /* 0x000070ff01007387 */ /* 0x0003e60000100800 */
[----:B------:R-:W-:Y:S01]  /*0470*/  IADD3 R4, R4, 0x1ff, RZ ;  /* 0x000001ff04047810 */ /* 0x000fe20007ffe0ff */
[----:B------:R1:W-:Y:S01]  /*0480*/  STL [R1+0x74], RZ ;  /* 0x000074ff01007387 */ /* 0x0003e20000100800 */
[----:B------:R-:W-:Y:S02]  /*0490*/  @P0 IADD3 R2, R2, 0x1, RZ ;  /* 0x0000000102020810 */ /* 0x000fe40007ffe0ff */
[----:B------:R-:W-:Y:S01]  /*04a0*/  SHF.R.S32.HI R5, RZ, 0x1f, R4 ;  /* 0x0000001fff057819 */ /* 0x000fe20000011404 */
[----:B------:R1:W-:Y:S02]  /*04b0*/  STL [R1+0x78], RZ ;  /* 0x000078ff01007387 */ /* 0x0003e40000100800 */
[----:B------:R-:W-:Y:S01]  /*04c0*/  @!P2 IMAD.MOV R2, RZ, RZ, -R2 ;  /* 0x000000ffff02a224 */ /* 0x000fe200078e0a02 */
[----:B------:R-:W-:Y:S01]  /*04d0*/  LEA.HI R5, R5, R4, RZ, 0x9 ;  /* 0x0000000405057211 */ /* 0x000fe200078f48ff */
[----:B------:R1:W-:Y:S01]  /*04e0*/  STL [R1+0x7c], RZ ;  /* 0x00007cff01007387 */ /* 0x0003e20000100800 */
[----:B------:R-:W-:-:S03]  /*04f0*/  @!P1 LOP3.LUT R2, RZ, R0, RZ, 0x33, !PT ;  /* 0x00000000ff029212 */ /* 0x000fc600078e33ff */
[----:B------:R1:W-:Y:S01]  /*0500*/  STL [R1+0x80], RZ ;  /* 0x000080ff01007387 */ /* 0x0003e20000100800 */
[----:B------:R-:W-:Y:S01]  /*0510*/  LEA.HI.SX32 R5, R5, -R2, 0x17 ;  /* 0x8000000205057211 */ /* 0x000fe200078fbaff */
[----:B------:R-:W-:Y:S02]  /*0520*/  IMAD.MOV R7, RZ, RZ, -R2 ;  /* 0x000000ffff077224 */ /* 0x000fe400078e0a02 */
[----:B------:R1:W-:Y:S01]  /*0530*/  STL [R1+0x84], RZ ;  /* 0x000084ff01007387 */ /* 0x0003e20000100800 */
[----:B------:R-:W-:Y:S01]  /*0540*/  IMNMX R10, R5, 0x1, PT ;  /* 0x00000001050a7817 */ /* 0x000fe20003800200 */
[----:B------:R-:W-:Y:S02]  /*0550*/  IMAD R9, R0, R7, R3 ;  /* 0x0000000700097224 */ /* 0x000fe400078e0203 */
[----:B------:R1:W-:Y:S01]  /*0560*/  STL [R1+0x88], RZ ;  /* 0x000088ff01007387 */ /* 0x0003e20000100800 */
[-C--:B------:R-:W-:Y:S02]  /*0570*/  IABS R8, R10.reuse ;  /* 0x0000000a00087213 */ /* 0x080fe40000000000 */
[----:B------:R-:W-:Y:S01]  /*0580*/  IABS R0, R10 ;  /* 0x0000000a00007213 */ /* 0x000fe20000000000 */
[----:B------:R1:W-:Y:S01]  /*0590*/  STL [R1+0x8c], RZ ;  /* 0x00008cff01007387 */ /* 0x0003e20000100800 */
[----:B------:R-:W0:Y:S01]  /*05a0*/  I2F.RP R6, R8 ;  /* 0x0000000800067306 */ /* 0x000e220000209400 */
[----:B------:R-:W-:-:S02]  /*05b0*/  IABS R7, R9 ;  /* 0x0000000900077213 */ /* 0x000fc40000000000 */
[----:B------:R1:W-:Y:S04]  /*05c0*/  STL [R1+0xc0], RZ ;  /* 0x0000c0ff01007387 */ /* 0x0003e80000100800 */
[----:B------:R1:W-:Y:S04]  /*05d0*/  STL [R1+0xc4], RZ ;  /* 0x0000c4ff01007387 */ /* 0x0003e80000100800 */
[----:B------:R1:W-:Y:S04]  /*05e0*/  STL [R1+0xc8], RZ ;  /* 0x0000c8ff01007387 */ /* 0x0003e80000100800 */
[----:B------:R1:W-:Y:S01]  /*05f0*/  STL [R1+0xcc], RZ ;  /* 0x0000ccff01007387 */ /* 0x0003e20000100800 */
[----:B0-----:R-:W0:Y:S03]  /*0600*/  MUFU.RCP R6, R6 ;  /* 0x0000000600067308 */ /* 0x001e260000001000 */
        /* <DEDUP_REMOVED lines=11> */
[----:B------:R1:W-:Y:S01]  /*06c0*/  STL [R1+0x130], RZ ;  /* 0x000130ff01007387 */ /* 0x0003e20000100800 */
[----:B--2---:R-:W-:-:S03]  /*06d0*/  IMAD.MOV R11, RZ, RZ, -R5 ;  /* 0x000000ffff0b7224 */ /* 0x004fc600078e0a05 */
[----:B------:R1:W-:Y:S01]  /*06e0*/  STL [R1+0x134], RZ ;  /* 0x000134ff01007387 */ /* 0x0003e20000100800 */
[----:B------:R-:W-:-:S03]  /*06f0*/  IMAD.MOV.U32 R3, RZ, RZ, R11 ;  /* 0x000000ffff037224 */ /* 0x000fc600078e000b */
[----:B------:R1:W-:Y:S01]  /*0700*/  STL [R1+0x138], RZ ;  /* 0x000138ff01007387 */ /* 0x0003e20000100800 */
[----:B------:R-:W-:-:S03]  /*0710*/  IMAD R3, R3, R8, RZ ;  /* 0x0000000803037224 */ /* 0x000fc600078e02ff */
[----:B------:R1:W-:Y:S01]  /*0720*/  STL [R1+0x13c], RZ ;  /* 0x00013cff01007387 */ /* 0x0003e20000100800 */
[----:B------:R-:W-:-:S03]  /*0730*/  IMAD.HI.U32 R5, R5, R3, R4 ;  /* 0x0000000305057227 */ /* 0x000fc600078e0004 */
[----:B------:R1:W-:Y:S01]  /*0740*/  STL [R1+0x150], RZ ;  /* 0x000150ff01007387 */ /* 0x0003e20000100800 */
[----:B------:R-:W-:Y:S02]  /*0750*/  IMAD.MOV R3, RZ, RZ, -R0 ;  /* 0x000000ffff037224 */ /* 0x000fe400078e0a00 */
[----:B------:R-:W-:Y:S01]  /*0760*/  IMAD.HI.U32 R0, R5, R7, RZ ;  /* 0x0000000705007227 */ /* 0x000fe200078e00ff */
[----:B------:R1:W-:Y:S03]  /*0770*/  STL [R1+0x154], RZ ;  /* 0x000154ff01007387 */ /* 0x0003e60000100800 */
[----:B------:R-:W-:Y:S01]  /*0780*/  IMAD R3, R0, R3, R7 ;  /* 0x0000000300037224 */ /* 0x000fe200078e0207 */
[----:B------:R1:W-:Y:S01]  /*0790*/  STL [R1+0x158], RZ ;  /* 0x000158ff01007387 */ /* 0x0003e20000100800 */
[----:B------:R-:W-:-:S03]  /*07a0*/  CS2R R6, SRZ ;  /* 0x0000000000067805 */ /* 0x000fc6000001ff00 */
[----:B------:R-:W-:Y:S01]  /*07b0*/  ISETP.GT.U32.AND P1, PT, R8, R3, PT ;  /* 0x000000030800720c */ /* 0x000fe20003f24070 */
[----:B------:R1:W-:Y:S04]  /*07c0*/  STL [R1+0x15c], RZ ;  /* 0x00015cff01007387 */ /* 0x0003e80000100800 */
[----:B------:R1:W-:Y:S04]  /*07d0*/  STL [R1+0x160], RZ ;  /* 0x000160ff01007387 */ /* 0x0003e80000100800 */
[----:B------:R1:W-:Y:S04]  /*07e0*/  STL [R1+0x164], RZ ;  /* 0x000164ff01007387 */ /* 0x0003e80000100800 */
[----:B------:R-:W-:Y:S01]  /*07f0*/  @!P1 IMAD.IADD R3, R3, 0x1, -R8 ;  /* 0x0000000103039824 */ /* 0x000fe200078e0a08 */
[----:B------:R1:W-:Y:S01]  /*0800*/  STL [R1+0x168], RZ ;  /* 0x000168ff01007387 */ /* 0x0003e20000100800 */
[----:B------:R-:W-:-:S02]  /*0810*/  @!P1 IADD3 R0, R0, 0x1, RZ ;  /* 0x0000000100009810 */ /* 0x000fc40007ffe0ff */
[----:B------:R-:W-:Y:S01]  /*0820*/  ISETP.NE.AND P1, PT, R10, RZ, PT ;  /* 0x000000ff0a00720c */ /* 0x000fe20003f25270 */
[----:B------:R1:W-:Y:S01]  /*0830*/  STL [R1+0x16c], RZ ;  /* 0x00016cff01007387 */ /* 0x0003e20000100800 */
[----:B------:R-:W-:Y:S02]  /*0840*/  ISETP.GE.U32.AND P0, PT, R3, R8, PT ;  /* 0x000000080300720c */ /* 0x000fe40003f06070 */
[----:B------:R-:W-:Y:S01]  /*0850*/  LOP3.LUT R3, R9, R10, RZ, 0x3c, !PT ;  /* 0x0000000a09037212 */ /* 0x000fe200078e3cff */
[----:B------:R1:W-:Y:S03]  /*0860*/  STL [R1+0x170], RZ ;  /* 0x000170ff01007387 */ /* 0x0003e60000100800 */
[----:B------:R-:W-:Y:S01]  /*0870*/  ISETP.GE.AND P2, PT, R3, RZ, PT ;  /* 0x000000ff0300720c */ /* 0x000fe20003f46270 */
[----:B------:R1:W-:Y:S01]  /*0880*/  STL [R1+0x174], RZ ;  /* 0x000174ff01007387 */ /* 0x0003e20000100800 */
[----:B------:R-:W-:-:S03]  /*0890*/  IMAD.MOV.U32 R3, RZ, RZ, c[0x0][0x180] ;  /* 0x00006000ff037624 */ /* 0x000fc600078e00ff */
[----:B------:R1:W-:Y:S02]  /*08a0*/  STL [R1+0x178], RZ ;  /* 0x000178ff01007387 */ /* 0x0003e40000100800 */
[----:B------:R-:W-:Y:S02]  /*08b0*/  @P0 IADD3 R0, R0, 0x1, RZ ;  /* 0x0000000100000810 */ /* 0x000fe40007ffe0ff */
[----:B------:R1:W-:Y:S01]  /*08c0*/  STL [R1+0x17c], RZ ;  /* 0x00017cff01007387 */ /* 0x0003e20000100800 */
[----:B------:R-:W-:-:S03]  /*08d0*/  IADD3 R3, R3, 0x1f, RZ ;  /* 0x0000001f03037810 */ /* 0x000fc60007ffe0ff */
[----:B------:R1:W-:Y:S01]  /*08e0*/  STL [R1+0x1c0], RZ ;  /* 0x0001c0ff01007387 */ /* 0x0003e20000100800 */
[----:B------:R-:W-:Y:S01]  /*08f0*/  @!P2 IMAD.MOV R0, RZ, RZ, -R0 ;  /* 0x000000ffff00a224 */ /* 0x000fe200078e0a00 */
[----:B------:R-:W-:Y:S02]  /*0900*/  @!P1 LOP3.LUT R0, RZ, R10, RZ, 0x33, !PT ;  /* 0x0000000aff009212 */ /* 0x000fe400078e33ff */
[----:B------:R1:W-:Y:S01]  /*0910*/  STL [R1+0x1c4], RZ ;  /* 0x0001c4ff01007387 */ /* 0x0003e20000100800 */
[----:B------:R-:W-:Y:S02]  /*0920*/  ISETP.GE.AND P0, PT, R3, 0x20, PT ;  /* 0x000000200300780c */ /* 0x000fe40003f06270 */
[----:B------:R-:W-:Y:S01]  /*0930*/  IMAD.MOV R5, RZ, RZ, -R0 ;  /* 0x000000ffff057224 */ /* 0x000fe200078e0a00 */
[----:B------:R1:W-:Y:S01]  /*0940*/  STL [R1+0x1c8], RZ ;  /* 0x0001c8ff01007387 */ /* 0x0003e20000100800 */
[----:B------:R-:W-:Y:S02]  /*0950*/  IMAD.SHL.U32 R0, R0, 0x40, RZ ;  /* 0x0000004000007824 */ /* 0x000fe400078e00ff */
[----:B------:R-:W-:Y:S01]  /*0960*/  IMAD R5, R10, R5, R9 ;  /* 0x000000050a057224 */ /* 0x000fe200078e0209 */
[----:B------:R1:W-:Y:S01]  /*0970*/  STL [R1+0x1cc], RZ ;  /* 0x0001ccff01007387 */ /* 0x0003e20000100800 */
[----:B------:R-:W-:Y:S01]  /*0980*/  CS2R R8, SRZ ;  /* 0x0000000000087805 */ /* 0x000fe2000001ff00 */
[----:B------:R-:W-:Y:S01]  /*0990*/  CS2R R10, SRZ ;  /* 0x00000000000a7805 */ /* 0x000fe2000001ff00 */
[----:B------:R-:W-:Y:S01]  /*09a0*/  IMAD.IADD R2, R2, 0x1, R5 ;  /* 0x0000000102027824 */ /* 0x000fe200078e0205 */
[----:B------:R1:W-:Y:S01]  /*09b0*/  STL [R1+0x260], RZ ;  /* 0x000260ff01007387 */ /* 0x0003e20000100800 */
[----:B------:R-:W-:-:S02]  /*09c0*/  IMAD.MOV.U32 R5, RZ, RZ, RZ ;  /* 0x000000ffff057224 */ /* 0x000fc400078e00ff */
[----:B------:R-:W-:Y:S01]  /*09d0*/  IMAD R28, R2, 0x200, R28 ;  /* 0x00000200021c7824 */ /* 0x000fe200078e021c */
[----:B------:R1:W-:Y:S04]  /*09e0*/  STL [R1+0x264], RZ ;  /* 0x000264ff01007387 */ /* 0x0003e80000100800 */
[----:B------:R1:W-:Y:S01]  /*09f0*/  STL [R1+0x268], RZ ;  /* 0x000268ff01007387 */ /* 0x0003e20000100800 */
[C---:B------:R-:W-:Y:S02]  /*0a00*/  IADD3 R2, R28.reuse, 0x100, RZ ;  /* 0x000001001c027810 */ /* 0x040fe40007ffe0ff */
[C---:B------:R-:W-:Y:S01]  /*0a10*/  IADD3 R29, R28.reuse, 0x80, RZ ;  /* 0x000000801c1d7810 */ /* 0x040fe20007ffe0ff */
[----:B------:R1:W-:Y:S01]  /*0a20*/  STL [R1+0x26c], RZ ;  /* 0x00026cff01007387 */ /* 0x0003e20000100800 */
[----:B------:R-:W-:-:S03]  /*0a30*/  IADD3 R3, R28, 0x180, RZ ;  /* 0x000001801c037810 */ /* 0x000fc60007ffe0ff */
[----:B------:R1:W-:Y:S04]  /*0a40*/  STL [R1+0x270], RZ ;  /* 0x000270ff01007387 */ /* 0x0003e80000100800 */
        /* <DEDUP_REMOVED lines=31> */
[----:B------:R1:W-:Y:S04]  /*0c40*/  STL [R1+0x66c], R28 ;  /* 0x00066c1c01007387 */ /* 0x0003e80000100800 */
[----:B------:R1:W-:Y:S04]  /*0c50*/  STL [R1+0xa50], R0 ;  /* 0x000a500001007387 */ /* 0x0003e80000100800 */
[----:B------:R1:W-:Y:S04]  /*0c60*/  STL [R1+0xa88], R2 ;  /* 0x000a880201007387 */ /* 0x0003e80000100800 */
[----:B------:R1:W-:Y:S04]  /*0c70*/  STL [R1+0xa54], R29 ;  /* 0x000a541d01007387 */ /* 0x0003e80000100800 */
[----:B------:R1:W-:Y:S01]  /*0c80*/  STL [R1+0xa68], R3 ;  /* 0x000a680301007387 */ /* 0x0003e20000100800 */
[----:B------:R-:W-:Y:S05]  /*0c90*/  @!P0 BRA `(.L_x_0) ;  /* 0x00012f9000008947 */ /* 0x000fea0003800000 */
[----:B------:R-:W-:Y:S01]  /*0ca0*/  IMAD.MOV.U32 R24, RZ, RZ, R0 ;  /* 0x000000ffff187224 */ /* 0x000fe200078e0000 */
[----:B-1----:R-:W-:Y:S01]  /*0cb0*/  IABS R0, c[0x0][0x178] ;  /* 0x00005e0000007a13 */ /* 0x002fe20000000000 */
[----:B------:R-:W-:Y:S01]  /*0cc0*/  IMAD.MOV.U32 R26, RZ, RZ, R3 ;  /* 0x000000ffff1a7224 */ /* 0x000fe200078e0003 */
[----:B------:R-:W-:Y:S01]  /*0cd0*/  IABS R3, c[0x0][0x17c] ;  /* 0x00005f0000037a13 */ /* 0x000fe20000000000 */
[----:B------:R-:W-:Y:S01]  /*0ce0*/  IMAD.MOV.U32 R27, RZ, RZ, R2 ;  /* 0x000000ffff1b7224 */ /* 0x000fe200078e0002 */
[----:B------:R-:W0:Y:S01]  /*0cf0*/  I2F.RP R8, R0 ;  /* 0x0000000000087306 */ /* 0x000e220000209400 */
[----:B------:R-:W-:Y:S01]  /*0d00*/  IABS R11, R29 ;  /* 0x0000001d000b7213 */ /* 0x000fe20000000000 */
[----:B------:R-:W1:Y:S01]  /*0d10*/  S2R R25, SR_TID.X ;  /* 0x0000000000197919 */ /* 0x000e620000002100 */
[----:B------:R-:W-:-:S02]  /*0d20*/  IABS R17, R26 ;  /* 0x0000001a00117213 */ /* 0x000fc40000000000 */
[----:B------:R-:W-:-:S03]  /*0d30*/  IABS R15, R27 ;  /* 0x0000001b000f7213 */ /* 0x000fc60000000000 */
[----:B------:R-:W2:Y:S08]  /*0d40*/  I2F.RP R2, R3 ;  /* 0x0000000300027306 */ /* 0x000eb00000209400 */
[----:B0-----:R-:W0:Y:S08]  /*0d50*/  MUFU.RCP R8, R8 ;  /* 0x0000000800087308 */ /* 0x001e300000001000 */
[----:B--2---:R-:W2:Y:S01]  /*0d60*/  MUFU.RCP R2, R2 ;  /* 0x0000000200027308 */ /* 0x004ea20000001000 */
[----:B-1----:R-:W-:-:S04]  /*0d70*/  LOP3.LUT R25, R25, 0x60, RZ, 0xc0, !PT ;  /* 0x0000006019197812 */ /* 0x002fc800078ec0ff */
[----:B------:R-:W-:Y:S02]  /*0d80*/  LEA.HI R13, R25, R24, RZ, 0x1b ;  /* 0x00000018190d7211 */ /* 0x000fe400078fd8ff */
[----:B0-----:R-:W-:Y:S02]  /*0d90*/  IADD3 R6, R8, 0xffffffe, RZ ;  /* 0x0ffffffe08067810 */ /* 0x001fe40007ffe0ff */
[C---:B------:R-:W-:Y:S02]  /*0da0*/  IADD3 R14, R13.reuse, 0x34, RZ ;  /* 0x000000340d0e7810 */ /* 0x040fe40007ffe0ff */
[----:B------:R0:W1:Y:S01]  /*0db0*/  F2I.FTZ.U32.TRUNC.NTZ R7, R6 ;  /* 0x0000000600077305 */ /* 0x000062000021f000 */
[C---:B------:R-:W-:Y:S02]  /*0dc0*/  IADD3 R12, R13.reuse, 0x38, RZ ;  /* 0x000000380d0c7810 */ /* 0x040fe40007ffe0ff */
[----:B------:R-:W-:Y:S02]  /*0dd0*/  IADD3 R21, R13, 0x20, RZ ;  /* 0x000000200d157810 */ /* 0x000fe40007ffe0ff */
[----:B--2---:R-:W-:-:S02]  /*0de0*/  IADD3 R4, R2, 0xffffffe, RZ ;  /* 0x0ffffffe02047810 */ /* 0x004fc40007ffe0ff */
[----:B------:R-:W-:Y:S02]  /*0df0*/  ISETP.GE.AND P6, PT, R12, RZ, PT ;  /* 0x000000ff0c00720c */ /* 0x000fe40003fc6270 */
[----:B------:R2:W3:Y:S01]  /*0e00*/  F2I.FTZ.U32.TRUNC.NTZ R5, R4 ;  /* 0x0000000400057305 */ /* 0x0004e2000021f000 */
[----:B0-----:R-:W-:Y:S01]  /*0e10*/  IMAD.MOV.U32 R6, RZ, RZ, RZ ;  /* 0x000000ffff067224 */ /* 0x001fe200078e00ff */
[----:B------:R-:W-:Y:S01]  /*0e20*/  IADD3 R20, R13, 0x24, RZ ;  /* 0x000000240d147810 */ /* 0x000fe20007ffe0ff */
[----:B-1----:R-:W-:Y:S02]  /*0e30*/  IMAD.MOV R9, RZ, RZ, -R7 ;  /* 0x000000ffff097224 */ /* 0x002fe400078e0a07 */
[----:B--2---:R-:W-:Y:S02]  /*0e40*/  IMAD.MOV.U32 R4, RZ, RZ, RZ ;  /* 0x000000ffff047224 */ /* 0x004fe400078e00ff */
[----:B------:R-:W-:-:S04]  /*0e50*/  IMAD R9, R9, R0, RZ ;  /* 0x0000000009097224 */ /* 0x000fc800078e02ff */
[----:B------:R-:W-:Y:S01]  /*0e60*/  IMAD.HI.U32 R8, R7, R9, R6 ;  /* 0x0000000907087227 */ /* 0x000fe200078e0006 */
[----:B------:R-:W-:-:S03]  /*0e70*/  IABS R7, R28 ;  /* 0x0000001c00077213 */ /* 0x000fc60000000000 */
[----:B---3--:R-:W-:Y:S02]  /*0e80*/  IMAD.MOV R6, RZ, RZ, -R5 ;  /* 0x000000ffff067224 */ /* 0x008fe400078e0a05 */
[----:B------:R-:W-:-:S04]  /*0e90*/  IMAD.HI.U32 R10, R8, R11, RZ ;  /* 0x0000000b080a7227 */ /* 0x000fc800078e00ff */
[----:B------:R-:W-:Y:S02]  /*0ea0*/  IMAD R9, R6, R3, RZ ;  /* 0x0000000306097224 */ /* 0x000fe400078e02ff */
[----:B------:R-:W-:-:S04]  /*0eb0*/  IMAD.HI.U32 R6, R8, R15, RZ ;  /* 0x0000000f08067227 */ /* 0x000fc800078e00ff */
[----:B------:R-:W-:Y:S02]  /*0ec0*/  IMAD.MOV R6, RZ, RZ, -R6 ;  /* 0x000000ffff067224 */ /* 0x000fe400078e0a06 */
[----:B------:R-:W-:Y:S02]  /*0ed0*/  IMAD.MOV R10, RZ, RZ, -R10 ;  /* 0x000000ffff0a7224 */ /* 0x000fe400078e0a0a */
[C---:B------:R-:W-:Y:S02]  /*0ee0*/  IMAD R15, R0.reuse, R6, R15 ;  /* 0x00000006000f7224 */ /* 0x040fe400078e020f */
[----:B------:R-:W-:Y:S02]  /*0ef0*/  IMAD R11, R0, R10, R11 ;  /* 0x0000000a000b7224 */ /* 0x000fe400078e020b */
[----:B------:R-:W-:Y:S01]  /*0f00*/  IMAD.HI.U32 R2, R8, R17, RZ ;  /* 0x0000001108027227 */ /* 0x000fe200078e00ff */
[C---:B------:R-:W-:Y:S02]  /*0f10*/  ISETP.GT.U32.AND P1, PT, R0.reuse, R15, PT ;  /* 0x0000000f0000720c */ /* 0x040fe40003f24070 */
[----:B------:R-:W-:Y:S01]  /*0f20*/  ISETP.GT.U32.AND P3, PT, R0, R11, PT ;  /* 0x0000000b0000720c */ /* 0x000fe20003f64070 */
[----:B------:R-:W-:-:S04]  /*0f30*/  IMAD.HI.U32 R8, R8, R7, RZ ;  /* 0x0000000708087227 */ /* 0x000fc800078e00ff */
[----:B------:R-:W-:Y:S02]  /*0f40*/  IMAD.MOV R2, RZ, RZ, -R2 ;  /* 0x000000ffff027224 */ /* 0x000fe400078e0a02 */
[----:B------:R-:W-:Y:S02]  /*0f50*/  IMAD.MOV R8, RZ, RZ, -R8 ;  /* 0x000000ffff087224 */ /* 0x000fe400078e0a08 */
[C---:B------:R-:W-:Y:S01]  /*0f60*/  IMAD R17, R0.reuse, R2, R17 ;  /* 0x0000000200117224 */ /* 0x040fe200078e0211 */
[----:B------:R-:W-:Y:S01]  /*0f70*/  IABS R2, R14 ;  /* 0x0000000e00027213 */ /* 0x000fe20000000000 */
[C---:B------:R-:W-:Y:S02]  /*0f80*/  IMAD R7, R0.reuse, R8, R7 ;  /* 0x0000000800077224 */ /* 0x040fe400078e0207 */
[--C-:B------:R-:W-:Y:S01]  /*0f90*/  @!P1 IMAD.IADD R15, R15, 0x1, -R0.reuse ;  /* 0x000000010f0f9824 */ /* 0x100fe200078e0a00 */
[C---:B------:R-:W-:Y:S01]  /*0fa0*/  ISETP.GT.U32.AND P0, PT, R0.reuse, R17, PT ;  /* 0x000000110000720c */ /* 0x040fe20003f04070 */
[----:B------:R-:W-:Y:S01]  /*0fb0*/  @!P3 IMAD.IADD R11, R11, 0x1, -R0 ;  /* 0x000000010b0bb824 */ /* 0x000fe200078e0a00 */
[C---:B------:R-:W-:Y:S01]  /*0fc0*/  ISETP.GT.U32.AND P4, PT, R0.reuse, R7, PT ;  /* 0x000000070000720c */ /* 0x040fe20003f84070 */
[----:B------:R-:W-:Y:S01]  /*0fd0*/  IMAD.HI.U32 R9, R5, R9, R4 ;  /* 0x0000000905097227 */ /* 0x000fe200078e0004 */
[----:B------:R-:W-:-:S02]  /*0fe0*/  ISETP.GT.U32.AND P3, PT, R0, R15, PT ;  /* 0x0000000f0000720c */ /* 0x000fc40003f64070 */
[----:B------:R-:W-:Y:S02]  /*0ff0*/  IADD3 R5, R13, 0x3c, RZ ;  /* 0x0000003c0d057810 */ /* 0x000fe40007ffe0ff */
[----:B------:R-:W-:Y:S01]  /*1000*/  IABS R4, R12 ;  /* 0x0000000c00047213 */ /* 0x000fe20000000000 */
[----:B------:R-:W-:Y:S01]  /*1010*/  IMAD.HI.U32 R10, R9, R2, RZ ;  /* 0x00000002090a7227 */ /* 0x000fe200078e00ff */
[----:B------:R-:W-:Y:S02]  /*1020*/  IABS R6, R5 ;  /* 0x0000000500067213 */ /* 0x000fe40000000000 */
[----:B------:R-:W-:Y:S01]  /*1030*/  ISETP.GE.AND P2, PT, R5, RZ, PT ;  /* 0x000000ff0500720c */ /* 0x000fe20003f46270 */
[--C-:B------:R-:W-:Y:S01]  /*1040*/  @!P0 IMAD.IADD R17, R17, 0x1, -R0.reuse ;  /* 0x0000000111118824 */ /* 0x100fe200078e0a00 */
[----:B------:R-:W-:Y:S01]  /*1050*/  IADD3 R12, R13, 0x30, RZ ;  /* 0x000000300d0c7810 */ /* 0x000fe20007ffe0ff */
[--C-:B------:R-:W-:Y:S01]  /*1060*/  @!P4 IMAD.IADD R7, R7, 0x1, -R0.reuse ;  /* 0x000000010707c824 */ /* 0x100fe200078e0a00 */
[C---:B------:R-:W-:Y:S01]  /*1070*/  ISETP.GT.U32.AND P4, PT, R0.reuse, R11, PT ;  /* 0x0000000b0000720c */ /* 0x040fe20003f84070 */
[----:B------:R-:W-:Y:S01]  /*1080*/  @!P3 IMAD.IADD R15, R15, 0x1, -R0 ;  /* 0x000000010f0fb824 */ /* 0x000fe200078e0a00 */
[----:B------:R-:W-:Y:S01]  /*1090*/  ISETP.GT.U32.AND P0, PT, R0, R17, PT ;  /* 0x000000110000720c */ /* 0x000fe20003f04070 */
[----:B------:R-:W-:Y:S01]  /*10a0*/  IMAD.HI.U32 R5, R9, R6, RZ ;  /* 0x0000000609057227 */ /* 0x000fe200078e00ff */
[----:B------:R-:W-:-:S02]  /*10b0*/  ISETP.GE.AND P3, PT, R27, RZ, PT ;  /* 0x000000ff1b00720c */ /* 0x000fc40003f66270 */
[----:B------:R-:W-:Y:S01]  /*10c0*/  ISETP.GT.U32.AND P5, PT, R0, R7, PT ;  /* 0x000000070000720c */ /* 0x000fe20003fa4070 */
[----:B------:R-:W-:Y:S01]  /*10d0*/  IMAD.MOV R5, RZ, RZ, -R5 ;  /* 0x000000ffff057224 */ /* 0x000fe200078e0a05 */
[----:B------:R-:W-:Y:S01]  /*10e0*/  ISETP.GE.AND P1, PT, R14, RZ, PT ;  /* 0x000000ff0e00720c */ /* 0x000fe20003f26270 */
[----:B------:R-:W-:Y:S01]  /*10f0*/  IMAD.MOV R10, RZ, RZ, -R10 ;  /* 0x000000ffff0a7224 */ /* 0x000fe200078e0a0a */
[----:B------:R-:W-:Y:S01]  /*1100*/  IADD3 R14, R13, 0x2c, RZ ;  /* 0x0000002c0d0e7810 */ /* 0x000fe20007ffe0ff */
[----:B------:R-:W-:Y:S02]  /*1110*/  IMAD R6, R3, R5, R6 ;  /* 0x0000000503067224 */ /* 0x000fe400078e0206 */
[--C-:B------:R-:W-:Y:S01]  /*1120*/  @!P4 IMAD.IADD R11, R11, 0x1, -R0.reuse ;  /* 0x000000010b0bc824 */ /* 0x100fe200078e0a00 */
[----:B------:R-:W-:Y:S01]  /*1130*/  ISETP.GE.AND P4, PT, R29, RZ, PT ;  /* 0x000000ff1d00720c */ /* 0x000fe20003f86270 */
[--C-:B------:R-:W-:Y:S01]  /*1140*/  @!P0 IMAD.IADD R17, R17, 0x1, -R0.reuse ;  /* 0x0000000111118824 */ /* 0x100fe200078e0a00 */
[----:B------:R-:W-:Y:S01]  /*1150*/  ISETP.GE.AND P0, PT, R26, RZ, PT ;  /* 0x000000ff1a00720c */ /* 0x000fe20003f06270 */
[----:B------:R-:W-:Y:S01]  /*1160*/  @!P3 IMAD.MOV R15, RZ, RZ, -R15 ;  /* 0x000000ffff0fb224 */ /* 0x000fe200078e0a0f */
[----:B------:R-:W-:Y:S01]  /*1170*/  ISETP.GE.AND P3, PT, R28, RZ, PT ;  /* 0x000000ff1c00720c */ /* 0x000fe20003f66270 */
[----:B------:R-:W-:Y:S01]  /*1180*/  @!P5 IMAD.IADD R7, R7, 0x1, -R0 ;  /* 0x000000010707d824 */ /* 0x000fe200078e0a00 */
[C---:B------:R-:W-:Y:S01]  /*1190*/  ISETP.GT.U32.AND P5, PT, R3.reuse, R6, PT ;  /* 0x000000060300720c */ /* 0x040fe20003fa4070 */
[----:B------:R-:W-:Y:S01]  /*11a0*/  IMAD R5, R3, R10, R2 ;  /* 0x0000000a03057224 */ /* 0x000fe200078e0202 */
[----:B------:R-:W-:Y:S01]  /*11b0*/  LOP3.LUT R10, RZ, c[0x0][0x178], RZ, 0x33, !PT ;  /* 0x00005e00ff0a7a12 */ /* 0x000fe200078e33ff */
[----:B------:R-:W-:Y:S01]  /*11c0*/  IMAD.MOV.U32 R19, RZ, RZ, R7 ;  /* 0x000000ffff137224 */ /* 0x000fe200078e0007 */
[----:B------:R-:W-:Y:S01]  /*11d0*/  IABS R0, R14 ;  /* 0x0000000e00007213 */ /* 0x000fe20000000000 */
[----:B------:R-:W-:Y:S01]  /*11e0*/  IMAD.HI.U32 R8, R9, R4, RZ ;  /* 0x0000000409087227 */ /* 0x000fe200078e00ff */
[----:B------:R-:W-:-:S02]  /*11f0*/  IADD3 R29, R13, 0x14, RZ ;  /* 0x000000140d1d7810 */ /* 0x000fc40007ffe0ff */
[----:B------:R-:W-:Y:S01]  /*1200*/  IADD3 R28, R13, 0x10, RZ ;  /* 0x000000100d1c7810 */ /* 0x000fe20007ffe0ff */
[----:B------:R-:W-:Y:S02]  /*1210*/  @!P0 IMAD.MOV R17, RZ, RZ, -R17 ;  /* 0x000000ffff118224 */ /* 0x000fe400078e0a11 */
[----:B------:R-:W-:Y:S01]  /*1220*/  @!P4 IMAD.MOV R11, RZ, RZ, -R11 ;  /* 0x000000ffff0bc224 */ /* 0x000fe200078e0a0b */
[----:B------:R-:W-:Y:S01]  /*1230*/  ISETP.NE.AND P4, PT, RZ, c[0x0][0x178], PT ;  /* 0x00005e00ff007a0c */ /* 0x000fe20003f85270 */
[----:B------:R-:W-:Y:S01]  /*1240*/  @!P3 IMAD.MOV R19, RZ, RZ, -R19 ;  /* 0x000000ffff13b224 */ /* 0x000fe200078e0a13 */
[----:B------:R-:W-:Y:S01]  /*1250*/  ISETP.GE.AND P3, PT, R12, RZ, PT ;  /* 0x000000ff0c00720c */ /* 0x000fe20003f66270 */
[----:B------:R-:W-:Y:S01]  /*1260*/  IMAD.MOV R8, RZ, RZ, -R8 ;  /* 0x000000ffff087224 */ /* 0x000fe200078e0a08 */
[C---:B------:R-:W-:Y:S01]  /*1270*/  SEL R16, R10.reuse, R17, !P4 ;  /* 0x000000110a107207 */ /* 0x040fe20006000000 */
[----:B------:R-:W-:Y:S01]  /*1280*/  IMAD.HI.U32 R7, R9, R0, RZ ;  /* 0x0000000009077227 */ /* 0x000fe200078e00ff */
[----:B------:R-:W-:-:S02]  /*1290*/  SEL R15, R10, R15, !P4 ;  /* 0x0000000f0a0f7207 */ /* 0x000fc40006000000 */
[C---:B------:R-:W-:Y:S01]  /*12a0*/  SEL R11, R10.reuse, R11, !P4 ;  /* 0x0000000b0a0b7207 */ /* 0x040fe20006000000 */
[C---:B------:R-:W-:Y:S01]  /*12b0*/  IMAD R4, R3.reuse, R8, R4 ;  /* 0x0000000803047224 */ /* 0x040fe200078e0204 */
[----:B------:R-:W-:Y:S01]  /*12c0*/  SEL R10, R10, R19, !P4 ;  /* 0x000000130a0a7207 */ /* 0x000fe20006000000 */
[----:B------:R-:W-:Y:S01]  /*12d0*/  @!P5 IMAD.IADD R6, R6, 0x1, -R3 ;  /* 0x000000010606d824 */ /* 0x000fe200078e0a03 */
[C---:B------:R-:W-:Y:S01]  /*12e0*/  ISETP.GT.U32.AND P4, PT, R3.reuse, R5, PT ;  /* 0x000000050300720c */ /* 0x040fe20003f84070 */
[----:B------:R-:W-:Y:S01]  /*12f0*/  IMAD.MOV R7, RZ, RZ, -R7 ;  /* 0x000000ffff077224 */ /* 0x000fe200078e0a07 */
[----:B------:R-:W-:Y:S01]  /*1300*/  IABS R8, R12 ;  /* 0x0000000c00087213 */ /* 0x000fe20000000000 */
[----:B------:R0:W-:Y:S01]  /*1310*/  STL [R1+0xc], R16 ;  /* 0x00000c1001007387 */ /* 0x0001e20000100800 */
[C---:B------:R-:W-:Y:S01]  /*1320*/  ISETP.GT.U32.AND P0, PT, R3.reuse, R4, PT ;  /* 0x000000040300720c */ /* 0x040fe20003f04070 */
[C---:B------:R-:W-:Y:S01]  /*1330*/  IMAD R7, R3.reuse, R7, R0 ;  /* 0x0000000703077224 */ /* 0x040fe200078e0200 */
[----:B------:R-:W-:Y:S01]  /*1340*/  ISETP.GT.U32.AND P5, PT, R3, R6, PT ;  /* 0x000000060300720c */ /* 0x000fe20003fa4070 */
[----:B------:R-:W-:Y:S01]  /*1350*/  IMAD.HI.U32 R2, R9, R8, RZ ;  /* 0x0000000809027227 */ /* 0x000fe200078e00ff */
[C---:B------:R-:W-:Y:S01]  /*1360*/  IADD3 R12, R13.reuse, 0x28, RZ ;  /* 0x000000280d0c7810 */ /* 0x040fe20007ffe0ff */
[----:B------:R1:W-:Y:S01]  /*1370*/  STL [R1+0x8], R15 ;  /* 0x0000080f01007387 */ /* 0x0003e20000100800 */
[----:B------:R-:W-:Y:S01]  /*1380*/  IADD3 R19, R13, 0x1c, RZ ;  /* 0x0000001c0d137810 */ /* 0x000fe20007ffe0ff */
[----:B------:R-:W-:-:S02]  /*1390*/  IMAD.MOV R2, RZ, RZ, -R2 ;  /* 0x000000ffff027224 */ /* 0x000fc400078e0a02 */
[--C-:B------:R-:W-:Y:S01]  /*13a0*/  @!P4 IMAD.IADD R5, R5, 0x1, -R3.reuse ;  /* 0x000000010505c824 */ /* 0x100fe200078e0a03 */
[----:B0-----:R-:W-:Y:S01]  /*13b0*/  IABS R16, R21 ;  /* 0x0000001500107213 */ /* 0x001fe20000000000 */
[C---:B------:R-:W-:Y:S01]  /*13c0*/  IMAD R8, R3.reuse, R2, R8 ;  /* 0x0000000203087224 */ /* 0x040fe200078e0208 */
[----:B------:R-:W-:Y:S01]  /*13d0*/  STL [R1+0x4], R11 ;  /* 0x0000040b01007387 */ /* 0x000fe20000100800 */
[--C-:B------:R-:W-:Y:S01]  /*13e0*/  @!P0 IMAD.IADD R4, R4, 0x1, -R3.reuse ;  /* 0x0000000104048824 */ /* 0x100fe200078e0a03 */
[----:B------:R-:W-:Y:S01]  /*13f0*/  ISETP.GT.U32.AND P4, PT, R3, R5, PT ;  /* 0x000000050300720c */ /* 0x000fe20003f84070 */
[----:B------:R-:W-:Y:S01]  /*1400*/  @!P5 IMAD.IADD R6, R6, 0x1, -R3 ;  /* 0x000000010606d824 */ /* 0x000fe200078e0a03 */
[----:B------:R0:W-:Y:S01]  /*1410*/  STL [R1], R10 ;  /* 0x0000000a01007387 */ /* 0x0001e20000100800 */
[----:B------:R-:W-:Y:S01]  /*1420*/  ISETP.GE.AND P5, PT, R14, RZ, PT ;  /* 0x000000ff0e00720c */ /* 0x000fe20003fa6270 */
[----:B------:R-:W-:Y:S01]  /*1430*/  IMAD.HI.U32 R17, R9, R16, RZ ;  /* 0x0000001009117227 */ /* 0x000fe200078e00ff */
[----:B------:R-:W-:-:S02]  /*1440*/  ISETP.GT.U32.AND P0, PT, R3, R4, PT ;  /* 0x000000040300720c */ /* 0x000fc40003f04070 */
[----:B------:R-:W-:Y:S01]  /*1450*/  IABS R14, R19 ;  /* 0x00000013000e7213 */ /* 0x000fe20000000000 */
[----:B------:R-:W-:Y:S01]  /*1460*/  @!P2 IMAD.MOV R6, RZ, RZ, -R6 ;  /* 0x000000ffff06a224 */ /* 0x000fe200078e0a06 */
[----:B-1----:R-:W-:Y:S01]  /*1470*/  IABS R15, R20 ;  /* 0x00000014000f7213 */ /* 0x002fe20000000000 */
[----:B------:R-:W-:Y:S01]  /*1480*/  IMAD.MOV R17, RZ, RZ, -R17 ;  /* 0x000000ffff117224 */ /* 0x000fe200078e0a11 */
[----:B0-----:R-:W-:Y:S02]  /*1490*/  IADD3 R10, R13, 0x18, RZ ;  /* 0x000000180d0a7810 */ /* 0x001fe40007ffe0ff */
[----:B------:R-:W-:Y:S01]  /*14a0*/  @!P4 IMAD.IADD R5, R5, 0x1, -R3 ;  /* 0x000000010505c824 */ /* 0x000fe200078e0a03 */
[----:B------:R-:W-:Y:S01]  /*14b0*/  ISETP.GT.U32.AND P4, PT, R3, R8, PT ;  /* 0x000000080300720c */ /* 0x000fe20003f84070 */
[----:B------:R-:W-:Y:S01]  /*14c0*/  IMAD.HI.U32 R2, R9, R14, RZ ;  /* 0x0000000e09027227 */ /* 0x000fe200078e00ff */
[----:B------:R-:W-:-:S03]  /*14d0*/  IABS R11, R10 ;  /* 0x0000000a000b7213 */ /* 0x000fc60000000000 */
[----:B------:R-:W-:Y:S01]  /*14e0*/  @!P0 IMAD.IADD R4, R4, 0x1, -R3 ;  /* 0x0000000104048824 */ /* 0x000fe200078e0a03 */
[----:B------:R-:W-:Y:S01]  /*14f0*/  ISETP.GE.AND P0, PT, R12, RZ, PT ;  /* 0x000000ff0c00720c */ /* 0x000fe20003f06270 */
[----:B------:R-:W-:Y:S01]  /*1500*/  IMAD R16, R3, R17, R16 ;  /* 0x0000001103107224 */ /* 0x000fe200078e0210 */
[----:B------:R-:W-:Y:S01]  /*1510*/  IABS R12, R12 ;  /* 0x0000000c000c7213 */ /* 0x000fe20000000000 */
[----:B------:R-:W-:Y:S01]  /*1520*/  @!P6 IMAD.MOV R4, RZ, RZ, -R4 ;  /* 0x000000ffff04e224 */ /* 0x000fe200078e0a04 */
[----:B------:R-:W-:Y:S01]  /*1530*/  IADD3 R17, R13, 0x8, RZ ;  /* 0x000000080d117810 */ /* 0x000fe20007ffe0ff */
[----:B------:R-:W-:-:S03]  /*1540*/  IMAD.HI.U32 R0, R9, R11, RZ ;  /* 0x0000000b09007227 */ /* 0x000fc600078e00ff */
[----:B------:R-:W-:Y:S01]  /*1550*/  IABS R23, R17 ;  /* 0x0000001100177213 */ /* 0x000fe20000000000 */
[----:B------:R-:W-:Y:S01]  /*1560*/  @!P4 IMAD.IADD R8, R8, 0x1, -R3 ;  /* 0x000000010808c824 */ /* 0x000fe200078e0a03 */
[----:B------:R-:W-:Y:S01]  /*1570*/  ISETP.GT.U32.AND P4, PT, R3, R7, PT ;  /* 0x000000070300720c */ /* 0x000fe20003f84070 */
[----:B------:R-:W-:-:S03]  /*1580*/  IMAD.HI.U32 R22, R9, R12, RZ ;  /* 0x0000000c09167227 */ /* 0x000fc600078e00ff */
[C---:B------:R-:W-:Y:S01]  /*1590*/  ISETP.GT.U32.AND P2, PT, R3.reuse, R8, PT ;  /* 0x000000080300720c */ /* 0x040fe20003f44070 */
[----:B------:R-:W-:Y:S02]  /*15a0*/  IMAD.MOV R22, RZ, RZ, -R22 ;  /* 0x000000ffff167224 */ /* 0x000fe400078e0a16 */
[----:B------:R-:W-:Y:S02]  /*15b0*/  IMAD.MOV R2, RZ, RZ, -R2 ;  /* 0x000000ffff027224 */ /* 0x000fe400078e0a02 */
[----:B------:R-:W-:Y:S02]  /*15c0*/  IMAD R12, R3, R22, R12 ;  /* 0x00000016030c7224 */ /* 0x000fe400078e020c */
[----:B------:R-:W-:Y:S02]  /*15d0*/  IMAD.MOV R0, RZ, RZ, -R0 ;  /* 0x000000ffff007224 */ /* 0x000fe400078e0a00 */
[--C-:B------:R-:W-:Y:S01]  /*15e0*/  @!P4 IMAD.IADD R7, R7, 0x1, -R3.reuse ;  /* 0x000000010707c824 */ /* 0x100fe200078e0a03 */
[C---:B------:R-:W-:Y:S01]  /*15f0*/  ISETP.GT.U32.AND P6, PT, R3.reuse, R12, PT ;  /* 0x0000000c0300720c */ /* 0x040fe20003fc4070 */
[C---:B------:R-:W-:Y:S01]  /*1600*/  IMAD R14, R3.reuse, R2, R14 ;  /* 0x00000002030e7224 */ /* 0x040fe200078e020e */
[----:B------:R-:W-:Y:S01]  /*1610*/  IABS R2, R29 ;  /* 0x0000001d00027213 */ /* 0x000fe20000000000 */
[----:B------:R-:W-:Y:S01]  /*1620*/  @!P2 IMAD.IADD R8, R8, 0x1, -R3 ;  /* 0x000000010808a824 */ /* 0x000fe200078e0a03 */
[C---:B------:R-:W-:Y:S01]  /*1630*/  ISETP.GT.U32.AND P4, PT, R3.reuse, R7, PT ;  /* 0x000000070300720c */ /* 0x040fe20003f84070 */
[C---:B------:R-:W-:Y:S01]  /*1640*/  IMAD R11, R3.reuse, R0, R11 ;  /* 0x00000000030b7224 */ /* 0x040fe200078e020b */
[----:B------:R-:W-:Y:S01]  /*1650*/  ISETP.GT.U32.AND P2, PT, R3, R16, PT ;  /* 0x000000100300720c */ /* 0x000fe20003f44070 */
[----:B------:R-:W-:Y:S01]  /*1660*/  IMAD.HI.U32 R18, R9, R15, RZ ;  /* 0x0000000f09127227 */ /* 0x000fe200078e00ff */
[----:B------:R-:W-:-:S03]  /*1670*/  IABS R0, R28 ;  /* 0x0000001c00007213 */ /* 0x000fc60000000000 */
[----:B------:R-:W-:-:S04]  /*1680*/  IMAD.HI.U32 R27, R9, R2, RZ ;  /* 0x00000002091b7227 */ /* 0x000fc800078e00ff */
[--C-:B------:R-:W-:Y:S01]  /*1690*/  @!P6 IMAD.IADD R12, R12, 0x1, -R3.reuse ;  /* 0x000000010c0ce824 */ /* 0x100fe200078e0a03 */
[----:B------:R-:W-:Y:S01]  /*16a0*/  ISETP.GT.U32.AND P6, PT, R3, R11, PT ;  /* 0x0000000b0300720c */ /* 0x000fe20003fc4070 */
[--C-:B------:R-:W-:Y:S01]  /*16b0*/  @!P4 IMAD.IADD R7, R7, 0x1, -R3.reuse ;  /* 0x000000010707c824 */ /* 0x100fe200078e0a03 */
[C---:B------:R-:W-:Y:S01]  /*16c0*/  ISETP.GT.U32.AND P4, PT, R3.reuse, R14, PT ;  /* 0x0000000e0300720c */ /* 0x040fe20003f84070 */
[----:B------:R-:W-:Y:S01]  /*16d0*/  @!P2 IMAD.IADD R16, R16, 0x1, -R3 ;  /* 0x000000011010a824 */ /* 0x000fe200078e0a03 */
[C---:B------:R-:W-:Y:S01]  /*16e0*/  ISETP.GT.U32.AND P2, PT, R3.reuse, R12, PT ;  /* 0x0000000c0300720c */ /* 0x040fe20003f44070 */
[----:B------:R-:W-:Y:S02]  /*16f0*/  IMAD.MOV R18, RZ, RZ, -R18 ;  /* 0x000000ffff127224 */ /* 0x000fe400078e0a12 */
[----:B------:R-:W-:Y:S02]  /*1700*/  IMAD.MOV R27, RZ, RZ, -R27 ;  /* 0x000000ffff1b7224 */ /* 0x000fe400078e0a1b */
[----:B------:R-:W-:Y:S01]  /*1710*/  IMAD R15, R3, R18, R15 ;  /* 0x00000012030f7224 */ /* 0x000fe200078e020f */
[----:B------:R-:W-:Y:S01]  /*1720*/  IADD3 R18, R13, 0xc, RZ ;  /* 0x0000000c0d127810 */ /* 0x000fe20007ffe0ff */
[----:B------:R-:W-:-:S02]  /*1730*/  IMAD R2, R3, R27, R2 ;  /* 0x0000001b03027224 */ /* 0x000fc400078e0202 */
[--C-:B------:R-:W-:Y:S01]  /*1740*/  @!P6 IMAD.IADD R11, R11, 0x1, -R3.reuse ;  /* 0x000000010b0be824 */ /* 0x100fe200078e0a03 */
[----:B------:R-:W-:Y:S01]  /*1750*/  IABS R22, R18 ;  /* 0x0000001200167213 */ /* 0x000fe20000000000 */
[----:B------:R-:W-:Y:S01]  /*1760*/  @!P4 IMAD.IADD R14, R14, 0x1, -R3 ;  /* 0x000000010e0ec824 */ /* 0x000fe200078e0a03 */
[----:B------:R-:W-:Y:S01]  /*1770*/  ISETP.GT.U32.AND P4, PT, R3, R16, PT ;  /* 0x000000100300720c */ /* 0x000fe20003f84070 */
[----:B------:R-:W-:-:S03]  /*1780*/  IMAD.HI.U32 R25, R9, R23, RZ ;  /* 0x0000001709197227 */ /* 0x000fc600078e00ff */
[C---:B------:R-:W-:Y:S01]  /*1790*/  ISETP.GT.U32.AND P6, PT, R3.reuse, R14, PT ;  /* 0x0000000e0300720c */ /* 0x040fe20003fc4070 */
[----:B------:R-:W-:Y:S01]  /*17a0*/  @!P1 IMAD.MOV R5, RZ, RZ, -R5 ;  /* 0x000000ffff059224 */ /* 0x000fe200078e0a05 */
[C---:B------:R-:W-:Y:S01]  /*17b0*/  ISETP.GT.U32.AND P1, PT, R3.reuse, R15, PT ;  /* 0x0000000f0300720c */ /* 0x040fe20003f24070 */
[----:B------:R-:W-:Y:S01]  /*17c0*/  @!P5 IMAD.MOV R7, RZ, RZ, -R7 ;  /* 0x000000ffff07d224 */ /* 0x000fe200078e0a07 */
[C---:B------:R-:W-:Y:S01]  /*17d0*/  ISETP.GT.U32.AND P5, PT, R3.reuse, R11, PT ;  /* 0x0000000b0300720c */ /* 0x040fe20003fa4070 */
[----:B------:R-:W-:Y:S01]  /*17e0*/  @!P2 IMAD.IADD R12, R12, 0x1, -R3 ;  /* 0x000000010c0ca824 */ /* 0x000fe200078e0a03 */
[C---:B------:R-:W-:Y:S01]  /*17f0*/  ISETP.GT.U32.AND P2, PT, R3.reuse, R2, PT ;  /* 0x000000020300720c */ /* 0x040fe20003f44070 */
[----:B------:R-:W-:Y:S02]  /*1800*/  IMAD.MOV R25, RZ, RZ, -R25 ;  /* 0x000000ffff197224 */ /* 0x000fe400078e0a19 */
[----:B------:R-:W-:Y:S02]  /*1810*/  IMAD.MOV.U32 R27, RZ, RZ, c[0x0][0x180] ;  /* 0x00006000ff1b7624 */ /* 0x000fe400078e00ff */
[----:B------:R-:W-:-:S02]  /*1820*/  IMAD R23, R3, R25, R23 ;  /* 0x0000001903177224 */ /* 0x000fc400078e0217 */
[----:B------:R-:W-:Y:S01]  /*1830*/  IMAD.HI.U32 R24, R9, R22, RZ ;  /* 0x0000001609187227 */ /* 0x000fe200078e00ff */
[----:B------:R-:W-:-:S03]  /*1840*/  IADD3 R27, R27, 0x1f, RZ ;  /* 0x0000001f1b1b7810 */ /* 0x000fc60007ffe0ff */
[--C-:B------:R-:W-:Y:S01]  /*1850*/  @!P6 IMAD.IADD R14, R14, 0x1, -R3.reuse ;  /* 0x000000010e0ee824 */ /* 0x100fe200078e0a03 */
[----:B------:R-:W-:Y:S01]  /*1860*/  ISETP.GT.U32.AND P6, PT, R3, R23, PT ;  /* 0x000000170300720c */ /* 0x000fe20003fc4070 */
[----:B------:R-:W-:Y:S02]  /*1870*/  IMAD.MOV R24, RZ, RZ, -R24 ;  /* 0x000000ffff187224 */ /* 0x000fe400078e0a18 */
[--C-:B------:R-:W-:Y:S01]  /*1880*/  @!P1 IMAD.IADD R15, R15, 0x1, -R3.reuse ;  /* 0x000000010f0f9824 */ /* 0x100fe200078e0a03 */
[----:B------:R-:W-:Y:S01]  /*1890*/  ISETP.GE.AND P1, PT, R13, RZ, PT ;  /* 0x000000ff0d00720c */ /* 0x000fe20003f26270 */
[--C-:B------:R-:W-:Y:S01]  /*18a0*/  @!P5 IMAD.IADD R11, R11, 0x1, -R3.reuse ;  /* 0x000000010b0bd824 */ /* 0x100fe200078e0a03 */
[----:B------:R-:W-:Y:S01]  /*18b0*/  ISETP.GE.AND P5, PT, R20, RZ, PT ;  /* 0x000000ff1400720c */ /* 0x000fe20003fa6270 */
[----:B------:R-:W-:Y:S01]  /*18c0*/  @!P2 IMAD.IADD R2, R2, 0x1, -R3 ;  /* 0x000000010202a824 */ /* 0x000fe200078e0a03 */
[----:B------:R-:W-:Y:S01]  /*18d0*/  ISETP.GE.AND P2, PT, R21, RZ, PT ;  /* 0x000000ff1500720c */ /* 0x000fe20003f46270 */
[C---:B------:R-:W-:Y:S01]  /*18e0*/  IMAD R22, R3.reuse, R24, R22 ;  /* 0x0000001803167224 */ /* 0x040fe200078e0216 */
[----:B------:R-:W-:Y:S01]  /*18f0*/  SHF.R.S32.HI R20, RZ, 0x1f, R27 ;  /* 0x0000001fff147819 */ /* 0x000fe2000001141b */
[----:B------:R-:W-:Y:S01]  /*1900*/  @!P3 IMAD.MOV R8, RZ, RZ, -R8 ;  /* 0x000000ffff08b224 */ /* 0x000fe200078e0a08 */
[----:B------:R-:W-:Y:S01]  /*1910*/  ISETP.GT.U32.AND P3, PT, R3, R15, PT ;  /* 0x0000000f0300720c */ /* 0x000fe20003f64070 */
[----:B------:R-:W-:Y:S01]  /*1920*/  IMAD.HI.U32 R26, R9, R0, RZ ;  /* 0x00000000091a7227 */ /* 0x000fe200078e00ff */
[----:B------:R-:W-:-:S02]  /*1930*/  LEA.HI R20, R20, R27, RZ, 0x5 ;  /* 0x0000001b14147211 */ /* 0x000fc400078f28ff */
[----:B------:R-:W0:Y:S01]  /*1940*/  S2R R27, SR_TID.X ;  /* 0x00000000001b7919 */ /* 0x000e220000002100 */
[--C-:B------:R-:W-:Y:S01]  /*1950*/  @!P4 IMAD.IADD R16, R16, 0x1, -R3.reuse ;  /* 0x000000011010c824 */ /* 0x100fe200078e0a03 */
[----:B------:R-:W-:Y:S01]  /*1960*/  ISETP.GT.U32.AND P4, PT, R3, R22, PT ;  /* 0x000000160300720c */ /* 0x000fe20003f84070 */
[----:B------:R-:W-:Y:S01]  /*1970*/  IMAD.MOV R26, RZ, RZ, -R26 ;  /* 0x000000ffff1a7224 */ /* 0x000fe200078e0a1a */
[----:B------:R-:W-:Y:S01]  /*1980*/  IADD3 R24, R13, 0x4, RZ ;  /* 0x000000040d187810 */ /* 0x000fe20007ffe0ff */
[--C-:B------:R-:W-:Y:S01]  /*1990*/  @!P6 IMAD.IADD R23, R23, 0x1, -R3.reuse ;  /* 0x000000011717e824 */ /* 0x100fe200078e0a03 */
[----:B------:R-:W-:Y:S01]  /*19a0*/  IABS R13, R13 ;  /* 0x0000000d000d7213 */ /* 0x000fe20000000000 */
[C---:B------:R-:W-:Y:S01]  /*19b0*/  IMAD R0, R3.reuse, R26, R0 ;  /* 0x0000001a03007224 */ /* 0x040fe200078e0200 */
[----:B------:R-:W-:Y:S01]  /*19c0*/  IABS R25, R24 ;  /* 0x0000001800197213 */ /* 0x000fe20000000000 */
[----:B------:R-:W-:Y:S01]  /*19d0*/  @!P2 IMAD.MOV R16, RZ, RZ, -R16 ;  /* 0x000000ffff10a224 */ /* 0x000fe200078e0a10 */
[----:B------:R-:W-:Y:S01]  /*19e0*/  ISETP.GT.U32.AND P2, PT, R3, R23, PT ;  /* 0x000000170300720c */ /* 0x000fe20003f44070 */
[----:B------:R-:W-:Y:S01]  /*19f0*/  @!P3 IMAD.IADD R15, R15, 0x1, -R3 ;  /* 0x000000010f0fb824 */ /* 0x000fe200078e0a03 */
[----:B------:R-:W-:Y:S01]  /*1a00*/  ISETP.GT.U32.AND P3, PT, R3, R0, PT ;  /* 0x000000000300720c */ /* 0x000fe20003f64070 */
[----:B------:R-:W-:-:S04]  /*1a10*/  IMAD.HI.U32 R26, R9, R25, RZ ;  /* 0x00000019091a7227 */ /* 0x000fc800078e00ff */
[----:B------:R-:W-:Y:S01]  /*1a20*/  @!P4 IMAD.IADD R22, R22, 0x1, -R3 ;  /* 0x000000011616c824 */ /* 0x000fe200078e0a03 */
[----:B------:R-:W-:Y:S01]  /*1a30*/  ISETP.GE.AND P4, PT, R10, RZ, PT ;  /* 0x000000ff0a00720c */ /* 0x000fe20003f86270 */
[----:B------:R-:W-:-:S03]  /*1a40*/  IMAD.HI.U32 R9, R9, R13, RZ ;  /* 0x0000000d09097227 */ /* 0x000fc600078e00ff */
[----:B------:R-:W-:Y:S01]  /*1a50*/  ISETP.GT.U32.AND P6, PT, R3, R22, PT ;  /* 0x000000160300720c */ /* 0x000fe20003fc4070 */
[----:B------:R-:W-:Y:S01]  /*1a60*/  @!P2 IMAD.IADD R23, R23, 0x1, -R3 ;  /* 0x000000011717a824 */ /* 0x000fe200078e0a03 */
[----:B------:R-:W-:Y:S01]  /*1a70*/  ISETP.GE.AND P2, PT, R17, RZ, PT ;  /* 0x000000ff1100720c */ /* 0x000fe20003f46270 */
[----:B------:R-:W-:Y:S02]  /*1a80*/  IMAD.MOV R9, RZ, RZ, -R9 ;  /* 0x000000ffff097224 */ /* 0x000fe400078e0a09 */
[----:B0-----:R-:W-:Y:S02]  /*1a90*/  IMAD.SHL.U32 R17, R27, 0x8, RZ ;  /* 0x000000081b117824 */ /* 0x001fe400078e00ff */
[----:B------:R-:W-:Y:S01]  /*1aa0*/  @!P3 IMAD.IADD R0, R0, 0x1, -R3 ;  /* 0x000000010000b824 */ /* 0x000fe200078e0a03 */
[----:B------:R-:W-:Y:S01]  /*1ab0*/  ISETP.GE.AND P3, PT, R19, RZ, PT ;  /* 0x000000ff1300720c */ /* 0x000fe20003f66270 */
[----:B------:R-:W-:Y:S01]  /*1ac0*/  IMAD R9, R3, R9, R13 ;  /* 0x0000000903097224 */ /* 0x000fe200078e020d */
[----:B------:R-:W-:Y:S01]  /*1ad0*/  SHF.R.S32.HI R19, RZ, 0x6, R27 ;  /* 0x00000006ff137819 */ /* 0x000fe2000001141b */
[C---:B------:R-:W-:Y:S01]  /*1ae0*/  IMAD.SHL.U32 R10, R27.reuse, 0x2, RZ ;  /* 0x000000021b0a7824 */ /* 0x040fe200078e00ff */
[----:B------:R-:W-:Y:S01]  /*1af0*/  LOP3.LUT R13, R27, 0x7, RZ, 0xc0, !PT ;  /* 0x000000071b0d7812 */ /* 0x000fe200078ec0ff */
[----:B------:R-:W-:Y:S01]  /*1b00*/  @!P6 IMAD.IADD R22, R22, 0x1, -R3 ;  /* 0x000000011616e824 */ /* 0x000fe200078e0a03 */
[----:B------:R-:W-:Y:S01]  /*1b10*/  LOP3.LUT R17, R17, 0x30, RZ, 0xc0, !PT ;  /* 0x0000003011117812 */ /* 0x000fe200078ec0ff */
[----:B------:R-:W-:Y:S01]  /*1b20*/  @!P4 IMAD.MOV R11, RZ, RZ, -R11 ;  /* 0x000000ffff0bc224 */ /* 0x000fe200078e0a0b */
[----:B------:R-:W-:Y:S01]  /*1b30*/  SGXT R19, R19, 0x1 ;  /* 0x000000011313781a */ /* 0x000fe20000000200 */
[----:B------:R-:W-:Y:S01]  /*1b40*/  IMAD.MOV R26, RZ, RZ, -R26 ;  /* 0x000000ffff1a7224 */ /* 0x000fe200078e0a1a */
[----:B------:R-:W-:Y:S01]  /*1b50*/  ISETP.GE.AND P6, PT, R18, RZ, PT ;  /* 0x000000ff1200720c */ /* 0x000fe20003fc6270 */
[----:B------:R-:W-:Y:S01]  /*1b60*/  IMAD R18, R13, 0x410, RZ ;  /* 0x000004100d127824 */ /* 0x000fe200078e02ff */
[----:B------:R-:W-:Y:S01]  /*1b70*/  ISETP.GE.AND P4, PT, R29, RZ, PT ;  /* 0x000000ff1d00720c */ /* 0x000fe20003f86270 */
[----:B------:R-:W-:Y:S01]  /*1b80*/  IMAD R13, R13, 0x40, R17 ;  /* 0x000000400d0d7824 */ /* 0x000fe200078e0211 */
[----:B------:R-:W-:Y:S01]  /*1b90*/  LOP3.LUT R17, R19, 0x90, RZ, 0xc0, !PT ;  /* 0x0000009013117812 */ /* 0x000fe200078ec0ff */
[----:B------:R-:W-:Y:S01]  /*1ba0*/  @!P0 IMAD.MOV R12, RZ, RZ, -R12 ;  /* 0x000000ffff0c8224 */ /* 0x000fe200078e0a0c */
[----:B------:R-:W-:Y:S01]  /*1bb0*/  LOP3.LUT R29, R10, 0x10, RZ, 0xc0, !PT ;  /* 0x000000100a1d7812 */ /* 0x000fe200078ec0ff */
[----:B------:R-:W-:Y:S01]  /*1bc0*/  IMAD R25, R3, R26, R25 ;  /* 0x0000001a03197224 */ /* 0x000fe200078e0219 */
[----:B------:R-:W-:Y:S01]  /*1bd0*/  LOP3.LUT R17, R17, 0x7e, R10, 0x78, !PT ;  /* 0x0000007e11117812 */ /* 0x000fe200078e780a */
[----:B------:R-:W-:Y:S01]  /*1be0*/  @!P3 IMAD.MOV R14, RZ, RZ, -R14 ;  /* 0x000000ffff0eb224 */ /* 0x000fe200078e0a0e */
[----:B------:R-:W-:Y:S01]  /*1bf0*/  LOP3.LUT R10, R13, 0x30, R10, 0x78, !PT ;  /* 0x000000300d0a7812 */ /* 0x000fe200078e780a */
[----:B------:R-:W-:Y:S01]  /*1c00*/  @!P5 IMAD.MOV R15, RZ, RZ, -R15 ;  /* 0x000000ffff0fd224 */ /* 0x000fe200078e0a0f */
[C---:B------:R-:W-:Y:S01]  /*1c10*/  ISETP.GT.U32.AND P0, PT, R3.reuse, R2, PT ;  /* 0x000000020300720c */ /* 0x040fe20003f04070 */
[----:B------:R-:W-:Y:S01]  /*1c20*/  STL [R1+0x470], R17 ;  /* 0x0004701101007387 */ /* 0x000fe20000100800 */
[----:B------:R-:W-:Y:S01]  /*1c30*/  ISETP.GT.U32.AND P3, PT, R3, R25, PT ;  /* 0x000000190300720c */ /* 0x000fe20003f64070 */
[----:B------:R-:W-:Y:S01]  /*1c40*/  IMAD.SHL.U32 R21, R27, 0x200, RZ ;  /* 0x000002001b157824 */ /* 0x000fe200078e00ff */
[----:B------:R-:W-:Y:S01]  /*1c50*/  ISETP.GT.U32.AND P5, PT, R3, R0, PT ;  /* 0x000000000300720c */ /* 0x000fe20003fa4070 */
[----:B------:R0:W-:Y:S01]  /*1c60*/  STL [R1+0x474], R10 ;  /* 0x0004740a01007387 */ /* 0x0001e20000100800 */
[----:B------:R-:W-:Y:S01]  /*1c70*/  LOP3.LUT R29, R29, 0x60, R27, 0xf8, !PT ;  /* 0x000000601d1d7812 */ /* 0x000fe200078ef81b */
[----:B------:R-:W-:Y:S01]  /*1c80*/  @!P2 IMAD.MOV R23, RZ, RZ, -R23 ;  /* 0x000000ffff17a224 */ /* 0x000fe200078e0a17 */
[----:B------:R-:W-:Y:S01]  /*1c90*/  LOP3.LUT R27, R27, 0x7f, RZ, 0xc0, !PT ;  /* 0x0000007f1b1b7812 */ /* 0x000fe200078ec0ff */
[----:B------:R-:W-:Y:S01]  /*1ca0*/  STL [R1+0x350], RZ ;  /* 0x000350ff01007387 */ /* 0x000fe20000100800 */
[----:B------:R-:W-:Y:S01]  /*1cb0*/  LOP3.LUT R29, R18, R29, RZ, 0x3c, !PT ;  /* 0x0000001d121d7212 */ /* 0x000fe200078e3cff */
[----:B------:R-:W-:Y:S01]  /*1cc0*/  @!P6 IMAD.MOV R22, RZ, RZ, -R22 ;  /* 0x000000ffff16e224 */ /* 0x000fe200078e0a16 */
[----:B------:R-:W-:Y:S01]  /*1cd0*/  LOP3.LUT R18, R21, 0x2000, RZ, 0xc0, !PT ;  /* 0x0000200015127812 */ /* 0x000fe200078ec0ff */
[----:B------:R-:W-:Y:S01]  /*1ce0*/  STL [R1+0x354], RZ ;  /* 0x000354ff01007387 */ /* 0x000fe20000100800 */
[--C-:B------:R-:W-:Y:S01]  /*1cf0*/  @!P0 IMAD.IADD R2, R2, 0x1, -R3.reuse ;  /* 0x0000000102028824 */ /* 0x100fe200078e0a03 */
[----:B------:R-:W-:Y:S01]  /*1d00*/  ISETP.GT.U32.AND P0, PT, R3, R9, PT ;  /* 0x000000090300720c */ /* 0x000fe20003f04070 */
[--C-:B------:R-:W-:Y:S01]  /*1d10*/  @!P3 IMAD.IADD R25, R25, 0x1, -R3.reuse ;  /* 0x000000011919b824 */ /* 0x100fe200078e0a03 */
[----:B------:R-:W-:Y:S01]  /*1d20*/  STL [R1+0x358], RZ ;  /* 0x000358ff01007387 */ /* 0x000fe20000100800 */
[----:B------:R-:W-:Y:S01]  /*1d30*/  @!P5 IMAD.IADD R0, R0, 0x1, -R3 ;  /* 0x000000010000d824 */ /* 0x000fe200078e0a03 */
[----:B------:R-:W-:Y:S01]  /*1d40*/  ISETP.GE.AND P5, PT, R28, RZ, PT ;  /* 0x000000ff1c00720c */ /* 0x000fe20003fa6270 */
[----:B------:R-:W-:Y:S01]  /*1d50*/  IMAD.SHL.U32 R28, R27, 0x2, RZ ;  /* 0x000000021b1c7824 */ /* 0x000fe200078e00ff */
[----:B------:R-:W-:Y:S01]  /*1d60*/  STL [R1+0x35c], RZ ;  /* 0x00035cff01007387 */ /* 0x000fe20000100800 */
[----:B------:R-:W-:Y:S01]  /*1d70*/  ISETP.GT.U32.AND P3, PT, R3, R25, PT ;  /* 0x000000190300720c */ /* 0x000fe20003f64070 */
[----:B------:R-:W-:Y:S01]  /*1d80*/  @!P4 IMAD.MOV R2, RZ, RZ, -R2 ;  /* 0x000000ffff02c224 */ /* 0x000fe200078e0a02 */
[----:B0-----:R-:W-:Y:S01]  /*1d90*/  LOP3.LUT R10, RZ, c[0x0][0x17c], RZ, 0x33, !PT ;  /* 0x00005f00ff0a7a12 */ /* 0x001fe200078e33ff */
[----:B------:R-:W-:Y:S01]  /*1da0*/  STL [R1+0x340], RZ ;  /* 0x000340ff01007387 */ /* 0x000fe20000100800 */
[----:B------:R-:W-:-:S02]  /*1db0*/  IMAD.IADD R29, R18, 0x1, R29 ;  /* 0x00000001121d7824 */ /* 0x000fc400078e021d */
[--C-:B------:R-:W-:Y:S01]  /*1dc0*/  @!P0 IMAD.IADD R9, R9, 0x1, -R3.reuse ;  /* 0x0000000109098824 */ /* 0x100fe200078e0a03 */
[----:B------:R-:W-:Y:S03]  /*1dd0*/  STL [R1+0x344], RZ ;  /* 0x000344ff01007387 */ /* 0x000fe60000100800 */
[----:B------:R-:W-:Y:S01]  /*1de0*/  @!P5 IMAD.MOV R0, RZ, RZ, -R0 ;  /* 0x000000ffff00d224 */ /* 0x000fe200078e0a00 */
[----:B------:R-:W-:Y:S01]  /*1df0*/  STL [R1+0x348], RZ ;  /* 0x000348ff01007387 */ /* 0x000fe20000100800 */
[----:B------:R-:W-:Y:S01]  /*1e00*/  ISETP.GT.U32.AND P0, PT, R3, R9, PT ;  /* 0x000000090300720c */ /* 0x000fe20003f04070 */
[--C-:B------:R-:W-:Y:S01]  /*1e10*/  @!P3 IMAD.IADD R25, R25, 0x1, -R3.reuse ;  /* 0x000000011919b824 */ /* 0x100fe200078e0a03 */
[----:B------:R-:W-:Y:S01]  /*1e20*/  ISETP.GE.AND P3, PT, R24, RZ, PT ;  /* 0x000000ff1800720c */ /* 0x000fe20003f66270 */
[----:B------:R-:W-:Y:S04]  /*1e30*/  STL [R1+0x34c], RZ ;  /* 0x00034cff01007387 */ /* 0x000fe80000100800 */
[----:B------:R-:W-:Y:S04]  /*1e40*/  STL [R1+0x330], RZ ;  /* 0x000330ff01007387 */ /* 0x000fe80000100800 */
[----:B------:R-:W-:Y:S02]  /*1e50*/  STL [R1+0x334], RZ ;  /* 0x000334ff01007387 */ /* 0x000fe40000100800 */
[----:B------:R-:W-:Y:S01]  /*1e60*/  @!P0 IMAD.IADD R9, R9, 0x1, -R3 ;  /* 0x0000000109098824 */ /* 0x000fe200078e0a03 */
[----:B------:R-:W-:Y:S01]  /*1e70*/  ISETP.NE.AND P0, PT, RZ, c[0x0][0x17c], PT ;  /* 0x00005f00ff007a0c */ /* 0x000fe20003f05270 */
[----:B------:R-:W-:Y:S01]  /*1e80*/  STL [R1+0x338], RZ ;  /* 0x000338ff01007387 */ /* 0x000fe20000100800 */
[----:B------:R-:W-:-:S02]  /*1e90*/  IMAD.MOV.U32 R3, RZ, RZ, R25 ;  /* 0x000000ffff037224 */ /* 0x000fc400078e0019 */
[----:B------:R-:W-:Y:S01]  /*1ea0*/  @!P1 IMAD.MOV R9, RZ, RZ, -R9 ;  /* 0x000000ffff099224 */ /* 0x000fe200078e0a09 */
[----:B------:R-:W-:Y:S01]  /*1eb0*/  STL [R1+0x33c], RZ ;  /* 0x00033cff01007387 */ /* 0x000fe20000100800 */
[----:B------:R-:W-:Y:S01]  /*1ec0*/  @!P3 IMAD.MOV R3, RZ, RZ, -R3 ;  /* 0x000000ffff03b224 */ /* 0x000fe200078e0a03 */
[C---:B------:R-:W-:Y:S02]  /*1ed0*/  SEL R18, R10.reuse, R4, !P0 ;  /* 0x000000040a127207 */ /* 0x040fe40004000000 */
[----:B------:R-:W-:Y:S01]  /*1ee0*/  STL [R1+0x320], RZ ;  /* 0x000320ff01007387 */ /* 0x000fe20000100800 */
[C---:B------:R-:W-:Y:S02]  /*1ef0*/  SEL R13, R10.reuse, R8, !P0 ;  /* 0x000000080a0d7207 */ /* 0x040fe40004000000 */
[C---:B------:R-:W-:Y:S01]  /*1f00*/  SEL R4, R10.reuse, R23, !P0 ;  /* 0x000000170a047207 */ /* 0x040fe20004000000 */
[----:B------:R-:W-:Y:S01]  /*1f10*/  STL [R1+0x324], RZ ;  /* 0x000324ff01007387 */ /* 0x000fe20000100800 */
[----:B------:R-:W-:-:S02]  /*1f20*/  SEL R8, R10, R7, !P0 ;  /* 0x000000070a087207 */ /* 0x000fc40004000000 */
[----:B------:R-:W-:Y:S01]  /*1f30*/  LOP3.LUT R23, R28, 0x10, RZ, 0x3c, !PT ;  /* 0x000000101c177812 */ /* 0x000fe200078e3cff */
[----:B------:R-:W-:Y:S01]  /*1f40*/  STL [R1+0x328], RZ ;  /* 0x000328ff01007387 */ /* 0x000fe20000100800 */
[----:B------:R-:W-:Y:S02]  /*1f50*/  SEL R7, R10, R2, !P0 ;  /* 0x000000020a077207 */ /* 0x000fe40004000000 */
[----:B------:R-:W-:Y:S01]  /*1f60*/  LOP3.LUT R23, R28, 0x20, RZ, 0x3c, !PT ;  /* 0x000000201c177812 */ /* 0x000fe200078e3cff */
[----:B------:R-:W-:Y:S01]  /*1f70*/  STL [R1+0x32c], RZ ;  /* 0x00032cff01007387 */ /* 0x000fe20000100800 */
[C---:B------:R-:W-:Y:S02]  /*1f80*/  SEL R19, R10.reuse, R6, !P0 ;  /* 0x000000060a137207 */ /* 0x040fe40004000000 */
[C---:B------:R-:W-:Y:S01]  /*1f90*/  SEL R17, R10.reuse, R5, !P0 ;  /* 0x000000050a117207 */ /* 0x040fe20004000000 */
[----:B------:R-:W-:Y:S01]  /*1fa0*/  STL [R1+0x310], RZ ;  /* 0x000310ff01007387 */ /* 0x000fe20000100800 */
[----:B------:R-:W-:-:S02]  /*1fb0*/  SEL R2, R10, R9, !P0 ;  /* 0x000000090a027207 */ /* 0x000fc40004000000 */
[----:B------:R-:W-:Y:S01]  /*1fc0*/  LOP3.LUT R23, R28, 0x30, RZ, 0x3c, !PT ;  /* 0x000000301c177812 */ /* 0x000fe200078e3cff */
[----:B------:R-:W-:Y:S01]  /*1fd0*/  STL [R1+0x314], RZ ;  /* 0x000314ff01007387 */ /* 0x000fe20000100800 */
[C---:B------:R-:W-:Y:S02]  /*1fe0*/  SEL R12, R10.reuse, R12, !P0 ;  /* 0x0000000c0a0c7207 */ /* 0x040fe40004000000 */
[C---:B------:R-:W-:Y:S01]  /*1ff0*/  SEL R15, R10.reuse, R15, !P0 ;  /* 0x0000000f0a0f7207 */ /* 0x040fe20004000000 */
[----:B------:R-:W-:Y:S01]  /*2000*/  STL [R1+0x318], RZ ;  /* 0x000318ff01007387 */ /* 0x000fe20000100800 */
[C---:B------:R-:W-:Y:S02]  /*2010*/  SEL R16, R10.reuse, R16, !P0 ;  /* 0x000000100a107207 */ /* 0x040fe40004000000 */
[C---:B------:R-:W-:Y:S01]  /*2020*/  SEL R14, R10.reuse, R14, !P0 ;  /* 0x0000000e0a0e7207 */ /* 0x040fe20004000000 */
[----:B------:R-:W-:Y:S01]  /*2030*/  STL [R1+0x31c], RZ ;  /* 0x00031cff01007387 */ /* 0x000fe20000100800 */
[----:B------:R-:W-:-:S02]  /*2040*/  SEL R11, R10, R11, !P0 ;  /* 0x0000000b0a0b7207 */ /* 0x000fc40004000000 */
[C---:B------:R-:W-:Y:S01]  /*2050*/  SEL R6, R10.reuse, R0, !P0 ;  /* 0x000000000a067207 */ /* 0x040fe20004000000 */
[----:B------:R-:W-:Y:S01]  /*2060*/  STL [R1+0x300], RZ ;  /* 0x000300ff01007387 */ /* 0x000fe20000100800 */
[C---:B------:R-:W-:Y:S02]  /*2070*/  SEL R5, R10.reuse, R22, !P0 ;  /* 0x000000160a057207 */ /* 0x040fe40004000000 */
[----:B------:R-:W-:Y:S01]  /*2080*/  SEL R3, R10, R3, !P0 ;  /* 0x000000030a037207 */ /* 0x000fe20004000000 */
[----:B------:R-:W-:Y:S01]  /*2090*/  STL [R1+0x304], RZ ;  /* 0x000304ff01007387 */ /* 0x000fe20000100800 */
[----:B------:R-:W-:Y:S02]  /*20a0*/  LOP3.LUT R23, R28, 0x40, RZ, 0x3c, !PT ;  /* 0x000000401c177812 */ /* 0x000fe400078e3cff */
[----:B------:R-:W-:Y:S01]  /*20b0*/  SHF.R.S32.HI R20, RZ, 0x5, R20 ;  /* 0x00000005ff147819 */ /* 0x000fe20000011414 */
[----:B------:R-:W-:Y:S01]  /*20c0*/  STL [R1+0x308], RZ ;  /* 0x000308ff01007387 */ /* 0x000fe20000100800 */
[----:B------:R-:W-:-:S02]  /*20d0*/  IMAD R19, R19, c[0x0][0x190], RZ ;  /* 0x0000640013137a24 */ /* 0x000fc400078e02ff */
[----:B------:R-:W-:Y:S01]  /*20e0*/  IMAD R18, R18, c[0x0][0x190], RZ ;  /* 0x0000640012127a24 */ /* 0x000fe200078e02ff */
[----:B------:R-:W-:Y:S01]  /*20f0*/  STL [R1+0x30c], RZ ;  /* 0x00030cff01007387 */ /* 0x000fe20000100800 */
[----:B------:R-:W-:Y:S02]  /*2100*/  IMAD R17, R17, c[0x0][0x190], RZ ;  /* 0x0000640011117a24 */ /* 0x000fe400078e02ff */
[----:B------:R-:W-:Y:S01]  /*2110*/  IMAD R13, R13, c[0x0][0x190], RZ ;  /* 0x000064000d0d7a24 */ /* 0x000fe200078e02ff */
[----:B------:R-:W-:Y:S01]  /*2120*/  STL [R1+0x2f0], RZ ;  /* 0x0002f0ff01007387 */ /* 0x000fe20000100800 */
[----:B------:R-:W-:Y:S02]  /*2130*/  IMAD R8, R8, c[0x0][0x190], RZ ;  /* 0x0000640008087a24 */ /* 0x000fe400078e02ff */
[----:B------:R-:W-:Y:S01]  /*2140*/  IMAD R12, R12, c[0x0][0x190], RZ ;  /* 0x000064000c0c7a24 */ /* 0x000fe200078e02ff */
        /* <DEDUP_REMOVED lines=11> */
[----:B------:R-:W-:Y:S01]  /*2200*/  IMAD.MOV.U32 R22, RZ, RZ, c[0x0][0x188] ;  /* 0x00006200ff167624 */ /* 0x000fe200078e00ff */
[----:B------:R-:W-:Y:S01]  /*2210*/  STL [R1+0x254], RZ ;  /* 0x000254ff01007387 */ /* 0x000fe20000100800 */
[----:B------:R-:W-:Y:S01]  /*2220*/  LOP3.LUT R23, R28, 0x50, RZ, 0x3c, !PT ;  /* 0x000000501c177812 */ /* 0x000fe200078e3cff */
[----:B------:R-:W-:Y:S02]  /*2230*/  IMAD R5, R5, c[0x0][0x190], RZ ;  /* 0x0000640005057a24 */ /* 0x000fe400078e02ff */
[----:B------:R-:W-:Y:S01]  /*2240*/  STL [R1+0x258], RZ ;  /* 0x000258ff01007387 */ /* 0x000fe20000100800 */
[----:B------:R-:W-:Y:S02]  /*2250*/  IMAD R3, R3, c[0x0][0x190], RZ ;  /* 0x0000640003037a24 */ /* 0x000fe400078e02ff */
[----:B------:R-:W-:Y:S01]  /*2260*/  IMAD R2, R2, c[0x0][0x190], RZ ;  /* 0x0000640002027a24 */ /* 0x000fe200078e02ff */
[----:B------:R-:W-:Y:S01]  /*2270*/  STL [R1+0x25c], RZ ;  /* 0x00025cff01007387 */ /* 0x000fe20000100800 */
[----:B------:R-:W-:-:S02]  /*2280*/  IMAD R24, R22, 0x1e, RZ ;  /* 0x0000001e16187824 */ /* 0x000fc400078e02ff */
[C---:B------:R-:W-:Y:S01]  /*2290*/  IMAD R25, R22.reuse, 0x1d, RZ ;  /* 0x0000001d16197824 */ /* 0x040fe200078e02ff */
[----:B------:R-:W-:Y:S01]  /*22a0*/  STL [R1+0x240], RZ ;  /* 0x000240ff01007387 */ /* 0x000fe20000100800 */
[C---:B------:R-:W-:Y:S02]  /*22b0*/  IMAD R26, R22.reuse, 0x1c, RZ ;  /* 0x0000001c161a7824 */ /* 0x040fe400078e02ff */
[----:B------:R-:W-:Y:S01]  /*22c0*/  IMAD R27, R22, 0x1b, RZ ;  /* 0x0000001b161b7824 */ /* 0x000fe200078e02ff */
[----:B------:R-:W-:Y:S01]  /*22d0*/  STL [R1+0x244], RZ ;  /* 0x000244ff01007387 */ /* 0x000fe20000100800 */
[----:B------:R-:W-:-:S03]  /*22e0*/  IMAD.MOV.U32 R0, RZ, RZ, c[0x0][0x180] ;  /* 0x00006000ff007624 */ /* 0x000fc600078e00ff */
[----:B------:R-:W-:Y:S04]  /*22f0*/  STL [R1+0x248], RZ ;  /* 0x000248ff01007387 */ /* 0x000fe80000100800 */
        /* <DEDUP_REMOVED lines=219> */
[----:B------:R-:W-:Y:S01]  /*30b0*/  STL [R1+0x128], RZ ;  /* 0x000128ff01007387 */ /* 0x000fe20000100800 */
[----:B------:R-:W-:-:S03]  /*30c0*/  LOP3.LUT R23, R28, 0x60, RZ, 0x3c, !PT ;  /* 0x000000601c177812 */ /* 0x000fc600078e3cff */
[----:B------:R-:W-:Y:S01]  /*30d0*/  STL [R1+0x12c], RZ ;  /* 0x00012cff01007387 */ /* 0x000fe20000100800 */
[----:B------:R-:W-:-:S03]  /*30e0*/  LOP3.LUT R23, R28, 0x70, RZ, 0x3c, !PT ;  /* 0x000000701c177812 */ /* 0x000fc600078e3cff */
[----:B------:R-:W2:Y:S04]  /*30f0*/  LDL.LU R9, [R1+0xc] ;  /* 0x00000c0001097983 */ /* 0x000ea80000300800 */
[----:B------:R-:W3:Y:S04]  /*3100*/  LDL.LU R10, [R1+0x8] ;  /* 0x00000800010a7983 */ /* 0x000ee80000300800 */
[----:B------:R-:W4:Y:S01]  /*3110*/  LDL.LU R21, [R1] ;  /* 0x0000000001157983 */ /* 0x000f220000300800 */
[----:B------:R-:W-:-:S03]  /*3120*/  IMAD R23, R22, 0x1f, RZ ;  /* 0x0000001f16177824 */ /* 0x000fc600078e02ff */
[----:B------:R0:W-:Y:S04]  /*3130*/  STL.64 [R1+0xac8], R28 ;  /* 0x000ac81c01007387 */ /* 0x0001e80000100a00 */
[----:B0-----:R-:W4:Y:S04]  /*3140*/  LDL R28, [R1+0x470] ;  /* 0x00047000011c7983 */ /* 0x001f280000100800 */
[----:B------:R-:W4:Y:S04]  /*3150*/  LDL.LU R29, [R1+0x4] ;  /* 0x00000400011d7983 */ /* 0x000f280000300800 */
[----:B------:R0:W-:Y:S01]  /*3160*/  STL [R1+0xa58], R20 ;  /* 0x000a581401007387 */ /* 0x0001e20000100800 */
[----:B--2---:R-:W-:-:S02]  /*3170*/  IMAD R9, R9, c[0x0][0x184], RZ ;  /* 0x0000610009097a24 */ /* 0x004fc400078e02ff */
[----:B---3--:R-:W-:Y:S02]  /*3180*/  IMAD R10, R10, c[0x0][0x184], RZ ;  /* 0x000061000a0a7a24 */ /* 0x008fe400078e02ff */
[----:B----4-:R-:W-:Y:S01]  /*3190*/  IMAD R21, R21, c[0x0][0x184], RZ ;  /* 0x0000610015157a24 */ /* 0x010fe200078e02ff */
[----:B0-----:R-:W-:Y:S02]  /*31a0*/  LOP3.LUT R20, R28, 0x20, RZ, 0x3c, !PT ;  /* 0x000000201c147812 */ /* 0x001fe400078e3cff */
[----:B------:R-:W-:-:S03]  /*31b0*/  LEA R28, P2, R19, c[0x0][0x168], 0x1 ;  /* 0x00005a00131c7a11 */ /* 0x000fc600078408ff */
[----:B------:R0:W-:Y:S04]  /*31c0*/  STL [R1+0xac4], R20 ;  /* 0x000ac41401007387 */ /* 0x0001e80000100800 */
[----:B------:R1:W-:Y:S01]  /*31d0*/  STL [R1+0xa9c], R28 ;  /* 0x000a9c1c01007387 */ /* 0x0003e20000100800 */
[----:B0-----:R-:W-:Y:S01]  /*31e0*/  IMAD R20, R29, c[0x0][0x184], RZ ;  /* 0x000061001d147a24 */ /* 0x001fe200078e02ff */
[----:B------:R-:W-:Y:S02]  /*31f0*/  LEA R29, P1, R18, c[0x0][0x168], 0x1 ;  /* 0x00005a00121d7a11 */ /* 0x000fe400078208ff */
[----:B-1----:R-:W-:-:S03]  /*3200*/  LEA R28, P0, R17, c[0x0][0x168], 0x1 ;  /* 0x00005a00111c7a11 */ /* 0x002fc600078008ff */
[----:B------:R0:W-:Y:S04]  /*3210*/  STL [R1+0xa94], R29 ;  /* 0x000a941d01007387 */ /* 0x0001e80000100800 */
[----:B------:R1:W-:Y:S01]  /*3220*/  STL [R1+0xa8c], R28 ;  /* 0x000a8c1c01007387 */ /* 0x0003e20000100800 */
[----:B0-----:R-:W-:Y:S02]  /*3230*/  LEA R29, P4, R13, c[0x0][0x168], 0x1 ;  /* 0x00005a000d1d7a11 */ /* 0x001fe400078808ff */
[----:B-1----:R-:W-:-:S03]  /*3240*/  LEA R28, P6, R8, c[0x0][0x168], 0x1 ;  /* 0x00005a00081c7a11 */ /* 0x002fc600078c08ff */
[----:B------:R0:W-:Y:S04]  /*3250*/  STL [R1+0xa80], R29 ;  /* 0x000a801d01007387 */ /* 0x0001e80000100800 */
[----:B------:R1:W-:Y:S01]  /*3260*/  STL [R1+0xa78], R28 ;  /* 0x000a781c01007387 */ /* 0x0003e20000100800 */
[----:B0-----:R-:W-:Y:S02]  /*3270*/  LEA R29, P5, R12, c[0x0][0x168], 0x1 ;  /* 0x00005a000c1d7a11 */ /* 0x001fe400078a08ff */
[----:B-1----:R-:W-:-:S03]  /*3280*/  LEA R28, P3, R15, c[0x0][0x168], 0x1 ;  /* 0x00005a000f1c7a11 */ /* 0x002fc600078608ff */
[----:B------:R0:W-:Y:S04]  /*3290*/  STL [R1+0xa70], R29 ;  /* 0x000a701d01007387 */ /* 0x0001e80000100800 */
[----:B------:R1:W-:Y:S01]  /*32a0*/  STL [R1+0xa64], R28 ;  /* 0x000a641c01007387 */ /* 0x0003e20000100800 */
[----:B0-----:R-:W-:Y:S02]  /*32b0*/  LEA.HI.X.SX32 R29, R19, c[0x0][0x16c], 0x1, P2 ;  /* 0x00005b00131d7a11 */ /* 0x001fe400010f0eff */
[----:B------:R-:W-:Y:S02]  /*32c0*/  LEA R19, P2, R16, c[0x0][0x168], 0x1 ;  /* 0x00005a0010137a11 */ /* 0x000fe400078408ff */
[----:B-1----:R-:W-:Y:S01]  /*32d0*/  LEA.HI.X.SX32 R28, R18, c[0x0][0x16c], 0x1, P1 ;  /* 0x00005b00121c7a11 */ /* 0x002fe200008f0eff */
[----:B------:R-:W-:Y:S01]  /*32e0*/  STL [R1+0xa98], R29 ;  /* 0x000a981d01007387 */ /* 0x000fe20000100800 */
[----:B------:R-:W-:-:S03]  /*32f0*/  LEA R18, P1, R14, c[0x0][0x168], 0x1 ;  /* 0x00005a000e127a11 */ /* 0x000fc600078208ff */
[----:B------:R0:W-:Y:S04]  /*3300*/  STL [R1+0xa5c], R19 ;  /* 0x000a5c1301007387 */ /* 0x0001e80000100800 */
[----:B------:R1:W-:Y:S04]  /*3310*/  STL [R1+0xa90], R28 ;  /* 0x000a901c01007387 */ /* 0x0003e80000100800 */
[----:B------:R2:W-:Y:S01]  /*3320*/  STL [R1+0x4b4], R18 ;  /* 0x0004b41201007387 */ /* 0x0005e20000100800 */
[----:B0-----:R-:W-:Y:S02]  /*3330*/  LEA.HI.X.SX32 R19, R17, c[0x0][0x16c], 0x1, P0 ;  /* 0x00005b0011137a11 */ /* 0x001fe400000f0eff */
[----:B------:R-:W-:Y:S01]  /*3340*/  LEA R17, P0, R11, c[0x0][0x168], 0x1 ;  /* 0x00005a000b117a11 */ /* 0x000fe200078008ff */
[----:B-1----:R-:W-:-:S02]  /*3350*/  IMAD.WIDE R28, R10, 0x2, RZ ;  /* 0x000000020a1c7825 */ /* 0x002fc400078e02ff */
[----:B------:R-:W-:Y:S01]  /*3360*/  STL [R1+0xa84], R19 ;  /* 0x000a841301007387 */ /* 0x000fe20000100800 */
[----:B--2---:R-:W-:-:S03]  /*3370*/  LEA.HI.X.SX32 R18, R13, c[0x0][0x16c], 0x1, P4 ;  /* 0x00005b000d127a11 */ /* 0x004fc600020f0eff */
[----:B------:R0:W-:Y:S01]  /*3380*/  STL [R1+0x4ac], R17 ;  /* 0x0004ac1101007387 */ /* 0x0001e20000100800 */
[----:B------:R-:W-:-:S03]  /*3390*/  LEA R13, P4, R7, c[0x0][0x168], 0x1 ;  /* 0x00005a00070d7a11 */ /* 0x000fc600078808ff */
[----:B------:R1:W-:Y:S04]  /*33a0*/  STL [R1+0xa7c], R18 ;  /* 0x000a7c1201007387 */ /* 0x0003e80000100800 */
[----:B------:R2:W-:Y:S01]  /*33b0*/  STL [R1+0x4a4], R13 ;  /* 0x0004a40d01007387 */ /* 0x0005e20000100800 */
[----:B0-----:R-:W-:Y:S02]  /*33c0*/  LEA.HI.X.SX32 R17, R8, c[0x0][0x16c], 0x1, P6 ;  /* 0x00005b0008117a11 */ /* 0x001fe400030f0eff */
[----:B------:R-:W-:Y:S01]  /*33d0*/  LEA R8, P6, R6, c[0x0][0x168], 0x1 ;  /* 0x00005a0006087a11 */ /* 0x000fe200078c08ff */
[----:B-1----:R-:W-:Y:S02]  /*33e0*/  IMAD.WIDE R18, R9, 0x2, RZ ;  /* 0x0000000209127825 */ /* 0x002fe400078e02ff */
[----:B------:R-:W-:Y:S01]  /*33f0*/  STL [R1+0xa74], R17 ;  /* 0x000a741101007387 */ /* 0x000fe20000100800 */
[----:B--2---:R-:W-:-:S03]  /*3400*/  LEA.HI.X.SX32 R13, R12, c[0x0][0x16c], 0x1, P5 ;  /* 0x00005b000c0d7a11 */ /* 0x004fc600028f0eff */
[----:B------:R0:W-:Y:S01]  /*3410*/  STL [R1+0x49c], R8 ;  /* 0x00049c0801007387 */ /* 0x0001e20000100800 */
[----:B------:R-:W-:-:S03]  /*3420*/  LEA R12, P5, R5, c[0x0][0x168], 0x1 ;  /* 0x00005a00050c7a11 */ /* 0x000fc600078a08ff */
[----:B------:R-:W-:Y:S04]  /*3430*/  STL [R1+0xa6c], R13 ;  /* 0x000a6c0d01007387 */ /* 0x000fe80000100800 */
[----:B------:R1:W-:Y:S01]  /*3440*/  STL [R1+0x494], R12 ;  /* 0x0004940c01007387 */ /* 0x0003e20000100800 */
[----:B0-----:R-:W-:Y:S02]  /*3450*/  LEA.HI.X.SX32 R8, R15, c[0x0][0x16c], 0x1, P3 ;  /* 0x00005b000f087a11 */ /* 0x001fe400018f0eff */
[----:B------:R-:W-:Y:S02]  /*3460*/  LEA.HI.X.SX32 R10, R11, c[0x0][0x16c], 0x1, P0 ;  /* 0x00005b000b0a7a11 */ /* 0x000fe400000f0eff */
[----:B------:R-:W-:Y:S01]  /*3470*/  LEA.HI.X.SX32 R7, R7, c[0x0][0x16c], 0x1, P4 ;  /* 0x00005b0007077a11 */ /* 0x000fe200020f0eff */
[----:B------:R0:W-:Y:S01]  /*3480*/  STL [R1+0xa60], R8 ;  /* 0x000a600801007387 */ /* 0x0001e20000100800 */
[----:B------:R-:W-:-:S02]  /*3490*/  LEA.HI.X.SX32 R6, R6, c[0x0][0x16c], 0x1, P6 ;  /* 0x00005b0006067a11 */ /* 0x000fc400030f0eff */
[----:B-1----:R-:W-:Y:S02]  /*34a0*/  LEA.HI.X.SX32 R12, R16, c[0x0][0x16c], 0x1, P2 ;  /* 0x00005b00100c7a11 */ /* 0x002fe400010f0eff */
[----:B------:R-:W-:Y:S02]  /*34b0*/  LEA.HI.X.SX32 R5, R5, c[0x0][0x16c], 0x1, P5 ;  /* 0x00005b0005057a11 */ /* 0x000fe400028f0eff */
[----:B------:R-:W-:Y:S01]  /*34c0*/  LEA R17, P3, R4, c[0x0][0x168], 0x1 ;  /* 0x00005a0004117a11 */ /* 0x000fe200078608ff */
[----:B------:R-:W-:Y:S01]  /*34d0*/  STL [R1+0x534], R12 ;  /* 0x0005340c01007387 */ /* 0x000fe20000100800 */
[----:B------:R-:W-:Y:S02]  /*34e0*/  LEA R15, P2, R3, c[0x0][0x168], 0x1 ;  /* 0x00005a00030f7a11 */ /* 0x000fe400078408ff */
[----:B0-----:R-:W-:Y:S02]  /*34f0*/  LEA.HI.X.SX32 R8, R14, c[0x0][0x16c], 0x1, P1 ;  /* 0x00005b000e087a11 */ /* 0x001fe400008f0eff */
[----:B------:R-:W-:-:S03]  /*3500*/  LEA R13, P1, R2, c[0x0][0x168], 0x1 ;  /* 0x00005a00020d7a11 */ /* 0x000fc600078208ff */
[----:B------:R0:W-:Y:S04]  /*3510*/  STL [R1+0x4b0], R8 ;  /* 0x0004b00801007387 */ /* 0x0001e80000100800 */
[----:B------:R1:W-:Y:S01]  /*3520*/  STL.64 [R1+0x510], R18 ;  /* 0x0005101201007387 */ /* 0x0003e20000100a00 */
[----:B0-----:R-:W-:-:S04]  /*3530*/  IMAD.WIDE R8, R20, 0x2, RZ ;  /* 0x0000000214087825 */ /* 0x001fc800078e02ff */
[----:B-1----:R-:W-:Y:S02]  /*3540*/  IMAD.WIDE R18, R21, 0x2, RZ ;  /* 0x0000000215127825 */ /* 0x002fe400078e02ff */
[----:B------:R-:W2:Y:S01]  /*3550*/  LDL.64 R20, [R1+0x510] ;  /* 0x0005100001147983 */ /* 0x000ea20000100a00 */
[----:B------:R-:W-:Y:S01]  /*3560*/  LEA.HI.X.SX32 R16, R4, c[0x0][0x16c], 0x1, P3 ;  /* 0x00005b0004107a11 */ /* 0x000fe200018f0eff */
[----:B------:R-:W-:Y:S01]  /*3570*/  IMAD R11, R22, 0x19, RZ ;  /* 0x00000019160b7824 */ /* 0x000fe200078e02ff */
[----:B------:R-:W-:Y:S01]  /*3580*/  LEA.HI.X.SX32 R14, R3, c[0x0][0x16c], 0x1, P2 ;  /* 0x00005b00030e7a11 */ /* 0x000fe200010f0eff */
[----:B------:R-:W-:Y:S01]  /*3590*/  STL.64 [R1+0x508], R28 ;  /* 0x0005081c01007387 */ /* 0x000fe20000100a00 */
[----:B------:R-:W-:Y:S01]  /*35a0*/  LEA.HI.X.SX32 R12, R2, c[0x0][0x16c], 0x1, P1 ;  /* 0x00005b00020c7a11 */ /* 0x000fe200008f0eff */
[----:B------:R-:W-:Y:S02]  /*35b0*/  IMAD.WIDE R2, R23, 0x2, R28 ;  /* 0x0000000217027825 */ /* 0x000fe400078e021c */
[----:B------:R0:W-:Y:S04]  /*35c0*/  STL [R1+0x4a8], R10 ;  /* 0x0004a80a01007387 */ /* 0x0001e80000100800 */
[----:B------:R-:W-:Y:S04]  /*35d0*/  STL.64 [R1+0x500], R8 ;  /* 0x0005000801007387 */ /* 0x000fe80000100a00 */
[----:B------:R-:W-:Y:S01]  /*35e0*/  STL [R1+0x4a0], R7 ;  /* 0x0004a00701007387 */ /* 0x000fe20000100800 */
[----:B0-----:R-:W-:-:S03]  /*35f0*/  IMAD R10, R22, 0x1a, RZ ;  /* 0x0000001a160a7824 */ /* 0x001fc600078e02ff */
[----:B------:R-:W-:Y:S04]  /*3600*/  STL.64 [R1+0x4f8], R18 ;  /* 0x0004f81201007387 */ /* 0x000fe80000100a00 */
[----:B------:R0:W-:Y:S04]  /*3610*/  STL [R1+0x498], R6 ;  /* 0x0004980601007387 */ /* 0x0001e80000100800 */
[----:B------:R2:W-:Y:S01]  /*3620*/  STL [R1+0x490], R5 ;  /* 0x0004900501007387 */ /* 0x0005e20000100800 */
[----:B0-----:R-:W-:-:S04]  /*3630*/  IMAD.WIDE R6, R23, 0x2, R8 ;  /* 0x0000000217067825 */ /* 0x001fc800078e0208 */
[----:B--2---:R-:W-:-:S05]  /*3640*/  IMAD.WIDE R4, R23, 0x2, R20 ;  /* 0x0000000217047825 */ /* 0x004fca00078e0214 */
[----:B------:R0:W-:Y:S04]  /*3650*/  STL.64 [R1+0xa48], R4 ;  /* 0x000a480401007387 */ /* 0x0001e80000100a00 */
[----:B------:R1:W-:Y:S04]  /*3660*/  STL.64 [R1+0xa40], R2 ;  /* 0x000a400201007387 */ /* 0x0003e80000100a00 */
[----:B------:R2:W-:Y:S01]  /*3670*/  STL.64 [R1+0xa38], R6 ;  /* 0x000a380601007387 */ /* 0x0005e20000100a00 */
[----:B0-----:R-:W-:-:S04]  /*3680*/  IMAD.WIDE R4, R23, 0x2, R18 ;  /* 0x0000000217047825 */ /* 0x001fc800078e0212 */
[C---:B-1----:R-:W-:Y:S01]  /*3690*/  IMAD.WIDE R2, R24.reuse, 0x2, R20 ;  /* 0x0000000218027825 */ /* 0x042fe200078e0214 */
[----:B------:R0:W-:Y:S03]  /*36a0*/  STL.64 [R1+0xa30], R4 ;  /* 0x000a300401007387 */ /* 0x0001e60000100a00 */
[C---:B--2---:R-:W-:Y:S01]  /*36b0*/  IMAD.WIDE R6, R24.reuse, 0x2, R28 ;  /* 0x0000000218067825 */ /* 0x044fe200078e021c */
[----:B------:R1:W-:Y:S04]  /*36c0*/  STL.64 [R1+0xa28], R2 ;  /* 0x000a280201007387 */ /* 0x0003e80000100a00 */
[----:B------:R2:W-:Y:S01]  /*36d0*/  STL.64 [R1+0xa20], R6 ;  /* 0x000a200601007387 */ /* 0x0005e20000100a00 */
[----:B0-----:R-:W-:-:S04]  /*36e0*/  IMAD.WIDE R4, R24, 0x2, R8 ;  /* 0x0000000218047825 */ /* 0x001fc800078e0208 */
[----:B-1----:R-:W-:Y:S01]  /*36f0*/  IMAD.WIDE R2, R24, 0x2, R18 ;  /* 0x0000000218027825 */ /* 0x002fe200078e0212 */
[----:B------:R0:W-:Y:S03]  /*3700*/  STL.64 [R1+0xa18], R4 ;  /* 0x000a180401007387 */ /* 0x0001e60000100a00 */
[C---:B--2---:R-:W-:Y:S01]  /*3710*/  IMAD.WIDE R6, R25.reuse, 0x2, R20 ;  /* 0x0000000219067825 */ /* 0x044fe200078e0214 */
[----:B------:R1:W-:Y:S04]  /*3720*/  STL.64 [R1+0xa10], R2 ;  /* 0x000a100201007387 */ /* 0x0003e80000100a00 */
[----:B------:R2:W-:Y:S01]  /*3730*/  STL.64 [R1+0xa08], R6 ;  /* 0x000a080601007387 */ /* 0x0005e20000100a00 */
[----:B0-----:R-:W-:-:S04]  /*3740*/  IMAD.WIDE R4, R25, 0x2, R28 ;  /* 0x0000000219047825 */ /* 0x001fc800078e021c */
[C---:B-1----:R-:W-:Y:S01]  /*3750*/  IMAD.WIDE R2, R25.reuse, 0x2, R8 ;  /* 0x0000000219027825 */ /* 0x042fe200078e0208 */
[----:B------:R0:W-:Y:S03]  /*3760*/  STL.64 [R1+0xa00], R4 ;  /* 0x000a000401007387 */ /* 0x0001e60000100a00 */
[----:B--2---:R-:W-:Y:S01]  /*3770*/  IMAD.WIDE R6, R25, 0x2, R18 ;  /* 0x0000000219067825 */ /* 0x004fe200078e0212 */
        /* <DEDUP_REMOVED lines=9> */
[C---:B-1----:R-:W-:Y:S01]  /*3810*/  IMAD.WIDE R2, R27.reuse, 0x2, R20 ;  /* 0x000000021b027825 */ /* 0x042fe200078e0214 */
[----:B------:R0:W-:Y:S03]  /*3820*/  STL.64 [R1+0x9d0], R4 ;  /* 0x0009d00401007387 */ /* 0x0001e60000100a00 */
[C---:B--2---:R-:W-:Y:S01]  /*3830*/  IMAD.WIDE R6, R27.reuse, 0x2, R8 ;  /* 0x000000021b067825 */ /* 0x044fe200078e0208 */
[----:B------:R1:W-:Y:S03]  /*3840*/  STL.64 [R1+0x9c8], R2 ;  /* 0x0009c80201007387 */ /* 0x0003e60000100a00 */
[----:B0-----:R-:W-:-:S04]  /*3850*/  IMAD.WIDE R4, R27, 0x2, R28 ;  /* 0x000000021b047825 */ /* 0x001fc800078e021c */
[----:B-1----:R-:W-:Y:S01]  /*3860*/  IMAD.WIDE R2, R27, 0x2, R18 ;  /* 0x000000021b027825 */ /* 0x002fe200078e0212 */
[----:B------:R0:W-:Y:S04]  /*3870*/  STL.64 [R1+0x9c0], R4 ;  /* 0x0009c00401007387 */ /* 0x0001e80000100a00 */
[----:B------:R1:W-:Y:S04]  /*3880*/  STL.64 [R1+0x9b8], R6 ;  /* 0x0009b80601007387 */ /* 0x0003e80000100a00 */
[----:B------:R2:W-:Y:S01]  /*3890*/  STL.64 [R1+0x9b0], R2 ;  /* 0x0009b00201007387 */ /* 0x0005e20000100a00 */
[----:B0-----:R-:W-:-:S04]  /*38a0*/  IMAD.WIDE R4, R10, 0x2, R20 ;  /* 0x000000020a047825 */ /* 0x001fc800078e0214 */
[C---:B-1----:R-:W-:Y:S01]  /*38b0*/  IMAD.WIDE R6, R10.reuse, 0x2, R8 ;  /* 0x000000020a067825 */ /* 0x042fe200078e0208 */
[----:B------:R0:W-:Y:S03]  /*38c0*/  STL.64 [R1+0x9a8], R4 ;  /* 0x0009a80401007387 */ /* 0x0001e60000100a00 */
[----:B--2---:R-:W-:-:S05]  /*38d0*/  IMAD.WIDE R2, R10, 0x2, R28 ;  /* 0x000000020a027825 */ /* 0x004fca00078e021c */
[----:B------:R1:W-:Y:S01]  /*38e0*/  STL.64 [R1+0x9a0], R2 ;  /* 0x0009a00201007387 */ /* 0x0003e20000100a00 */
[----:B0-----:R-:W-:-:S03]  /*38f0*/  IMAD.WIDE R4, R10, 0x2, R18 ;  /* 0x000000020a047825 */ /* 0x001fc600078e0212 */
[----:B------:R0:W-:Y:S01]  /*3900*/  STL.64 [R1+0x998], R6 ;  /* 0x0009980601007387 */ /* 0x0001e20000100a00 */
[----:B------:R-:W-:-:S03]  /*3910*/  IMAD R10, R22, 0x18, RZ ;  /* 0x00000018160a7824 */ /* 0x000fc600078e02ff */
[----:B------:R2:W-:Y:S01]  /*3920*/  STL.64 [R1+0x990], R4 ;  /* 0x0009900401007387 */ /* 0x0005e20000100a00 */
[----:B-1----:R-:W-:-:S05]  /*3930*/  IMAD.WIDE R2, R11, 0x2, R20 ;  /* 0x000000020b027825 */ /* 0x002fca00078e0214 */
[----:B------:R1:W-:Y:S01]  /*3940*/  STL.64 [R1+0x988], R2 ;  /* 0x0009880201007387 */ /* 0x0003e20000100a00 */
[----:B0-----:R-:W-:-:S04]  /*3950*/  IMAD.WIDE R6, R11, 0x2, R8 ;  /* 0x000000020b067825 */ /* 0x001fc800078e0208 */
[----:B--2---:R-:W-:-:S05]  /*3960*/  IMAD.WIDE R4, R11, 0x2, R28 ;  /* 0x000000020b047825 */ /* 0x004fca00078e021c */
[----:B------:R0:W-:Y:S01]  /*3970*/  STL.64 [R1+0x980], R4 ;  /* 0x0009800401007387 */ /* 0x0001e20000100a00 */
[----:B-1----:R-:W-:-:S03]  /*3980*/  IMAD.WIDE R2, R11, 0x2, R18 ;  /* 0x000000020b027825 */ /* 0x002fc600078e0212 */
[----:B------:R1:W-:Y:S01]  /*3990*/  STL.64 [R1+0x978], R6 ;  /* 0x0009780601007387 */ /* 0x0003e20000100a00 */
[----:B------:R-:W-:-:S03]  /*39a0*/  IMAD R11, R22, 0x17, RZ ;  /* 0x00000017160b7824 */ /* 0x000fc600078e02ff */
        /* <DEDUP_REMOVED lines=62> */
[----:B------:R-:W-:-:S03]  /*3d90*/  IMAD.SHL.U32 R10, R22, 0x10, RZ ;  /* 0x00000010160a7824 */ /* 0x000fc600078e00ff */
        /* <DEDUP_REMOVED lines=127> */
[----:B-1----:R-:W-:-:S04]  /*4590*/  IMAD.WIDE R2, R11, 0x2, R20 ;  /* 0x000000020b027825 */ /* 0x002fc800078e0214 */
[C---:B0-----:R-:W-:Y:S01]  /*45a0*/  IMAD.WIDE R6, R11.reuse, 0x2, R28 ;  /* 0x000000020b067825 */ /* 0x041fe200078e021c */
        /* <DEDUP_REMOVED lines=14> */
[----:B------:R1:W-:Y:S03]  /*4690*/  STL.64 [R1+0x690], R6 ;  /* 0x0006900601007387 */ /* 0x0003e60000100a00 */
[C---:B0-----:R-:W-:Y:S02]  /*46a0*/  IMAD.WIDE R2, R22.reuse, 0x2, R28 ;  /* 0x0000000216027825 */ /* 0x041fe400078e021c */
[----:B------:R0:W5:Y:S02]  /*46b0*/  LDL.LU.64 R28, [R1+0xac8] ;  /* 0x000ac800011c7983 */ /* 0x0001640000300a00 */
[----:B-1----:R-:W-:-:S02]  /*46c0*/  IMAD.WIDE R6, R22, 0x2, R8 ;  /* 0x0000000216067825 */ /* 0x002fc400078e0208 */
[----:B------:R1:W-:Y:S04]  /*46d0*/  STL.64 [R1+0x688], R4 ;  /* 0x0006880401007387 */ /* 0x0003e80000100a00 */
[----:B------:R2:W-:Y:S04]  /*46e0*/  STL.64 [R1+0x680], R2 ;  /* 0x0006800201007387 */ /* 0x0005e80000100a00 */
[----:B------:R0:W-:Y:S01]  /*46f0*/  STL.64 [R1+0x678], R6 ;  /* 0x0006780601007387 */ /* 0x0001e20000100a00 */
[----:B-1----:R-:W-:-:S04]  /*4700*/  IMAD.WIDE R4, R22, 0x2, R18 ;  /* 0x0000000216047825 */ /* 0x002fc800078e0212 */
[----:B--2---:R-:W-:Y:S01]  /*4710*/  IMAD.MOV.U32 R2, RZ, RZ, c[0x0][0x160] ;  /* 0x00005800ff027624 */ /* 0x004fe200078e00ff */
[----:B------:R0:W-:Y:S01]  /*4720*/  STL.64 [R1+0x670], R4 ;  /* 0x0006700401007387 */ /* 0x0001e20000100a00 */
[----:B------:R-:W-:-:S03]  /*4730*/  IMAD.MOV.U32 R3, RZ, RZ, c[0x0][0x164] ;  /* 0x00005900ff037624 */ /* 0x000fc600078e00ff */
.L_x_2:
[----:B0-----:R-:W2:Y:S04]  /*4740*/  LDL.64 R4, [R1+0x508] ;  /* 0x0005080001047983 */ /* 0x001ea80000100a00 */
[----:B-----5:R-:W-:Y:S04]  /*4750*/  STL [R1+0x13c0], R28 ;  /* 0x0013c01c01007387 */ /* 0x020fe80000100800 */
[----:B------:R-:W-:Y:S04]  /*4760*/  STL.64 [R1+0x1368], R26 ;  /* 0x0013681a01007387 */ /* 0x000fe80000100a00 */
[----:B------:R-:W-:Y:S04]  /*4770*/  STL [R1+0x138c], R26 ;  /* 0x00138c1a01007387 */ /* 0x000fe80000100800 */
[----:B------:R-:W-:Y:S04]  /*4780*/  STL [R1+0x139c], R26 ;  /* 0x00139c1a01007387 */ /* 0x000fe80000100800 */
[----:B------:R-:W-:Y:S04]  /*4790*/  STL.64 [R1+0x13b0], R26 ;  /* 0x0013b01a01007387 */ /* 0x000fe80000100a00 */
[----:B------:R-:W-:Y:S04]  /*47a0*/  STL.64 [R1+0x13d8], R26 ;  /* 0x0013d81a01007387 */ /* 0x000fe80000100a00 */
[----:B------:R-:W-:Y:S04]  /*47b0*/  STL.64 [R1+0x1438], R26 ;  /* 0x0014381a01007387 */ /* 0x000fe80000100a00 */
[----:B------:R-:W-:Y:S04]  /*47c0*/  STL.64 [R1+0x1468], R26 ;  /* 0x0014681a01007387 */ /* 0x000fe80000100a00 */
[----:B------:R-:W-:Y:S04]  /*47d0*/  STL.64 [R1+0x1498], R26 ;  /* 0x0014981a01007387 */ /* 0x000fe80000100a00 */
[----:B------:R0:W-:Y:S04]  /*47e0*/  STL.64 [R1+0x14c8], R26 ;  /* 0x0014c81a01007387 */ /* 0x0001e80000100a00 */
[----:B0-----:R-:W3:Y:S01]  /*47f0*/  LDL.64 R26, [R1+0x680] ;  /* 0x00068000011a7983 */ /* 0x001ee20000100a00 */
[----:B------:R-:W-:-:S02]  /*4800*/  ISETP.GT.AND P1, PT, R0, RZ, PT ;  /* 0x000000ff0000720c */ /* 0x000fc40003f24270 */
[----:B--2---:R-:W-:-:S05]  /*4810*/  IADD3 R6, P0, R4, R2, RZ ;  /* 0x0000000204067210 */ /* 0x004fca0007f1e0ff */
[----:B------:R-:W-:Y:S01]  /*4820*/  IMAD.X R7, R5, 0x1, R3, P0 ;  /* 0x0000000105077824 */ /* 0x000fe200000e0603 */
[----:B---3--:R0:W-:Y:S04]  /*4830*/  STL.64 [R1+0x14d0], R26 ;  /* 0x0014d01a01007387 */ /* 0x0081e80000100a00 */
[----:B0-----:R-:W2:Y:S04]  /*4840*/  LDL.64 R26, [R1+0x500] ;  /* 0x00050000011a7983 */ /* 0x001ea80000100a00 */
[----:B------:R-:W-:Y:S04]  /*4850*/  STL.64 [R1+0x1360], R24 ;  /* 0x0013601801007387 */ /* 0x000fe80000100a00 */
[----:B------:R-:W-:Y:S04]  /*4860*/  STL [R1+0x1370], R24 ;  /* 0x0013701801007387 */ /* 0x000fe80000100800 */
[----:B------:R-:W-:Y:S04]  /*4870*/  STL [R1+0x1384], R24 ;  /* 0x0013841801007387 */ /* 0x000fe80000100800 */
[----:B------:R-:W-:Y:S04]  /*4880*/  STL [R1+0x1394], R24 ;  /* 0x0013941801007387 */ /* 0x000fe80000100800 */
[----:B------:R-:W-:Y:S04]  /*4890*/  STL [R1+0x13a4], R24 ;  /* 0x0013a41801007387 */ /* 0x000fe80000100800 */
[----:B------:R-:W-:Y:S04]  /*48a0*/  STL [R1+0x13bc], R24 ;  /* 0x0013bc1801007387 */ /* 0x000fe80000100800 */
[----:B------:R-:W-:Y:S04]  /*48b0*/  STL.64 [R1+0x13f0], R24 ;  /* 0x0013f01801007387 */ /* 0x000fe80000100a00 */
        /* <DEDUP_REMOVED lines=9> */
[----:B------:R-:W-:Y:S04]  /*4950*/  STL [R1+0x1380], R22 ;  /* 0x0013801601007387 */ /* 0x000fe80000100800 */
        /* <DEDUP_REMOVED lines=8> */
[----:B------:R0:W-:Y:S04]  /*49e0*/  STL.64 [R1+0x14b0], R22 ;  /* 0x0014b01601007387 */ /* 0x0001e80000100a00 */
[----:B0-----:R-:W3:Y:S04]  /*49f0*/  LDL.64 R22, [R1+0x4f8] ;  /* 0x0004f80001167983 */ /* 0x001ee80000100a00 */
[----:B------:R-:W-:Y:S04]  /*4a00*/  STL.64 [R1+0x1350], R20 ;  /* 0x0013501401007387 */ /* 0x000fe80000100a00 */
[----:B------:R-:W-:Y:S04]  /*4a10*/  STL.64 [R1+0x1378], R20 ;  /* 0x0013781401007387 */ /* 0x000fe80000100a00 */
        /* <DEDUP_REMOVED lines=11> */
[----:B------:R0:W-:Y:S04]  /*4ad0*/  STL.64 [R1+0x1408], R12 ;  /* 0x0014080c01007387 */ /* 0x0001e80000100a00 */
[----:B------:R-:W-:Y:S04]  /*4ae0*/  STL.64 [R1+0x1340], R18 ;  /* 0x0013401201007387 */ /* 0x000fe80000100a00 */
[----:B------:R-:W-:Y:S01]  /*4af0*/  STL.64 [R1+0x13d0], R18 ;  /* 0x0013d01201007387 */ /* 0x000fe20000100a00 */
[----:B0-----:R-:W-:-:S03]  /*4b00*/  PRMT R12, RZ, 0x7610, R12 ;  /* 0x00007610ff0c7816 */ /* 0x001fc6000000000c */
[----:B------:R-:W-:Y:S04]  /*4b10*/  STL.64 [R1+0x13f8], R18 ;  /* 0x0013f81201007387 */ /* 0x000fe80000100a00 */
[----:B------:R-:W-:Y:S04]  /*4b20*/  STL.64 [R1+0x1430], R18 ;  /* 0x0014301201007387 */ /* 0x000fe80000100a00 */
[----:B------:R-:W4:Y:S01]  /*4b30*/  @P1 LDG.E.U16 R12, [R6.64] ;  /* 0x00000004060c1981 */ /* 0x000f22000c1e1500 */
[----:B------:R-:W-:-:S03]  /*4b40*/  PRMT R11, RZ, 0x7610, R11 ;  /* 0x00007610ff0b7816 */ /* 0x000fc6000000000b */
[----:B------:R-:W-:Y:S04]  /*4b50*/  STL.64 [R1+0x1460], R18 ;  /* 0x0014601201007387 */ /* 0x000fe80000100a00 */
[----:B------:R-:W-:Y:S04]  /*4b60*/  STL.64 [R1+0x1490], R18 ;  /* 0x0014901201007387 */ /* 0x000fe80000100a00 */
[----:B------:R0:W-:Y:S04]  /*4b70*/  STL.64 [R1+0x14c0], R18 ;  /* 0x0014c01201007387 */ /* 0x0001e80000100a00 */
[----:B------:R-:W-:Y:S04]  /*4b80*/  STL.64 [R1+0x1338], R14 ;  /* 0x0013380e01007387 */ /* 0x000fe80000100a00 */
[----:B------:R-:W-:Y:S04]  /*4b90*/  STL.64 [R1+0x1330], R16 ;  /* 0x0013301001007387 */ /* 0x000fe80000100a00 */
[----:B------:R-:W-:Y:S04]  /*4ba0*/  STL [R1+0x12d0], R29 ;  /* 0x0012d01d01007387 */ /* 0x000fe80000100800 */
[----:B0-----:R-:W4:Y:S01]  /*4bb0*/  LDL.64 R18, [R1+0x678] ;  /* 0x0006780001127983 */ /* 0x001f220000100a00 */
[----:B--2---:R-:W-:-:S05]  /*4bc0*/  IADD3 R8, P2, R26, R2, RZ ;  /* 0x000000021a087210 */ /* 0x004fca0007f5e0ff */
[----:B------:R-:W-:Y:S02]  /*4bd0*/  IMAD.X R9, R27, 0x1, R3, P2 ;  /* 0x000000011b097824 */ /* 0x000fe400010e0603 */
[----:B------:R-:W2:Y:S04]  /*4be0*/  LDL.LU.64 R26, [R1+0x14d0] ;  /* 0x0014d000011a7983 */ /* 0x000ea80000300a00 */
[----:B------:R0:W2:Y:S01]  /*4bf0*/  @P1 LDG.E.U16 R11, [R8.64] ;  /* 0x00000004080b1981 */ /* 0x0000a2000c1e1500 */
[----:B---3--:R-:W-:-:S05]  /*4c00*/  IADD3 R4, P0, R22, R2, RZ ;  /* 0x0000000216047210 */ /* 0x008fca0007f1e0ff */
[----:B------:R-:W-:Y:S02]  /*4c10*/  IMAD.X R5, R23, 0x1, R3, P0 ;  /* 0x0000000117057824 */ /* 0x000fe400000e0603 */
[----:B------:R-:W3:Y:S04]  /*4c20*/  LDL.64 R22, [R1+0x670] ;  /* 0x0006700001167983 */ /* 0x000ee80000100a00 */
[----:B----4-:R1:W-:Y:S04]  /*4c30*/  STL [R1+0x48c], R12 ;  /* 0x00048c0c01007387 */ /* 0x0103e80000100800 */
[----:B0-----:R-:W4:Y:S01]  /*4c40*/  LDL.64 R8, [R1+0x510] ;  /* 0x0005100001087983 */ /* 0x001f220000100a00 */
[----:B------:R-:W-:-:S02]  /*4c50*/  PRMT R10, RZ, 0x7610, R10 ;  /* 0x00007610ff0a7816 */ /* 0x000fc4000000000a */
[----:B------:R-:W-:Y:S01]  /*4c60*/  PRMT R20, RZ, 0x7610, R20 ;  /* 0x00007610ff147816 */ /* 0x000fe20000000014 */
[----:B-1----:R-:W2:Y:S04]  /*4c70*/  LDL.64 R12, [R1+0x688] ;  /* 0x00068800010c7983 */ /* 0x002ea80000100a00 */
[----:B------:R0:W2:Y:S01]  /*4c80*/  @P1 LDG.E.U16 R10, [R4.64] ;  /* 0x00000004040a1981 */ /* 0x0000a2000c1e1500 */
[----:B------:R-:W-:Y:S02]  /*4c90*/  ISETP.GT.AND P0, PT, R0, 0x1, PT ;  /* 0x000000010000780c */ /* 0x000fe40003f04270 */
[----:B------:R-:W-:Y:S02]  /*4ca0*/  PRMT R24, RZ, 0x7610, R24 ;  /* 0x00007610ff187816 */ /* 0x000fe40000000018 */
[----:B------:R-:W-:-:S02]  /*4cb0*/  PRMT R25, RZ, 0x7610, R25 ;  /* 0x00007610ff197816 */ /* 0x000fc40000000019 */
[----:B----4-:R-:W-:Y:S01]  /*4cc0*/  IADD3 R6, P3, R8, R2, RZ ;  /* 0x0000000208067210 */ /* 0x010fe20007f7e0ff */
[----:B0-----:R-:W-:-:S04]  /*4cd0*/  IMAD.MOV.U32 R5, RZ, RZ, R9 ;  /* 0x000000ffff057224 */ /* 0x001fc800078e0009 */
[----:B------:R-:W-:-:S05]  /*4ce0*/  IMAD.X R7, R5, 0x1, R3, P3 ;  /* 0x0000000105077824 */ /* 0x000fca00018e0603 */
[----:B------:R3:W4:Y:S01]  /*4cf0*/  @P1 LDG.E.U16 R20, [R6.64] ;  /* 0x0000000406141981 */ /* 0x000722000c1e1500 */
[----:B------:R-:W-:Y:S01]  /*4d00*/  IMAD.MOV.U32 R4, RZ, RZ, R8 ;  /* 0x000000ffff047224 */ /* 0x000fe200078e0008 */
[-C--:B------:R-:W-:Y:S02]  /*4d10*/  IADD3 R4, P3, R18, R2.reuse, RZ ;  /* 0x0000000212047210 */ /* 0x080fe40007f7e0ff */
[----:B--2---:R-:W-:-:S03]  /*4d20*/  IADD3 R8, P2, R26, R2, RZ ;  /* 0x000000021a087210 */ /* 0x004fc60007f5e0ff */
[--C-:B------:R-:W-:Y:S02]  /*4d30*/  IMAD.X R5, R19, 0x1, R3.reuse, P3 ;  /* 0x0000000113057824 */ /* 0x100fe400018e0603 */
[----:B------:R-:W-:Y:S01]  /*4d40*/  IMAD.X R9, R27, 0x1, R3, P2 ;  /* 0x000000011b097824 */ /* 0x000fe200010e0603 */
[-C--:B---3--:R-:W-:Y:S01]  /*4d50*/  IADD3 R6, P1, R22, R2.reuse, RZ ;  /* 0x0000000216067210 */ /* 0x088fe20007f3e0ff */
[----:B------:R-:W2:Y:S04]  /*4d60*/  LDL.LU.64 R26, [R1+0x14c8] ;  /* 0x0014c800011a7983 */ /* 0x000ea80000300a00 */
[----:B------:R0:W3:Y:S04]  /*4d70*/  @P0 LDG.E.U16 R24, [R4.64] ;  /* 0x0000000404180981 */ /* 0x0000e8000c1e1500 */
[----:B------:R1:W2:Y:S01]  /*4d80*/  @P0 LDG.E.U16 R25, [R8.64] ;  /* 0x0000000408190981 */ /* 0x0002a2000c1e1500 */
[----:B0-----:R-:W-:-:S02]  /*4d90*/  IADD3 R4, P2, R12, R2, RZ ;  /* 0x000000020c047210 */ /* 0x001fc40007f5e0ff */
[----:B-1----:R-:W-:-:S03]  /*4da0*/  PRMT R8, RZ, 0x7610, R8 ;  /* 0x00007610ff087816 */ /* 0x002fc60000000008 */
[----:B------:R-:W-:Y:S01]  /*4db0*/  IMAD.X R5, R13, 0x1, R3, P2 ;  /* 0x000000010d057824 */ /* 0x000fe200010e0603 */
[----:B------:R-:W-:Y:S01]  /*4dc0*/  PRMT R9, RZ, 0x7610, R9 ;  /* 0x00007610ff097816 */ /* 0x000fe20000000009 */
[----:B------:R-:W-:-:S03]  /*4dd0*/  IMAD.X R7, R23, 0x1, R3, P1 ;  /* 0x0000000117077824 */ /* 0x000fc600008e0603 */
[----:B------:R-:W2:Y:S04]  /*4de0*/  @P0 LDG.E.U16 R8, [R4.64] ;  /* 0x0000000404080981 */ /* 0x000ea8000c1e1500 */
[----:B------:R-:W2:Y:S04]  /*4df0*/  @P0 LDG.E.U16 R9, [R6.64] ;  /* 0x0000000406090981 */ /* 0x000ea8000c1e1500 */
[----:B----4-:R0:W-:Y:S04]  /*4e00*/  STL [R1+0x488], R20 ;  /* 0x0004881401007387 */ /* 0x0101e80000100800 */
[----:B------:R-:W4:Y:S04]  /*4e10*/  LDL.64 R18, [R1+0x698] ;  /* 0x0006980001127983 */ /* 0x000f280000100a00 */
[----:B0-----:R-:W4:Y:S04]  /*4e20*/  LDL.64 R20, [R1+0x6a0] ;  /* 0x0006a00001147983 */ /* 0x001f280000100a00 */
[----:B---3--:R-:W-:Y:S04]  /*4e30*/  STL [R1+0x664], R24 ;  /* 0x0006641801007387 */ /* 0x008fe80000100800 */
[----:B--2---:R0:W-:Y:S01]  /*4e40*/  STL [R1+0x668], R25 ;  /* 0x0006681901007387 */ /* 0x0041e20000100800 */
[----:B------:R-:W-:-:S03]  /*4e50*/  ISETP.GT.AND P1, PT, R0, 0x2, PT ;  /* 0x000000020000780c */ /* 0x000fc60003f24270 */
[----:B------:R-:W2:Y:S04]  /*4e60*/  LDL.64 R12, [R1+0x6a8] ;  /* 0x0006a800010c7983 */ /* 0x000ea80000100a00 */
[----:B------:R-:W3:Y:S04]  /*4e70*/  LDL.64 R22, [R1+0x6c0] ;  /* 0x0006c00001167983 */ /* 0x000ee80000100a00 */
[----:B0-----:R-:W2:Y:S04]  /*4e80*/  LDL.64 R24, [R1+0x690] ;  /* 0x0006900001187983 */ /* 0x001ea80000100a00 */
[----:B------:R4:W-:Y:S01]  /*4e90*/  STL [R1+0x65c], R8 ;  /* 0x00065c0801007387 */ /* 0x0009e20000100800 */
[----:B------:R-:W-:-:S03]  /*4ea0*/  PRMT R26, RZ, 0x7610, R26 ;  /* 0x00007610ff1a7816 */ /* 0x000fc6000000001a */
[----:B------:R0:W-:Y:S01]  /*4eb0*/  STL [R1+0x660], R9 ;  /* 0x0006600901007387 */ /* 0x0001e20000100800 */
[----:B------:R-:W-:Y:S02]  /*4ec0*/  PRMT R27, RZ, 0x7610, R27 ;  /* 0x00007610ff1b7816 */ /* 0x000fe4000000001b */
[-C--:B----4-:R-:W-:Y:S02]  /*4ed0*/  IADD3 R8, P0, R18, R2.reuse, RZ ;  /* 0x0000000212087210 */ /* 0x090fe40007f1e0ff */
[----:B------:R-:W-:-:S03]  /*4ee0*/  IADD3 R6, P2, R20, R2, RZ ;  /* 0x0000000214067210 */ /* 0x000fc60007f5e0ff */
[--C-:B0-----:R-:W-:Y:S02]  /*4ef0*/  IMAD.X R9, R19, 0x1, R3.reuse, P0 ;  /* 0x0000000113097824 */ /* 0x101fe400000e0603 */
[----:B------:R-:W-:-:S03]  /*4f00*/  IMAD.X R7, R21, 0x1, R3, P2 ;  /* 0x0000000115077824 */ /* 0x000fc600010e0603 */
[----:B------:R3:W4:Y:S04]  /*4f10*/  @P1 LDG.E.U16 R26, [R8.64] ;  /* 0x00000004081a1981 */ /* 0x000728000c1e1500 */
[----:B------:R-:W4:Y:S04]  /*4f20*/  LDL.64 R20, [R1+0x6b8] ;  /* 0x0006b80001147983 */ /* 0x000f280000100a00 */
[----:B------:R-:W4:Y:S04]  /*4f30*/  LDL.LU.64 R18, [R1+0x14c0] ;  /* 0x0014c00001127983 */ /* 0x000f280000300a00 */
[----:B------:R0:W4:Y:S01]  /*4f40*/  @P1 LDG.E.U16 R27, [R6.64] ;  /* 0x00000004061b1981 */ /* 0x000122000c1e1500 */
[----:B--2---:R-:W-:Y:S01]  /*4f50*/  IADD3 R4, P2, R24, R2, RZ ;  /* 0x0000000218047210 */ /* 0x004fe20007f5e0ff */
[----:B0-----:R-:W-:-:S02]  /*4f60*/  IMAD.MOV.U32 R6, RZ, RZ, R24 ;  /* 0x000000ffff067224 */ /* 0x001fc400078e0018 */
[----:B------:R-:W-:Y:S02]  /*4f70*/  IMAD.MOV.U32 R7, RZ, RZ, R25 ;  /* 0x000000ffff077224 */ /* 0x000fe400078e0019 */
[----:B------:R-:W2:Y:S02]  /*4f80*/  LDL.LU.64 R24, [R1+0x14b8] ;  /* 0x0014b80001187983 */ /* 0x000ea40000300a00 */
[----:B------:R-:W-:Y:S01]  /*4f90*/  IMAD.X R5, R7, 0x1, R3, P2 ;  /* 0x0000000107057824 */ /* 0x000fe200010e0603 */
[-C--:B------:R-:W-:Y:S02]  /*4fa0*/  IADD3 R6, P3, R12, R2.reuse, RZ ;  /* 0x000000020c067210 */ /* 0x080fe40007f7e0ff */
[----:B------:R-:W-:Y:S02]  /*4fb0*/  ISETP.GT.AND P0, PT, R0, 0x3, PT ;  /* 0x000000030000780c */ /* 0x000fe40003f04270 */
[----:B---3--:R-:W-:-:S05]  /*4fc0*/  IADD3 R8, P2, R22, R2, RZ ;  /* 0x0000000216087210 */ /* 0x008fca0007f5e0ff */
[----:B------:R-:W-:Y:S01]  /*4fd0*/  IMAD.X R9, R23, 0x1, R3, P2 ;  /* 0x0000000117097824 */ /* 0x000fe200010e0603 */
[----:B----4-:R-:W-:Y:S01]  /*4fe0*/  STL [R1+0x658], R26 ;  /* 0x0006581a01007387 */ /* 0x010fe20000100800 */
[----:B------:R-:W-:-:S03]  /*4ff0*/  PRMT R19, RZ, 0x7610, R19 ;  /* 0x00007610ff137816 */ /* 0x000fc60000000013 */
[----:B------:R0:W-:Y:S04]  /*5000*/  STL [R1+0x654], R27 ;  /* 0x0006541b01007387 */ /* 0x0001e80000100800 */
[----:B------:R1:W3:Y:S01]  /*5010*/  @P1 LDG.E.U16 R19, [R4.64] ;  /* 0x0000000404131981 */ /* 0x0002e2000c1e1500 */
[----:B------:R-:W-:-:S03]  /*5020*/  PRMT R18, RZ, 0x7610, R18 ;  /* 0x00007610ff127816 */ /* 0x000fc60000000012 */
[----:B0-----:R-:W4:Y:S01]  /*5030*/  LDL.64 R26, [R1+0x6b0] ;  /* 0x0006b000011a7983 */ /* 0x001f220000100a00 */
[----:B-1----:R-:W-:Y:S02]  /*5040*/  IMAD.MOV.U32 R4, RZ, RZ, R12 ;  /* 0x000000ffff047224 */ /* 0x002fe400078e000c */
[----:B------:R-:W-:Y:S02]  /*5050*/  IMAD.MOV.U32 R5, RZ, RZ, R13 ;  /* 0x000000ffff057224 */ /* 0x000fe400078e000d */
[----:B------:R-:W3:Y:S02]  /*5060*/  LDL.64 R12, [R1+0x6c8] ;  /* 0x0006c800010c7983 */ /* 0x000ee40000100a00 */
[----:B------:R-:W-:Y:S01]  /*5070*/  IMAD.X R7, R5, 0x1, R3, P3 ;  /* 0x0000000105077824 */ /* 0x000fe200018e0603 */
[----:B--2---:R-:W-:Y:S01]  /*5080*/  PRMT R24, RZ, 0x7610, R24 ;  /* 0x00007610ff187816 */ /* 0x004fe20000000018 */
[----:B------:R-:W2:Y:S04]  /*5090*/  LDL.LU.64 R22, [R1+0x14b0] ;  /* 0x0014b00001167983 */ /* 0x000ea80000300a00 */
[----:B------:R4:W2:Y:S01]  /*50a0*/  @P1 LDG.E.U16 R18, [R6.64] ;  /* 0x0000000406121981 */ /* 0x0008a2000c1e1500 */
[----:B------:R-:W-:-:S02]  /*50b0*/  IADD3 R4, P3, R20, R2, RZ ;  /* 0x0000000214047210 */ /* 0x000fc40007f7e0ff */
[----:B------:R-:W-:-:S03]  /*50c0*/  PRMT R25, RZ, 0x7610, R25 ;  /* 0x00007610ff197816 */ /* 0x000fc60000000019 */
[----:B------:R-:W-:-:S03]  /*50d0*/  IMAD.X R5, R21, 0x1, R3, P3 ;  /* 0x0000000115057824 */ /* 0x000fc600018e0603 */
[----:B------:R0:W2:Y:S04]  /*50e0*/  @P0 LDG.E.U16 R25, [R8.64] ;  /* 0x0000000408190981 */ /* 0x0000a8000c1e1500 */
[----:B------:R3:W2:Y:S01]  /*50f0*/  @P0 LDG.E.U16 R24, [R4.64] ;  /* 0x0000000404180981 */ /* 0x0006a2000c1e1500 */
[----:B0-----:R-:W-:Y:S02]  /*5100*/  PRMT R8, RZ, 0x7610, R8 ;  /* 0x00007610ff087816 */ /* 0x001fe40000000008 */
[----:B------:R-:W-:Y:S02]  /*5110*/  PRMT R9, RZ, 0x7610, R9 ;  /* 0x00007610ff097816 */ /* 0x000fe40000000009 */
[-C--:B----4-:R-:W-:Y:S02]  /*5120*/  IADD3 R6, P1, R26, R2.reuse, RZ ;  /* 0x000000021a067210 */ /* 0x090fe40007f3e0ff */
[----:B---3--:R-:W-:-:S05]  /*5130*/  IADD3 R4, P2, R12, R2, RZ ;  /* 0x000000020c047210 */ /* 0x008fca0007f5e0ff */
[--C-:B------:R-:W-:Y:S01]  /*5140*/  IMAD.X R5, R13, 0x1, R3.reuse, P2 ;  /* 0x000000010d057824 */ /* 0x100fe200010e0603 */
[----:B--2---:R-:W-:Y:S01]  /*5150*/  STL [R1+0x64c], R18 ;  /* 0x00064c1201007387 */ /* 0x004fe20000100800 */
[----:B------:R-:W-:-:S03]  /*5160*/  IMAD.X R7, R27, 0x1, R3, P1 ;  /* 0x000000011b077824 */ /* 0x000fc600008e0603 */
[----:B------:R0:W-:Y:S04]  /*5170*/  STL [R1+0x650], R19 ;  /* 0x0006501301007387 */ /* 0x0001e80000100800 */
[----:B------:R-:W2:Y:S04]  /*5180*/  @P0 LDG.E.U16 R8, [R4.64] ;  /* 0x0000000404080981 */ /* 0x000ea8000c1e1500 */
[----:B------:R-:W3:Y:S04]  /*5190*/  LDL.64 R20, [R1+0x6d8] ;  /* 0x0006d80001147983 */ /* 0x000ee80000100a00 */
[----:B0-----:R-:W4:Y:S04]  /*51a0*/  LDL.64 R18, [R1+0x6e0] ;  /* 0x0006e00001127983 */ /* 0x001f280000100a00 */
[----:B------:R4:W3:Y:S04]  /*51b0*/  @P0 LDG.E.U16 R9, [R6.64] ;  /* 0x0000000406090981 */ /* 0x0008e8000c1e1500 */
[----:B------:R-:W-:Y:S04]  /*51c0*/  STL [R1+0x644], R24 ;  /* 0x0006441801007387 */ /* 0x000fe80000100800 */
[----:B------:R0:W-:Y:S01]  /*51d0*/  STL [R1+0x648], R25 ;  /* 0x0006481901007387 */ /* 0x0001e20000100800 */
[----:B------:R-:W-:-:S03]  /*51e0*/  ISETP.GT.AND P1, PT, R0, 0x4, PT ;  /* 0x000000040000780c */ /* 0x000fc60003f24270 */
[----:B------:R-:W3:Y:S04]  /*51f0*/  LDL.64 R12, [R1+0x6e8] ;  /* 0x0006e800010c7983 */ /* 0x000ee80000100a00 */
[----:B------:R-:W3:Y:S04]  /*5200*/  LDL.64 R26, [R1+0x700] ;  /* 0x00070000011a7983 */ /* 0x000ee80000100a00 */
[----:B0-----:R-:W3:Y:S01]  /*5210*/  LDL.64 R24, [R1+0x6d0] ;  /* 0x0006d00001187983 */ /* 0x001ee20000100a00 */
[----:B------:R-:W-:Y:S02]  /*5220*/  PRMT R22, RZ, 0x7610, R22 ;  /* 0x00007610ff167816 */ /* 0x000fe40000000016 */
[----:B------:R-:W-:Y:S01]  /*5230*/  PRMT R23, RZ, 0x7610, R23 ;  /* 0x00007610ff177816 */ /* 0x000fe20000000017 */
[----:B--2---:R3:W-:Y:S01]  /*5240*/  STL [R1+0x63c], R8 ;  /* 0x00063c0801007387 */ /* 0x0047e20000100800 */
[----:B----4-:R-:W-:-:S02]  /*5250*/  IADD3 R6, P2, R18, R2, RZ ;  /* 0x0000000212067210 */ /* 0x010fc40007f5e0ff */
[----:B---3--:R-:W-:Y:S01]  /*5260*/  IADD3 R8, P0, R20, R2, RZ ;  /* 0x0000000214087210 */ /* 0x008fe20007f1e0ff */
[----:B------:R0:W-:Y:S02]  /*5270*/  STL [R1+0x640], R9 ;  /* 0x0006400901007387 */ /* 0x0001e40000100800 */
[--C-:B------:R-:W-:Y:S02]  /*5280*/  IMAD.X R7, R19, 0x1, R3.reuse, P2 ;  /* 0x0000000113077824 */ /* 0x100fe400010e0603 */
[----:B------:R-:W2:Y:S04]  /*5290*/  LDL.64 R18, [R1+0x6f8] ;  /* 0x0006f80001127983 */ /* 0x000ea80000100a00 */
[----:B------:R1:W3:Y:S01]  /*52a0*/  @P1 LDG.E.U16 R23, [R6.64] ;  /* 0x0000000406171981 */ /* 0x0002e2000c1e1500 */
[----:B0-----:R-:W-:-:S03]  /*52b0*/  IMAD.X R9, R21, 0x1, R3, P0 ;  /* 0x0000000115097824 */ /* 0x001fc600000e0603 */
[----:B------:R-:W4:Y:S04]  /*52c0*/  LDL.LU.64 R20, [R1+0x14a8] ;  /* 0x0014a80001147983 */ /* 0x000f280000300a00 */
[----:B------:R0:W2:Y:S01]  /*52d0*/  @P1 LDG.E.U16 R22, [R8.64] ;  /* 0x0000000408161981 */ /* 0x0000a2000c1e1500 */
[-C--:B------:R-:W-:Y:S01]  /*52e0*/  IADD3 R4, P2, R24, R2.reuse, RZ ;  /* 0x0000000218047210 */ /* 0x080fe20007f5e0ff */
[----:B-1----:R-:W-:Y:S02]  /*52f0*/  IMAD.MOV.U32 R6, RZ, RZ, R24 ;  /* 0x000000ffff067224 */ /* 0x002fe400078e0018 */
[----:B------:R-:W-:Y:S02]  /*5300*/  IMAD.MOV.U32 R7, RZ, RZ, R25 ;  /* 0x000000ffff077224 */ /* 0x000fe400078e0019 */
[----:B------:R-:W3:Y:S02]  /*5310*/  LDL.LU.64 R24, [R1+0x14a0] ;  /* 0x0014a00001187983 */ /* 0x000ee40000300a00 */
[----:B------:R-:W-:Y:S01]  /*5320*/  IMAD.X R5, R7, 0x1, R3, P2 ;  /* 0x0000000107057824 */ /* 0x000fe200010e0603 */
[----:B------:R-:W-:-:S02]  /*5330*/  IADD3 R6, P3, R12, R2, RZ ;  /* 0x000000020c067210 */ /* 0x000fc40007f7e0ff */
[----:B------:R-:W-:Y:S02]  /*5340*/  ISETP.GT.AND P0, PT, R0, 0x5, PT ;  /* 0x000000050000780c */ /* 0x000fe40003f04270 */
[----:B0-----:R-:W-:-:S05]  /*5350*/  IADD3 R8, P2, R26, R2, RZ ;  /* 0x000000021a087210 */ /* 0x001fca0007f5e0ff */
[----:B------:R-:W-:Y:S01]  /*5360*/  IMAD.X R9, R27, 0x1, R3, P2 ;  /* 0x000000011b097824 */ /* 0x000fe200010e0603 */
[----:B----4-:R-:W-:Y:S01]  /*5370*/  PRMT R21, RZ, 0x7610, R21 ;  /* 0x00007610ff157816 */ /* 0x010fe20000000015 */
[----:B--2---:R-:W-:Y:S05]  /*5380*/  STL [R1+0x638], R22 ;  /* 0x0006381601007387 */ /* 0x004fea0000100800 */
[----:B------:R0:W2:Y:S01]  /*5390*/  @P1 LDG.E.U16 R21, [R4.64] ;  /* 0x0000000404151981 */ /* 0x0000a2000c1e1500 */
[----:B------:R-:W-:-:S03]  /*53a0*/  PRMT R20, RZ, 0x7610, R20 ;  /* 0x00007610ff147816 */ /* 0x000fc60000000014 */
[----:B---3--:R1:W-:Y:S01]  /*53b0*/  STL [R1+0x634], R23 ;  /* 0x0006341701007387 */ /* 0x0083e20000100800 */
[----:B0-----:R-:W-:Y:S02]  /*53c0*/  IMAD.MOV.U32 R4, RZ, RZ, R12 ;  /* 0x000000ffff047224 */ /* 0x001fe400078e000c */
[----:B------:R-:W-:Y:S02]  /*53d0*/  IMAD.MOV.U32 R5, RZ, RZ, R13 ;  /* 0x000000ffff057224 */ /* 0x000fe400078e000d */
[----:B------:R-:W3:Y:S02]  /*53e0*/  LDL.64 R12, [R1+0x708] ;  /* 0x00070800010c7983 */ /* 0x000ee40000100a00 */
[----:B------:R-:W-:Y:S02]  /*53f0*/  IMAD.X R7, R5, 0x1, R3, P3 ;  /* 0x0000000105077824 */ /* 0x000fe400018e0603 */
[----:B-1----:R-:W4:Y:S04]  /*5400*/  LDL.64 R22, [R1+0x6f0] ;  /* 0x0006f00001167983 */ /* 0x002f280000100a00 */
[----:B------:R4:W2:Y:S01]  /*5410*/  @P1 LDG.E.U16 R20, [R6.64] ;  /* 0x0000000406141981 */ /* 0x0008a2000c1e1500 */
[----:B------:R-:W-:-:S02]  /*5420*/  IADD3 R4, P3, R18, R2, RZ ;  /* 0x0000000212047210 */ /* 0x000fc40007f7e0ff */
[----:B------:R-:W-:Y:S01]  /*5430*/  PRMT R24, RZ, 0x7610, R24 ;  /* 0x00007610ff187816 */ /* 0x000fe20000000018 */
[----:B------:R-:W2:Y:S01]  /*5440*/  LDL.LU.64 R26, [R1+0x1498] ;  /* 0x00149800011a7983 */ /* 0x000ea20000300a00 */
[----:B------:R-:W-:Y:S01]  /*5450*/  PRMT R25, RZ, 0x7610, R25 ;  /* 0x00007610ff197816 */ /* 0x000fe20000000019 */
[----:B------:R-:W-:-:S05]  /*5460*/  IMAD.X R5, R19, 0x1, R3, P3 ;  /* 0x0000000113057824 */ /* 0x000fca00018e0603 */
[----:B------:R3:W2:Y:S04]  /*5470*/  @P0 LDG.E.U16 R24, [R4.64] ;  /* 0x0000000404180981 */ /* 0x0006a8000c1e1500 */
[----:B------:R0:W2:Y:S02]  /*5480*/  @P0 LDG.E.U16 R25, [R8.64] ;  /* 0x0000000408190981 */ /* 0x0000a4000c1e1500 */
[----:B0-----:R-:W-:Y:S02]  /*5490*/  PRMT R8, RZ, 0x7610, R8 ;  /* 0x00007610ff087816 */ /* 0x001fe40000000008 */
[----:B------:R-:W-:Y:S02]  /*54a0*/  PRMT R9, RZ, 0x7610, R9 ;  /* 0x00007610ff097816 */ /* 0x000fe40000000009 */
[----:B---3--:R-:W-:-:S02]  /*54b0*/  IADD3 R4, P2, R12, R2, RZ ;  /* 0x000000020c047210 */ /* 0x008fc40007f5e0ff */
[----:B----4-:R-:W-:-:S03]  /*54c0*/  IADD3 R6, P1, R22, R2, RZ ;  /* 0x0000000216067210 */ /* 0x010fc60007f3e0ff */
        /* <DEDUP_REMOVED lines=294> */
[----:B------:R0:W-:Y:S04]  /*6730*/  STL [R1+0x598], R25 ;  /* 0x0005981901007387 */ /* 0x0001e80000100800 */
[----:B------:R-:W3:Y:S04]  /*6740*/  LDL.64 R26, [R1+0x868] ;  /* 0x00086800011a7983 */ /* 0x000ee80000100a00 */
[----:B------:R-:W3:Y:S04]  /*6750*/  LDL.64 R12, [R1+0x880] ;  /* 0x00088000010c7983 */ /* 0x000ee80000100a00 */
[----:B0-----:R-:W3:Y:S01]  /*6760*/  LDL.64 R24, [R1+0x850] ;  /* 0x0008500001187983 */ /* 0x001ee20000100a00 */
[----:B------:R-:W-:-:S02]  /*6770*/  ISETP.GT.AND P1, PT, R0, 0x10, PT ;  /* 0x000000100000780c */ /* 0x000fc40003f24270 */
[----:B------:R-:W-:Y:S02]  /*6780*/  PRMT R23, RZ, 0x7610, R23 ;  /* 0x00007610ff177816 */ /* 0x000fe40000000017 */
[----:B------:R-:W-:Y:S01]  /*6790*/  PRMT R22, RZ, 0x7610, R22 ;  /* 0x00007610ff167816 */ /* 0x000fe20000000016 */
[----:B--2---:R3:W-:Y:S01]  /*67a0*/  STL [R1+0x58c], R8 ;  /* 0x00058c0801007387 */ /* 0x0047e20000100800 */
[-C--:B----4-:R-:W-:Y:S02]  /*67b0*/  IADD3 R6, P2, R18, R2.reuse, RZ ;  /* 0x0000000212067210 */ /* 0x090fe40007f5e0ff */
        /* <DEDUP_REMOVED lines=11> */
[----:B------:R-:W2:Y:S02]  /*6870*/  LDL.LU.64 R24, [R1+0x1410] ;  /* 0x0014100001187983 */ /* 0x000ea40000300a00 */
[----:B------:R-:W-:Y:S01]  /*6880*/  IMAD.X R5, R7, 0x1, R3, P2 ;  /* 0x0000000107057824 */ /* 0x000fe200010e0603 */
[----:B------:R-:W-:-:S02]  /*6890*/  IADD3 R6, P3, R26, R2, RZ ;  /* 0x000000021a067210 */ /* 0x000fc40007f7e0ff */
[----:B------:R-:W-:Y:S02]  /*68a0*/  ISETP.GT.AND P0, PT, R0, 0x11, PT ;  /* 0x000000110000780c */ /* 0x000fe40003f04270 */
[----:B0-----:R-:W-:-:S05]  /*68b0*/  IADD3 R8, P2, R12, R2, RZ ;  /* 0x000000020c087210 */ /* 0x001fca0007f5e0ff */
[----:B------:R-:W-:Y:S01]  /*68c0*/  IMAD.X R9, R13, 0x1, R3, P2 ;  /* 0x000000010d097824 */ /* 0x000fe200010e0603 */
[----:B----4-:R-:W-:-:S06]  /*68d0*/  PRMT R21, RZ, 0x7610, R21 ;  /* 0x00007610ff157816 */ /* 0x010fcc0000000015 */
[----:B------:R0:W4:Y:S01]  /*68e0*/  @P1 LDG.E.U16 R21, [R4.64] ;  /* 0x0000000404151981 */ /* 0x000122000c1e1500 */
[----:B------:R-:W-:Y:S01]  /*68f0*/  PRMT R20, RZ, 0x7610, R20 ;  /* 0x00007610ff147816 */ /* 0x000fe20000000014 */
[----:B0-----:R-:W-:Y:S02]  /*6900*/  IMAD.MOV.U32 R5, RZ, RZ, R27 ;  /* 0x000000ffff057224 */ /* 0x001fe400078e001b */
[----:B------:R-:W-:Y:S02]  /*6910*/  IMAD.MOV.U32 R4, RZ, RZ, R26 ;  /* 0x000000ffff047224 */ /* 0x000fe400078e001a */
[----:B------:R-:W-:Y:S01]  /*6920*/  IMAD.X R7, R5, 0x1, R3, P3 ;  /* 0x0000000105077824 */ /* 0x000fe200018e0603 */
[-C--:B--2---:R-:W-:Y:S02]  /*6930*/  IADD3 R4, P3, R18, R2.reuse, RZ ;  /* 0x0000000212047210 */ /* 0x084fe40007f7e0ff */
[----:B------:R-:W-:Y:S02]  /*6940*/  PRMT R24, RZ, 0x7610, R24 ;  /* 0x00007610ff187816 */ /* 0x000fe40000000018 */
[----:B------:R-:W-:Y:S01]  /*6950*/  PRMT R25, RZ, 0x7610, R25 ;  /* 0x00007610ff197816 */ /* 0x000fe20000000019 */
[----:B------:R-:W-:Y:S01]  /*6960*/  IMAD.X R5, R19, 0x1, R3, P3 ;  /* 0x0000000113057824 */ /* 0x000fe200018e0603 */
[----:B------:R-:W2:Y:S04]  /*6970*/  @P1 LDG.E.U16 R20, [R6.64] ;  /* 0x0000000406141981 */ /* 0x000ea8000c1e1500 */
[----:B------:R-:W-:Y:S04]  /*6980*/  STL [R1+0x588], R22 ;  /* 0x0005881601007387 */ /* 0x000fe80000100800 */
[----:B------:R-:W4:Y:S04]  /*6990*/  @P0 LDG.E.U16 R24, [R4.64] ;  /* 0x0000000404180981 */ /* 0x000f28000c1e1500 */
[----:B---3--:R0:W-:Y:S04]  /*69a0*/  STL [R1+0x584], R23 ;  /* 0x0005841701007387 */ /* 0x0081e80000100800 */
[----:B------:R-:W3:Y:S04]  /*69b0*/  @P0 LDG.E.U16 R25, [R8.64] ;  /* 0x0000000408190981 */ /* 0x000ee8000c1e1500 */
[----:B------:R-:W3:Y:S04]  /*69c0*/  LDL.64 R26, [R1+0x888] ;  /* 0x00088800011a7983 */ /* 0x000ee80000100a00 */
[----:B0-----:R-:W3:Y:S04]  /*69d0*/  LDL.64 R22, [R1+0x870] ;  /* 0x0008700001167983 */ /* 0x001ee80000100a00 */
[----:B------:R-:W3:Y:S04]  /*69e0*/  LDL.LU.64 R12, [R1+0x1408] ;  /* 0x00140800010c7983 */ /* 0x000ee80000300a00 */
[----:B--2---:R-:W-:Y:S04]  /*69f0*/  STL [R1+0x580], R20 ;  /* 0x0005801401007387 */ /* 0x004fe80000100800 */
[----:B----4-:R0:W-:Y:S04]  /*6a00*/  STL [R1+0x530], R21 ;  /* 0x0005301501007387 */ /* 0x0101e80000100800 */
[----:B------:R-:W2:Y:S04]  /*6a10*/  LDL.64 R18, [R1+0x898] ;  /* 0x0008980001127983 */ /* 0x000ea80000100a00 */
[----:B0-----:R-:W4:Y:S04]  /*6a20*/  LDL.64 R20, [R1+0x8a0] ;  /* 0x0008a00001147983 */ /* 0x001f280000100a00 */
[----:B------:R-:W-:Y:S04]  /*6a30*/  STL [R1+0x578], R24 ;  /* 0x0005781801007387 */ /* 0x000fe80000100800 */
[----:B---3--:R0:W-:Y:S01]  /*6a40*/  STL [R1+0x57c], R25 ;  /* 0x00057c1901007387 */ /* 0x0081e20000100800 */
[----:B------:R-:W-:-:S03]  /*6a50*/  IADD3 R6, P1, R22, R2, RZ ;  /* 0x0000000216067210 */ /* 0x000fc60007f3e0ff */
[----:B0-----:R-:W3:Y:S04]  /*6a60*/  LDL.64 R24, [R1+0x890] ;  /* 0x0008900001187983 */ /* 0x001ee80000100a00 */
[----:B------:R-:W2:Y:S01]  /*6a70*/  LDL.LU R22, [R1+0x1400] ;  /* 0x0014000001167983 */ /* 0x000ea20000300800 */
[----:B------:R-:W-:Y:S01]  /*6a80*/  IMAD.X R7, R23, 0x1, R3, P1 ;  /* 0x0000000117077824 */ /* 0x000fe200008e0603 */
[----:B------:R-:W-:Y:S02]  /*6a90*/  IADD3 R4, P2, R26, R2, RZ ;  /* 0x000000021a047210 */ /* 0x000fe40007f5e0ff */
[----:B------:R-:W-:-:S03]  /*6aa0*/  PRMT R8, RZ, 0x7610, R8 ;  /* 0x00007610ff087816 */ /* 0x000fc60000000008 */
[----:B------:R-:W-:-:S05]  /*6ab0*/  IMAD.X R5, R27, 0x1, R3, P2 ;  /* 0x000000011b057824 */ /* 0x000fca00010e0603 */
[----:B------:R0:W3:Y:S01]  /*6ac0*/  @P0 LDG.E.U16 R8, [R4.64] ;  /* 0x0000000404080981 */ /* 0x0000e2000c1e1500 */
[----:B--2---:R-:W-:-:S06]  /*6ad0*/  PRMT R22, RZ, 0x7610, R22 ;  /* 0x00007610ff167816 */ /* 0x004fcc0000000016 */
[----:B------:R4:W2:Y:S01]  /*6ae0*/  @P0 LDG.E.U16 R22, [R6.64] ;  /* 0x0000000406160981 */ /* 0x0008a2000c1e1500 */
[----:B------:R-:W-:Y:S02]  /*6af0*/  ISETP.GT.AND P1, PT, R0, 0x12, PT ;  /* 0x000000120000780c */ /* 0x000fe40003f24270 */
[----:B------:R-:W-:Y:S02]  /*6b00*/  PRMT R9, RZ, 0x7610, R9 ;  /* 0x00007610ff097816 */ /* 0x000fe40000000009 */
[----:B----4-:R-:W-:-:S03]  /*6b10*/  IADD3 R6, P2, R20, R2, RZ ;  /* 0x0000000214067210 */ /* 0x010fc60007f5e0ff */
[----:B0-----:R-:W-:Y:S02]  /*6b20*/  IMAD.MOV.U32 R5, RZ, RZ, R9 ;  /* 0x000000ffff057224 */ /* 0x001fe400078e0009 */
[----:B------:R-:W-:-:S05]  /*6b30*/  IMAD.X R7, R21, 0x1, R3, P2 ;  /* 0x0000000115077824 */ /* 0x000fca00010e0603 */
[----:B------:R-:W4:Y:S01]  /*6b40*/  @P1 LDG.E.U16 R5, [R6.64] ;  /* 0x0000000406051981 */ /* 0x000f22000c1e1500 */
[----:B------:R-:W-:-:S03]  /*6b50*/  PRMT R13, RZ, 0x7610, R13 ;  /* 0x00007610ff0d7816 */ /* 0x000fc6000000000d */
[----:B--2---:R0:W-:Y:S04]  /*6b60*/  STL [R1+0x574], R22 ;  /* 0x0005741601007387 */ /* 0x0041e80000100800 */
[----:B------:R-:W2:Y:S04]  /*6b70*/  LDL.64 R26, [R1+0x8c0] ;  /* 0x0008c000011a7983 */ /* 0x000ea80000100a00 */
[----:B0-----:R-:W2:Y:S04]  /*6b80*/  LDL.64 R22, [R1+0x8a8] ;  /* 0x0008a80001167983 */ /* 0x001ea80000100a00 */
[----:B---3--:R0:W-:Y:S04]  /*6b90*/  STL [R1+0x570], R8 ;  /* 0x0005700801007387 */ /* 0x0081e80000100800 */
[----:B------:R-:W3:Y:S01]  /*6ba0*/  LDL.64 R20, [R1+0x8b8] ;  /* 0x0008b80001147983 */ /* 0x000ee20000100a00 */
[----:B0-----:R-:W-:-:S03]  /*6bb0*/  IADD3 R8, P0, R18, R2, RZ ;  /* 0x0000000212087210 */ /* 0x001fc60007f1e0ff */
[----:B------:R0:W-:Y:S02]  /*6bc0*/  STL.S16 [R1+0x568], R9 ;  /* 0x0005680901007387 */ /* 0x0001e40000100600 */
[----:B0-----:R-:W-:Y:S01]  /*6bd0*/  IMAD.X R9, R19, 0x1, R3, P0 ;  /* 0x0000000113097824 */ /* 0x001fe200000e0603 */
[----:B------:R-:W-:Y:S01]  /*6be0*/  PRMT R12, RZ, 0x7610, R12 ;  /* 0x00007610ff0c7816 */ /* 0x000fe2000000000c */
[----:B------:R-:W3:Y:S04]  /*6bf0*/  LDL.LU.64 R18, [R1+0x13f8] ;  /* 0x0013f80001127983 */ /* 0x000ee80000300a00 */
[----:B------:R0:W3:Y:S01]  /*6c00*/  @P1 LDG.E.U16 R13, [R8.64] ;  /* 0x00000004080d1981 */ /* 0x0000e2000c1e1500 */
[----:B------:R-:W-:-:S03]  /*6c10*/  IADD3 R4, P2, R24, R2, RZ ;  /* 0x0000000218047210 */ /* 0x000fc60007f5e0ff */
[----:B----4-:R1:W-:Y:S01]  /*6c20*/  @P1 STL [R1+0x568], R5 ;  /* 0x0005680501001387 */ /* 0x0103e20000100800 */
[----:B0-----:R-:W-:Y:S02]  /*6c30*/  IMAD.MOV.U32 R8, RZ, RZ, R12 ;  /* 0x000000ffff087224 */ /* 0x001fe400078e000c */
[----:B-1----:R-:W-:Y:S01]  /*6c40*/  IMAD.X R5, R25, 0x1, R3, P2 ;  /* 0x0000000119057824 */ /* 0x002fe200010e0603 */
[----:B------:R-:W-:Y:S01]  /*6c50*/  PRMT R9, RZ, 0x7610, R9 ;  /* 0x00007610ff097816 */ /* 0x000fe20000000009 */
[----:B------:R-:W4:Y:S04]  /*6c60*/  LDL.LU.64 R24, [R1+0x13f0] ;  /* 0x0013f00001187983 */ /* 0x000f280000300a00 */
[----:B------:R0:W4:Y:S04]  /*6c70*/  @P1 LDG.E.U16 R8, [R4.64] ;  /* 0x0000000404081981 */ /* 0x000128000c1e1500 */
[----:B------:R-:W-:Y:S01]  /*6c80*/  STL.S16 [R1+0x564], R12 ;  /* 0x0005640c01007387 */ /* 0x000fe20000100600 */
[----:B--2---:R-:W-:Y:S01]  /*6c90*/  IADD3 R6, P3, R22, R2, RZ ;  /* 0x0000000216067210 */ /* 0x004fe20007f7e0ff */
[----:B0-----:R-:W-:-:S04]  /*6ca0*/  IMAD.MOV.U32 R5, RZ, RZ, R23 ;  /* 0x000000ffff057224 */ /* 0x001fc800078e0017 */
[----:B------:R-:W-:Y:S02]  /*6cb0*/  IMAD.X R7, R5, 0x1, R3, P3 ;  /* 0x0000000105077824 */ /* 0x000fe400018e0603 */
[----:B------:R-:W-:-:S06]  /*6cc0*/  IMAD.MOV.U32 R5, RZ, RZ, R9 ;  /* 0x000000ffff057224 */ /* 0x000fcc00078e0009 */
[----:B------:R-:W2:Y:S01]  /*6cd0*/  @P1 LDG.E.U16 R5, [R6.64] ;  /* 0x0000000406051981 */ /* 0x000ea2000c1e1500 */
[----:B------:R-:W-:-:S03]  /*6ce0*/  IMAD.MOV.U32 R4, RZ, RZ, R22 ;  /* 0x000000ffff047224 */ /* 0x000fc600078e0016 */
[----:B---3--:R0:W-:Y:S04]  /*6cf0*/  STL [R1+0x56c], R13 ;  /* 0x00056c0d01007387 */ /* 0x0081e80000100800 */
[----:B------:R-:W3:Y:S04]  /*6d00*/  LDL.64 R22, [R1+0x8c8] ;  /* 0x0008c80001167983 */ /* 0x000ee80000100a00 */
[----:B0-----:R-:W3:Y:S01]  /*6d10*/  LDL.64 R12, [R1+0x8b0] ;  /* 0x0008b000010c7983 */ /* 0x001ee20000100a00 */
[----:B------:R-:W-:Y:S02]  /*6d20*/  ISETP.GT.AND P0, PT, R0, 0x13, PT ;  /* 0x000000130000780c */ /* 0x000fe40003f04270 */
[----:B------:R-:W-:Y:S01]  /*6d30*/  IADD3 R4, P3, R20, R2, RZ ;  /* 0x0000000214047210 */ /* 0x000fe20007f7e0ff */
[----:B----4-:R0:W-:Y:S01]  /*6d40*/  @P1 STL [R1+0x564], R8 ;  /* 0x0005640801001387 */ /* 0x0101e20000100800 */
[----:B------:R-:W-:-:S03]  /*6d50*/  PRMT R24, RZ, 0x7610, R24 ;  /* 0x00007610ff187816 */ /* 0x000fc60000000018 */
[----:B------:R1:W-:Y:S01]  /*6d60*/  STL.S16 [R1+0x560], R9 ;  /* 0x0005600901007387 */ /* 0x0003e20000100600 */
[----:B0-----:R-:W-:-:S05]  /*6d70*/  IADD3 R8, P2, R26, R2, RZ ;  /* 0x000000021a087210 */ /* 0x001fca0007f5e0ff */
[----:B-1----:R-:W-:Y:S02]  /*6d80*/  IMAD.X R9, R27, 0x1, R3, P2 ;  /* 0x000000011b097824 */ /* 0x002fe400010e0603 */
[----:B------:R-:W4:Y:S01]  /*6d90*/  LDL.64 R26, [R1+0x8e0] ;  /* 0x0008e000011a7983 */ /* 0x000f220000100a00 */
[----:B------:R-:W-:-:S06]  /*6da0*/  PRMT R25, RZ, 0x7610, R25 ;  /* 0x00007610ff197816 */ /* 0x000fcc0000000019 */
[----:B------:R0:W4:Y:S02]  /*6db0*/  @P0 LDG.E.U16 R25, [R8.64] ;  /* 0x0000000408190981 */ /* 0x000124000c1e1500 */
[----:B0-----:R-:W-:Y:S02]  /*6dc0*/  PRMT R8, RZ, 0x7610, R8 ;  /* 0x00007610ff087816 */ /* 0x001fe40000000008 */
[----:B------:R-:W-:Y:S01]  /*6dd0*/  PRMT R9, RZ, 0x7610, R9 ;  /* 0x00007610ff097816 */ /* 0x000fe20000000009 */
[----:B--2---:R0:W-:Y:S02]  /*6de0*/  @P1 STL [R1+0x560], R5 ;  /* 0x0005600501001387 */ /* 0x0041e40000100800 */
[----:B0-----:R-:W-:Y:S02]  /*6df0*/  IMAD.X R5, R21, 0x1, R3, P3 ;  /* 0x0000000115057824 */ /* 0x001fe400018e0603 */
[----:B------:R-:W2:Y:S04]  /*6e00*/  LDL.64 R20, [R1+0x8d8] ;  /* 0x0008d80001147983 */ /* 0x000ea80000100a00 */
[----:B------:R3:W2:Y:S02]  /*6e10*/  @P0 LDG.E.U16 R24, [R4.64] ;  /* 0x0000000404180981 */ /* 0x0006a4000c1e1500 */
[----:B---3--:R-:W-:-:S02]  /*6e20*/  IADD3 R4, P2, R22, R2, RZ ;  /* 0x0000000216047210 */ /* 0x008fc40007f5e0ff */
[----:B------:R-:W-:-:S03]  /*6e30*/  IADD3 R6, P1, R12, R2, RZ ;  /* 0x000000020c067210 */ /* 0x000fc60007f3e0ff */
[--C-:B------:R-:W-:Y:S02]  /*6e40*/  IMAD.X R5, R23, 0x1, R3.reuse, P2 ;  /* 0x0000000117057824 */ /* 0x100fe400010e0603 */
[----:B------:R-:W-:-:S03]  /*6e50*/  IMAD.X R7, R13, 0x1, R3, P1 ;  /* 0x000000010d077824 */ /* 0x000fc600008e0603 */
[----:B------:R-:W3:Y:S04]  /*6e60*/  @P0 LDG.E.U16 R8, [R4.64] ;  /* 0x0000000404080981 */ /* 0x000ee8000c1e1500 */
[----:B------:R4:W3:Y:S01]  /*6e70*/  @P0 LDG.E.U16 R9, [R6.64] ;  /* 0x0000000406090981 */ /* 0x0008e2000c1e1500 */
[----:B------:R-:W-:Y:S02]  /*6e80*/  ISETP.GT.AND P1, PT, R0, 0x14, PT ;  /* 0x000000140000780c */ /* 0x000fe40003f24270 */
[----:B------:R-:W-:Y:S02]  /*6e90*/  PRMT R18, RZ, 0x7610, R18 ;  /* 0x00007610ff127816 */ /* 0x000fe40000000012 */
[----:B----4-:R-:W-:-:S05]  /*6ea0*/  IADD3 R6, P2, R26, R2, RZ ;  /* 0x000000021a067210 */ /* 0x010fca0007f5e0ff */
[----:B------:R-:W-:Y:S01]  /*6eb0*/  IMAD.X R7, R27, 0x1, R3, P2 ;  /* 0x000000011b077824 */ /* 0x000fe200010e0603 */
[----:B--2---:R-:W-:Y:S04]  /*6ec0*/  STL [R1+0x558], R24 ;  /* 0x0005581801007387 */ /* 0x004fe80000100800 */
[----:B------:R0:W-:Y:S04]  /*6ed0*/  STL [R1+0x55c], R25 ;  /* 0x00055c1901007387 */ /* 0x0001e80000100800 */
[----:B0-----:R-:W2:Y:S04]  /*6ee0*/  LDL.64 R24, [R1+0x8d0] ;  /* 0x0008d00001187983 */ /* 0x001ea80000100a00 */
[----:B------:R-:W4:Y:S04]  /*6ef0*/  LDL.LU.64 R12, [R1+0x13e8] ;  /* 0x0013e800010c7983 */ /* 0x000f280000300a00 */
[----:B------:R-:W4:Y:S04]  /*6f00*/  LDL.64 R22, [R1+0x900] ;  /* 0x0009000001167983 */ /* 0x000f280000100a00 */
[----:B---3--:R0:W-:Y:S04]  /*6f10*/  STL [R1+0x550], R8 ;  /* 0x0005500801007387 */ /* 0x0081e80000100800 */
[----:B------:R1:W-:Y:S04]  /*6f20*/  STL [R1+0x554], R9 ;  /* 0x0005540901007387 */ /* 0x0003e80000100800 */
[----:B------:R-:W3:Y:S01]  /*6f30*/  LDL.64 R26, [R1+0x8f8] ;  /* 0x0008f800011a7983 */ /* 0x000ee20000100a00 */
[----:B0-----:R-:W-:-:S03]  /*6f40*/  IADD3 R8, P0, R20, R2, RZ ;  /* 0x0000000214087210 */ /* 0x001fc60007f1e0ff */
[----:B------:R-:W3:Y:S02]  /*6f50*/  LDL.LU R20, [R1+0x13e4] ;  /* 0x0013e40001147983 */ /* 0x000ee40000300800 */
[----:B-1----:R-:W-:-:S05]  /*6f60*/  IMAD.X R9, R21, 0x1, R3, P0 ;  /* 0x0000000115097824 */ /* 0x002fca00000e0603 */
[----:B------:R0:W3:Y:S04]  /*6f70*/  @P1 LDG.E.U16 R18, [R8.64] ;  /* 0x0000000408121981 */ /* 0x0000e8000c1e1500 */
[----:B0-----:R-:W3:Y:S01]  /*6f80*/  LDL.64 R8, [R1+0x8e8] ;  /* 0x0008e80001087983 */ /* 0x001ee20000100a00 */
[----:B------:R-:W-:-:S06]  /*6f90*/  PRMT R19, RZ, 0x7610, R19 ;  /* 0x00007610ff137816 */ /* 0x000fcc0000000013 */
[----:B------:R0:W3:Y:S01]  /*6fa0*/  @P1 LDG.E.U16 R19, [R6.64] ;  /* 0x0000000406131981 */ /* 0x0000e2000c1e1500 */
[----:B------:R-:W-:Y:S02]  /*6fb0*/  ISETP.GT.AND P0, PT, R0, 0x15, PT ;  /* 0x000000150000780c */ /* 0x000fe40003f04270 */
[----:B--2---:R-:W-:Y:S02]  /*6fc0*/  IADD3 R4, P2, R24, R2, RZ ;  /* 0x0000000218047210 */ /* 0x004fe40007f5e0ff */
[----:B----4-:R-:W-:-:S03]  /*6fd0*/  PRMT R13, RZ, 0x7610, R13 ;  /* 0x00007610ff0d7816 */ /* 0x010fc6000000000d */
[----:B------:R-:W-:Y:S01]  /*6fe0*/  IMAD.X R5, R25, 0x1, R3, P2 ;  /* 0x0000000119057824 */ /* 0x000fe200010e0603 */
[----:B------:R-:W-:Y:S01]  /*6ff0*/  PRMT R12, RZ, 0x7610, R12 ;  /* 0x00007610ff0c7816 */ /* 0x000fe2000000000c */
[----:B------:R-:W2:Y:S04]  /*7000*/  LDL.64 R24, [R1+0x8f0] ;  /* 0x0008f00001187983 */ /* 0x000ea80000100a00 */
[----:B------:R1:W4:Y:S02]  /*7010*/  @P1 LDG.E.U16 R13, [R4.64] ;  /* 0x00000004040d1981 */ /* 0x000324000c1e1500 */
[----:B-1----:R-:W-:Y:S02]  /*7020*/  IADD3 R4, P2, R22, R2, RZ ;  /* 0x0000000216047210 */ /* 0x002fe40007f5e0ff */
[----:B---3--:R-:W-:-:S03]  /*7030*/  PRMT R20, RZ, 0x7610, R20 ;  /* 0x00007610ff147816 */ /* 0x008fc60000000014 */
[----:B------:R-:W-:-:S05]  /*7040*/  IMAD.X R5, R23, 0x1, R3, P2 ;  /* 0x0000000117057824 */ /* 0x000fca00010e0603 */
[----:B------:R-:W3:Y:S01]  /*7050*/  @P0 LDG.E.U16 R20, [R4.64] ;  /* 0x0000000404140981 */ /* 0x000ee2000c1e1500 */
[----:B0-----:R-:W-:-:S05]  /*7060*/  IADD3 R6, P3, R8, R2, RZ ;  /* 0x0000000208067210 */ /* 0x001fca0007f7e0ff */
[----:B------:R-:W-:-:S05]  /*7070*/  IMAD.X R7, R9, 0x1, R3, P3 ;  /* 0x0000000109077824 */ /* 0x000fca00018e0603 */
[----:B------:R0:W2:Y:S01]  /*7080*/  @P1 LDG.E.U16 R12, [R6.64] ;  /* 0x00000004060c1981 */ /* 0x0000a2000c1e1500 */
[----:B------:R-:W-:-:S05]  /*7090*/  IADD3 R8, P3, R26, R2, RZ ;  /* 0x000000021a087210 */ /* 0x000fca0007f7e0ff */
[----:B------:R-:W-:Y:S01]  /*70a0*/  IMAD.X R9, R27, 0x1, R3, P3 ;  /* 0x000000011b097824 */ /* 0x000fe200018e0603 */
[----:B0-----:R-:W-:Y:S01]  /*70b0*/  PRMT R6, RZ, 0x7610, R6 ;  /* 0x00007610ff067816 */ /* 0x001fe20000000006 */
[----:B------:R-:W-:Y:S04]  /*70c0*/  STL [R1+0x54c], R18 ;  /* 0x00054c1201007387 */ /* 0x000fe80000100800 */
[----:B------:R0:W-:Y:S04]  /*70d0*/  STL [R1+0x548], R19 ;  /* 0x0005481301007387 */ /* 0x0001e80000100800 */
[----:B------:R-:W3:Y:S04]  /*70e0*/  @P0 LDG.E.U16 R6, [R8.64] ;  /* 0x0000000408060981 */ /* 0x000ee8000c1e1500 */
[----:B0-----:R-:W3:Y:S04]  /*70f0*/  LDL.64 R18, [R1+0x908] ;  /* 0x0009080001127983 */ /* 0x001ee80000100a00 */
[----:B------:R-:W3:Y:S04]  /*7100*/  LDL.LU R22, [R1+0x13e0] ;  /* 0x0013e00001167983 */ /* 0x000ee80000300800 */
[----:B--2---:R-:W-:Y:S04]  /*7110*/  STL [R1+0x540], R12 ;  /* 0x0005400c01007387 */ /* 0x004fe80000100800 */
[----:B----4-:R0:W-:Y:S04]  /*7120*/  STL [R1+0x544], R13 ;  /* 0x0005440d01007387 */ /* 0x0101e80000100800 */
[----:B0-----:R-:W2:Y:S04]  /*7130*/  LDL.64 R12, [R1+0x920] ;  /* 0x00092000010c7983 */ /* 0x001ea80000100a00 */
[----:B------:R-:W4:Y:S04]  /*7140*/  LDL.LU.64 R26, [R1+0x13d8] ;  /* 0x0013d800011a7983 */ /* 0x000f280000300a00 */
[----:B---3--:R0:W-:Y:S04]  /*7150*/  STL [R1+0x53c], R20 ;  /* 0x00053c1401007387 */ /* 0x0081e80000100800 */
[----:B0-----:R-:W3:Y:S01]  /*7160*/  LDL.64 R20, [R1+0x918] ;  /* 0x0009180001147983 */ /* 0x001ee20000100a00 */
[----:B------:R-:W-:-:S03]  /*7170*/  IADD3 R4, P2, R24, R2, RZ ;  /* 0x0000000218047210 */ /* 0x000fc60007f5e0ff */
[----:B------:R0:W-:Y:S01]  /*7180*/  STL [R1+0x538], R6 ;  /* 0x0005380601007387 */ /* 0x0001e20000100800 */
[----:B------:R-:W-:Y:S01]  /*7190*/  PRMT R22, RZ, 0x7610, R22 ;  /* 0x00007610ff167816 */ /* 0x000fe20000000016 */
[----:B------:R-:W-:Y:S01]  /*71a0*/  IMAD.X R5, R25, 0x1, R3, P2 ;  /* 0x0000000119057824 */ /* 0x000fe200010e0603 */
[----:B------:R-:W-:Y:S01]  /*71b0*/  ISETP.GT.AND P2, PT, R0, 0x16, PT ;  /* 0x000000160000780c */ /* 0x000fe20003f44270 */
[----:B------:R-:W3:Y:S04]  /*71c0*/  LDL.64 R24, [R1+0x910] ;  /* 0x0009100001187983 */ /* 0x000ee80000100a00 */
[----:B------:R2:W3:Y:S01]  /*71d0*/  @P0 LDG.E.U16 R22, [R4.64] ;  /* 0x0000000404160981 */ /* 0x0004e2000c1e1500 */
[----:B0-----:R-:W-:-:S05]  /*71e0*/  IADD3 R6, P1, R18, R2, RZ ;  /* 0x0000000212067210 */ /* 0x001fca0007f3e0ff */
[----:B------:R-:W-:Y:S01]  /*71f0*/  IMAD.X R7, R19, 0x1, R3, P1 ;  /* 0x0000000113077824 */ /* 0x000fe200008e0603 */
[----:B------:R-:W-:Y:S01]  /*7200*/  PRMT R28, RZ, 0x7610, R28 ;  /* 0x00007610ff1c7816 */ /* 0x000fe2000000001c */
[----:B------:R-:W3:Y:S01]  /*7210*/  LDL.LU.64 R18, [R1+0x13d0] ;  /* 0x0013d00001127983 */ /* 0x000ee20000300a00 */
[----:B--2---:R-:W-:Y:S02]  /*7220*/  IADD3 R4, P1, R12, R2, RZ ;  /* 0x000000020c047210 */ /* 0x004fe40007f3e0ff */
[----:B----4-:R-:W-:-:S03]  /*7230*/  PRMT R27, RZ, 0x7610, R27 ;  /* 0x00007610ff1b7816 */ /* 0x010fc6000000001b */
[----:B------:R-:W-:Y:S01]  /*7240*/  IMAD.X R5, R13, 0x1, R3, P1 ;  /* 0x000000010d057824 */ /* 0x000fe200008e0603 */
[----:B------:R-:W-:Y:S02]  /*7250*/  PRMT R26, RZ, 0x7610, R26 ;  /* 0x00007610ff1a7816 */ /* 0x000fe4000000001a */
[----:B------:R3:W2:Y:S04]  /*7260*/  @P0 LDG.E.U16 R27, [R6.64] ;  /* 0x00000004061b0981 */ /* 0x0006a8000c1e1500 */
[----:B------:R0:W4:Y:S01]  /*7270*/  @P2 LDG.E.U16 R26, [R4.64] ;  /* 0x00000004041a2981 */ /* 0x000122000c1e1500 */
[----:B---3--:R-:W-:-:S05]  /*7280*/  IADD3 R6, P0, R20, R2, RZ ;  /* 0x0000000214067210 */ /* 0x008fca0007f1e0ff */
[----:B------:R-:W-:-:S05]  /*7290*/  IMAD.X R7, R21, 0x1, R3, P0 ;  /* 0x0000000115077824 */ /* 0x000fca00000e0603 */
[----:B------:R-:W3:Y:S04]  /*72a0*/  @P2 LDG.E.U16 R28, [R6.64] ;  /* 0x00000004061c2981 */ /* 0x000ee8000c1e1500 */
[----:B------:R1:W-:Y:S01]  /*72b0*/  STL [R1+0x52c], R22 ;  /* 0x00052c1601007387 */ /* 0x0003e20000100800 */
[----:B0-----:R-:W-:-:S03]  /*72c0*/  IADD3 R4, P0, R24, R2, RZ ;  /* 0x0000000218047210 */ /* 0x001fc60007f1e0ff */
[----:B-1----:R-:W3:Y:S04]  /*72d0*/  LDL.64 R22, [R1+0x928] ;  /* 0x0009280001167983 */ /* 0x002ee80000100a00 */
[----:B------:R-:W3:Y:S04]  /*72e0*/  LDL.LU.64 R12, [R1+0x13c8] ;  /* 0x0013c800010c7983 */ /* 0x000ee80000300a00 */
[----:B----4-:R-:W-:Y:S04]  /*72f0*/  STL [R1+0x524], R26 ;  /* 0x0005241a01007387 */ /* 0x010fe80000100800 */
[----:B--2---:R0:W-:Y:S04]  /*7300*/  STL [R1+0x528], R27 ;  /* 0x0005281b01007387 */ /* 0x0041e80000100800 */
[----:B------:R-:W2:Y:S04]  /*7310*/  LDL.64 R20, [R1+0x938] ;  /* 0x0009380001147983 */ /* 0x000ea80000100a00 */
[----:B0-----:R-:W4:Y:S04]  /*7320*/  LDL.64 R26, [R1+0x940] ;  /* 0x00094000011a7983 */ /* 0x001f280000100a00 */
[----:B---3--:R0:W-:Y:S04]  /*7330*/  STL [R1+0x520], R28 ;  /* 0x0005201c01007387 */ /* 0x0081e80000100800 */
[----:B0-----:R-:W3:Y:S04]  /*7340*/  LDL.LU R28, [R1+0x13c0] ;  /* 0x0013c000011c7983 */ /* 0x001ee80000300800 */
[----:B------:R-:W2:Y:S01]  /*7350*/  LDL.LU R24, [R1+0x13bc] ;  /* 0x0013bc0001187983 */ /* 0x000ea20000300800 */
[----:B------:R-:W-:Y:S01]  /*7360*/  IMAD.X R5, R25, 0x1, R3, P0 ;  /* 0x0000000119057824 */ /* 0x000fe200000e0603 */
[----:B--2---:R-:W-:-:S06]  /*7370*/  PRMT R24, RZ, 0x7610, R24 ;  /* 0x00007610ff187816 */ /* 0x004fcc0000000018 */
[----:B------:R0:W2:Y:S02]  /*7380*/  @P2 LDG.E.U16 R24, [R4.64] ;  /* 0x0000000404182981 */ /* 0x0000a4000c1e1500 */
[----:B0-----:R-:W-:Y:S02]  /*7390*/  IADD3 R4, P0, R22, R2, RZ ;  /* 0x0000000216047210 */ /* 0x001fe40007f1e0ff */
[----:B--2---:R0:W-:Y:S04]  /*73a0*/  STL [R1+0x51c], R24 ;  /* 0x00051c1801007387 */ /* 0x0041e80000100800 */
[----:B0-----:R-:W2:Y:S04]  /*73b0*/  LDL.64 R24, [R1+0x930] ;  /* 0x0009300001187983 */ /* 0x001ea80000100a00 */
[----:B------:R-:W2:Y:S01]  /*73c0*/  LDL.LU R22, [R1+0x13b8] ;  /* 0x0013b80001167983 */ /* 0x000ea20000300800 */
[----:B------:R-:W-:Y:S01]  /*73d0*/  IMAD.X R5, R23, 0x1, R3, P0 ;  /* 0x0000000117057824 */ /* 0x000fe200000e0603 */
[----:B--2---:R-:W-:-:S06]  /*73e0*/  PRMT R22, RZ, 0x7610, R22 ;  /* 0x00007610ff167816 */ /* 0x004fcc0000000016 */
[----:B------:R4:W2:Y:S02]  /*73f0*/  @P2 LDG.E.U16 R22, [R4.64] ;  /* 0x0000000404162981 */ /* 0x0008a4000c1e1500 */
[----:B----4-:R-:W-:-:S05]  /*7400*/  IADD3 R4, P0, R26, R2, RZ ;  /* 0x000000021a047210 */ /* 0x010fca0007f1e0ff */
[----:B------:R-:W-:Y:S01]  /*7410*/  IMAD.X R5, R27, 0x1, R3, P0 ;  /* 0x000000011b057824 */ /* 0x000fe200000e0603 */
[----:B------:R-:W-:Y:S02]  /*7420*/  ISETP.GT.AND P1, PT, R0, 0x17, PT ;  /* 0x000000170000780c */ /* 0x000fe40003f24270 */
[----:B---3--:R-:W-:-:S11]  /*7430*/  PRMT R28, RZ, 0x7610, R28 ;  /* 0x00007610ff1c7816 */ /* 0x008fd6000000001c */
[----:B------:R0:W3:Y:S04]  /*7440*/  @P1 LDG.E.U16 R28, [R4.64] ;  /* 0x00000004041c1981 */ /* 0x0000e8000c1e1500 */
[----:B--2---:R1:W-:Y:S04]  /*7450*/  STL [R1+0x518], R22 ;  /* 0x0005181601007387 */ /* 0x0043e80000100800 */
[----:B-1----:R-:W2:Y:S04]  /*7460*/  LDL.64 R22, [R1+0x948] ;  /* 0x0009480001167983 */ /* 0x002ea80000100a00 */
[----:B------:R-:W4:Y:S01]  /*7470*/  LDL.LU.64 R26, [R1+0x13b0] ;  /* 0x0013b000011a7983 */ /* 0x000f220000300a00 */
[----:B0-----:R-:W-:-:S05]  /*7480*/  IADD3 R4, P0, R20, R2, RZ ;  /* 0x0000000214047210 */ /* 0x001fca0007f1e0ff */
[----:B------:R-:W-:Y:S01]  /*7490*/  IMAD.X R5, R21, 0x1, R3, P0 ;  /* 0x0000000115057824 */ /* 0x000fe200000e0603 */
[----:B------:R-:W-:Y:S01]  /*74a0*/  PRMT R29, RZ, 0x7610, R29 ;  /* 0x00007610ff1d7816 */ /* 0x000fe2000000001d */
[----:B---3--:R-:W-:Y:S04]  /*74b0*/  STL [R1+0x6c], R28 ;  /* 0x00006c1c01007387 */ /* 0x008fe80000100800 */
[----:B------:R-:W3:Y:S01]  /*74c0*/  LDL.64 R20, [R1+0x960] ;  /* 0x0009600001147983 */ /* 0x000ee20000100a00 */
[----:B----4-:R-:W-:-:S06]  /*74d0*/  PRMT R27, RZ, 0x7610, R27 ;  /* 0x00007610ff1b7816 */ /* 0x010fcc000000001b */
[----:B------:R0:W4:Y:S01]  /*74e0*/  @P1 LDG.E.U16 R27, [R4.64] ;  /* 0x00000004041b1981 */ /* 0x000122000c1e1500 */
[----:B------:R-:W-:Y:S02]  /*74f0*/  PRMT R26, RZ, 0x7610, R26 ;  /* 0x00007610ff1a7816 */ /* 0x000fe4000000001a */
[----:B0-----:R-:W-:-:S05]  /*7500*/  IADD3 R4, P0, R24, R2, RZ ;  /* 0x0000000218047210 */ /* 0x001fca0007f1e0ff */
[----:B------:R-:W-:Y:S02]  /*7510*/  IMAD.X R5, R25, 0x1, R3, P0 ;  /* 0x0000000119057824 */ /* 0x000fe400000e0603 */
[----:B------:R-:W4:Y:S04]  /*7520*/  LDL.64 R24, [R1+0x958] ;  /* 0x0009580001187983 */ /* 0x000f280000100a00 */
[----:B------:R2:W4:Y:S02]  /*7530*/  @P1 LDG.E.U16 R26, [R4.64] ;  /* 0x00000004041a1981 */ /* 0x000524000c1e1500 */
[----:B--2---:R-:W-:-:S05]  /*7540*/  IADD3 R4, P0, R22, R2, RZ ;  /* 0x0000000216047210 */ /* 0x004fca0007f1e0ff */
[--C-:B------:R-:W-:Y:S02]  /*7550*/  IMAD.X R5, R23, 0x1, R3.reuse, P0 ;  /* 0x0000000117057824 */ /* 0x100fe400000e0603 */
[----:B------:R-:W2:Y:S04]  /*7560*/  LDL.64 R22, [R1+0x950] ;  /* 0x0009500001167983 */ /* 0x000ea80000100a00 */
[----:B------:R3:W2:Y:S02]  /*7570*/  @P1 LDG.E.U16 R29, [R4.64] ;  /* 0x00000004041d1981 */ /* 0x0006a4000c1e1500 */
[----:B---3--:R-:W-:Y:S02]  /*7580*/  IADD3 R4, P0, R20, R2, RZ ;  /* 0x0000000214047210 */ /* 0x008fe40007f1e0ff */
[----:B----4-:R-:W-:Y:S04]  /*7590*/  STL [R1+0x64], R26 ;  /* 0x0000641a01007387 */ /* 0x010fe80000100800 */
[----:B------:R0:W-:Y:S04]  /*75a0*/  STL [R1+0x68], R27 ;  /* 0x0000681b01007387 */ /* 0x0001e80000100800 */
[----:B0-----:R-:W3:Y:S04]  /*75b0*/  LDL.64 R26, [R1+0x968] ;  /* 0x00096800011a7983 */ /* 0x001ee80000100a00 */
[----:B--2---:R-:W-:Y:S04]  /*75c0*/  STL [R1+0x12d4], R29 ;  /* 0x0012d41d01007387 */ /* 0x004fe80000100800 */
[----:B------:R-:W2:Y:S01]  /*75d0*/  LDL.LU R20, [R1+0x13a8] ;  /* 0x0013a80001147983 */ /* 0x000ea20000300800 */
[----:B------:R-:W-:Y:S01]  /*75e0*/  ISETP.GT.AND P1, PT, R0, 0x18, PT ;  /* 0x000000180000780c */ /* 0x000fe20003f24270 */
[----:B------:R-:W-:Y:S01]  /*75f0*/  IMAD.X R5, R21, 0x1, R3, P0 ;  /* 0x0000000115057824 */ /* 0x000fe200000e0603 */
[----:B--2---:R-:W-:-:S11]  /*7600*/  PRMT R20, RZ, 0x7610, R20 ;  /* 0x00007610ff147816 */ /* 0x004fd60000000014 */
[----:B------:R0:W2:Y:S02]  /*7610*/  @P1 LDG.E.U16 R20, [R4.64] ;  /* 0x0000000404141981 */ /* 0x0000a4000c1e1500 */
[----:B0-----:R-:W-:Y:S02]  /*7620*/  IADD3 R4, P0, R24, R2, RZ ;  /* 0x0000000218047210 */ /* 0x001fe40007f1e0ff */
[----:B--2---:R0:W-:Y:S04]  /*7630*/  STL [R1+0x5c], R20 ;  /* 0x00005c1401007387 */ /* 0x0041e80000100800 */
[----:B0-----:R-:W2:Y:S04]  /*7640*/  LDL.64 R20, [R1+0x980] ;  /* 0x0009800001147983 */ /* 0x001ea80000100a00 */
[----:B------:R-:W4:Y:S01]  /*7650*/  LDL.LU R24, [R1+0x13a4] ;  /* 0x0013a40001187983 */ /* 0x000f220000300800 */
[----:B------:R-:W-:Y:S01]  /*7660*/  IMAD.X R5, R25, 0x1, R3, P0 ;  /* 0x0000000119057824 */ /* 0x000fe200000e0603 */
[----:B----4-:R-:W-:-:S06]  /*7670*/  PRMT R24, RZ, 0x7610, R24 ;  /* 0x00007610ff187816 */ /* 0x010fcc0000000018 */
[----:B------:R0:W4:Y:S02]  /*7680*/  @P1 LDG.E.U16 R24, [R4.64] ;  /* 0x0000000404181981 */ /* 0x000124000c1e1500 */
[----:B0-----:R-:W-:Y:S02]  /*7690*/  IADD3 R4, P0, R22, R2, RZ ;  /* 0x0000000216047210 */ /* 0x001fe40007f1e0ff */
[----:B----4-:R0:W-:Y:S04]  /*76a0*/  STL [R1+0x58], R24 ;  /* 0x0000581801007387 */ /* 0x0101e80000100800 */
[----:B0-----:R-:W4:Y:S04]  /*76b0*/  LDL.64 R24, [R1+0x978] ;  /* 0x0009780001187983 */ /* 0x001f280000100a00 */
[----:B------:R-:W2:Y:S01]  /*76c0*/  LDL.LU R22, [R1+0x13a0] ;  /* 0x0013a00001167983 */ /* 0x000ea20000300800 */
[----:B------:R-:W-:Y:S01]  /*76d0*/  IMAD.X R5, R23, 0x1, R3, P0 ;  /* 0x0000000117057824 */ /* 0x000fe200000e0603 */
[----:B--2---:R-:W-:-:S06]  /*76e0*/  PRMT R22, RZ, 0x7610, R22 ;  /* 0x00007610ff167816 */ /* 0x004fcc0000000016 */
[----:B------:R3:W2:Y:S02]  /*76f0*/  @P1 LDG.E.U16 R22, [R4.64] ;  /* 0x0000000404161981 */ /* 0x0006a4000c1e1500 */
[----:B---3--:R-:W-:Y:S02]  /*7700*/  IADD3 R4, P0, R26, R2, RZ ;  /* 0x000000021a047210 */ /* 0x008fe40007f1e0ff */
[----:B--2---:R0:W-:Y:S04]  /*7710*/  STL [R1+0x54], R22 ;  /* 0x0000541601007387 */ /* 0x0041e80000100800 */
[----:B0-----:R-:W2:Y:S04]  /*7720*/  LDL.64 R22, [R1+0x970] ;  /* 0x0009700001167983 */ /* 0x001ea80000100a00 */
[----:B------:R-:W3:Y:S01]  /*7730*/  LDL.LU R26, [R1+0x139c] ;  /* 0x00139c00011a7983 */ /* 0x000ee20000300800 */
[----:B------:R-:W-:Y:S01]  /*7740*/  IMAD.X R5, R27, 0x1, R3, P0 ;  /* 0x000000011b057824 */ /* 0x000fe200000e0603 */
[----:B---3--:R-:W-:-:S06]  /*7750*/  PRMT R26, RZ, 0x7610, R26 ;  /* 0x00007610ff1a7816 */ /* 0x008fcc000000001a */
[----:B------:R0:W3:Y:S02]  /*7760*/  @P1 LDG.E.U16 R26, [R4.64] ;  /* 0x00000004041a1981 */ /* 0x0000e4000c1e1500 */
[----:B0-----:R-:W-:Y:S02]  /*7770*/  IADD3 R4, P0, R20, R2, RZ ;  /* 0x0000000214047210 */ /* 0x001fe40007f1e0ff */
[----:B---3--:R0:W-:Y:S04]  /*7780*/  STL [R1+0x50], R26 ;  /* 0x0000501a01007387 */ /* 0x0081e80000100800 */
[----:B0-----:R-:W3:Y:S04]  /*7790*/  LDL.64 R26, [R1+0x988] ;  /* 0x00098800011a7983 */ /* 0x001ee80000100a00 */
[----:B------:R-:W2:Y:S01]  /*77a0*/  LDL.LU R20, [R1+0x1398] ;  /* 0x0013980001147983 */ /* 0x000ea20000300800 */
[----:B------:R-:W-:Y:S01]  /*77b0*/  ISETP.GT.AND P1, PT, R0, 0x19, PT ;  /* 0x000000190000780c */ /* 0x000fe20003f24270 */
[----:B------:R-:W-:Y:S01]  /*77c0*/  IMAD.X R5, R21, 0x1, R3, P0 ;  /* 0x0000000115057824 */ /* 0x000fe200000e0603 */
[----:B--2---:R-:W-:-:S11]  /*77d0*/  PRMT R20, RZ, 0x7610, R20 ;  /* 0x00007610ff147816 */ /* 0x004fd60000000014 */
[----:B------:R4:W2:Y:S02]  /*77e0*/  @P1 LDG.E.U16 R20, [R4.64] ;  /* 0x0000000404141981 */ /* 0x0008a4000c1e1500 */
[----:B----4-:R-:W-:Y:S02]  /*77f0*/  IADD3 R4, P0, R24, R2, RZ ;  /* 0x0000000218047210 */ /* 0x010fe40007f1e0ff */
        /* <DEDUP_REMOVED lines=40> */
[----:B------:R-:W-:-:S02]  /*7a80*/  PRMT R19, RZ, 0x7610, R19 ;  /* 0x00007610ff137816 */ /* 0x000fc40000000013 */
[----:B------:R-:W-:Y:S02]  /*7a90*/  PRMT R18, RZ, 0x7610, R18 ;  /* 0x00007610ff127816 */ /* 0x000fe40000000012 */
[----:B--2---:R-:W-:-:S06]  /*7aa0*/  PRMT R22, RZ, 0x7610, R22 ;  /* 0x00007610ff167816 */ /* 0x004fcc0000000016 */
[----:B------:R3:W2:Y:S02]  /*7ab0*/  @P1 LDG.E.U16 R22, [R4.64] ;  /* 0x0000000404161981 */ /* 0x0006a4000c1e1500 */
[----:B---3--:R-:W-:-:S05]  /*7ac0*/  IADD3 R4, P0, R26, R2, RZ ;  /* 0x000000021a047210 */ /* 0x008fca0007f1e0ff */
[----:B------:R-:W-:-:S05]  /*7ad0*/  IMAD.X R5, R27, 0x1, R3, P0 ;  /* 0x000000011b057824 */ /* 0x000fca00000e0603 */
[----:B------:R0:W3:Y:S01]  /*7ae0*/  @P1 LDG.E.U16 R19, [R4.64] ;  /* 0x0000000404131981 */ /* 0x0000e2000c1e1500 */
[----:B------:R-:W-:Y:S02]  /*7af0*/  ISETP.GT.AND P1, PT, R0, 0x1b, PT ;  /* 0x0000001b0000780c */ /* 0x000fe40003f24270 */
[----:B0-----:R-:W-:-:S05]  /*7b00*/  IADD3 R4, P0, R20, R2, RZ ;  /* 0x0000000214047210 */ /* 0x001fca0007f1e0ff */
[----:B------:R-:W-:-:S06]  /*7b10*/  IMAD.X R5, R21, 0x1, R3, P0 ;  /* 0x0000000115057824 */ /* 0x000fcc00000e0603 */
[----:B------:R4:W3:Y:S02]  /*7b20*/  @P1 LDG.E.U16 R18, [R4.64] ;  /* 0x0000000404121981 */ /* 0x0008e4000c1e1500 */
[----:B----4-:R-:W-:Y:S02]  /*7b30*/  IADD3 R4, P0, R24, R2, RZ ;  /* 0x0000000218047210 */ /* 0x010fe40007f1e0ff */
[----:B--2---:R0:W-:Y:S04]  /*7b40*/  STL [R1+0x34], R22 ;  /* 0x0000341601007387 */ /* 0x0041e80000100800 */
[----:B------:R-:W2:Y:S04]  /*7b50*/  LDL.64 R26, [R1+0x9c8] ;  /* 0x0009c800011a7983 */ /* 0x000ea80000100a00 */
[----:B0-----:R-:W4:Y:S04]  /*7b60*/  LDL.64 R22, [R1+0x9b0] ;  /* 0x0009b00001167983 */ /* 0x001f280000100a00 */
[----:B------:R-:W2:Y:S04]  /*7b70*/  LDL.LU.64 R20, [R1+0x1378] ;  /* 0x0013780001147983 */ /* 0x000ea80000300a00 */
[----:B---3--:R-:W-:Y:S04]  /*7b80*/  STL [R1+0x2c], R18 ;  /* 0x00002c1201007387 */ /* 0x008fe80000100800 */
[----:B------:R0:W-:Y:S04]  /*7b90*/  STL [R1+0x30], R19 ;  /* 0x0000301301007387 */ /* 0x0001e80000100800 */
[----:B0-----:R-:W3:Y:S04]  /*7ba0*/  LDL.64 R18, [R1+0x9e0] ;  /* 0x0009e00001127983 */ /* 0x001ee80000100a00 */
[----:B------:R-:W2:Y:S01]  /*7bb0*/  LDL.LU R24, [R1+0x1370] ;  /* 0x0013700001187983 */ /* 0x000ea20000300800 */
[----:B------:R-:W-:Y:S01]  /*7bc0*/  IMAD.X R5, R25, 0x1, R3, P0 ;  /* 0x0000000119057824 */ /* 0x000fe200000e0603 */
[----:B--2---:R-:W-:-:S06]  /*7bd0*/  PRMT R24, RZ, 0x7610, R24 ;  /* 0x00007610ff187816 */ /* 0x004fcc0000000018 */
[----:B------:R4:W2:Y:S01]  /*7be0*/  @P1 LDG.E.U16 R24, [R4.64] ;  /* 0x0000000404181981 */ /* 0x0008a2000c1e1500 */
[----:B------:R-:W-:Y:S02]  /*7bf0*/  PRMT R21, RZ, 0x7610, R21 ;  /* 0x00007610ff157816 */ /* 0x000fe40000000015 */
[----:B----4-:R-:W-:-:S05]  /*7c00*/  IADD3 R4, P0, R22, R2, RZ ;  /* 0x0000000216047210 */ /* 0x010fca0007f1e0ff */
[----:B------:R-:W-:-:S05]  /*7c10*/  IMAD.X R5, R23, 0x1, R3, P0 ;  /* 0x0000000117057824 */ /* 0x000fca00000e0603 */
[----:B------:R0:W4:Y:S01]  /*7c20*/  @P1 LDG.E.U16 R21, [R4.64] ;  /* 0x0000000404151981 */ /* 0x000122000c1e1500 */
[----:B------:R-:W-:Y:S02]  /*7c30*/  PRMT R20, RZ, 0x7610, R20 ;  /* 0x00007610ff147816 */ /* 0x000fe40000000014 */
[----:B0-----:R-:W-:-:S05]  /*7c40*/  IADD3 R4, P0, R26, R2, RZ ;  /* 0x000000021a047210 */ /* 0x001fca0007f1e0ff */
[----:B------:R-:W-:-:S05]  /*7c50*/  IMAD.X R5, R27, 0x1, R3, P0 ;  /* 0x000000011b057824 */ /* 0x000fca00000e0603 */
[----:B------:R3:W4:Y:S04]  /*7c60*/  @P1 LDG.E.U16 R20, [R4.64] ;  /* 0x0000000404141981 */ /* 0x000728000c1e1500 */
[----:B--2---:R0:W-:Y:S01]  /*7c70*/  STL [R1+0x28], R24 ;  /* 0x0000281801007387 */ /* 0x0041e20000100800 */
[----:B------:R-:W-:Y:S02]  /*7c80*/  ISETP.GT.AND P1, PT, R0, 0x1c, PT ;  /* 0x0000001c0000780c */ /* 0x000fe40003f24270 */
[----:B---3--:R-:W-:Y:S01]  /*7c90*/  IADD3 R4, P0, R18, R2, RZ ;  /* 0x0000000212047210 */ /* 0x008fe20007f1e0ff */
[----:B------:R-:W2:Y:S04]  /*7ca0*/  LDL.64 R22, [R1+0x9d0] ;  /* 0x0009d00001167983 */ /* 0x000ea80000100a00 */
[----:B0-----:R-:W3:Y:S01]  /*7cb0*/  LDL.64 R24, [R1+0x9d8] ;  /* 0x0009d80001187983 */ /* 0x001ee20000100a00 */
[----:B------:R-:W-:Y:S01]  /*7cc0*/  PRMT R15, RZ, 0x7610, R15 ;  /* 0x00007610ff0f7816 */ /* 0x000fe2000000000f */
[----:B------:R-:W-:Y:S01]  /*7cd0*/  IMAD.X R5, R19, 0x1, R3, P0 ;  /* 0x0000000113057824 */ /* 0x000fe200000e0603 */
[----:B------:R-:W-:Y:S01]  /*7ce0*/  PRMT R14, RZ, 0x7610, R14 ;  /* 0x00007610ff0e7816 */ /* 0x000fe2000000000e */
[----:B------:R-:W2:Y:S04]  /*7cf0*/  LDL.LU.64 R26, [R1+0x1368] ;  /* 0x00136800011a7983 */ /* 0x000ea80000300a00 */
[----:B------:R3:W2:Y:S04]  /*7d00*/  @P1 LDG.E.U16 R15, [R4.64] ;  /* 0x00000004040f1981 */ /* 0x0006a8000c1e1500 */
[----:B----4-:R-:W-:Y:S04]  /*7d10*/  STL [R1+0x20], R20 ;  /* 0x0000201401007387 */ /* 0x010fe80000100800 */
[----:B------:R0:W-:Y:S01]  /*7d20*/  STL [R1+0x24], R21 ;  /* 0x0000241501007387 */ /* 0x0001e20000100800 */
[----:B------:R-:W-:-:S03]  /*7d30*/  PRMT R13, RZ, 0x7610, R13 ;  /* 0x00007610ff0d7816 */ /* 0x000fc6000000000d */
[----:B------:R-:W4:Y:S04]  /*7d40*/  LDL.64 R18, [R1+0xa00] ;  /* 0x000a000001127983 */ /* 0x000f280000100a00 */
[----:B0-----:R-:W4:Y:S01]  /*7d50*/  LDL.64 R20, [R1+0x9e8] ;  /* 0x0009e80001147983 */ /* 0x001f220000100a00 */
[----:B---3--:R-:W-:-:S05]  /*7d60*/  IADD3 R4, P0, R24, R2, RZ ;  /* 0x0000000218047210 */ /* 0x008fca0007f1e0ff */
[----:B------:R-:W-:Y:S02]  /*7d70*/  IMAD.X R5, R25, 0x1, R3, P0 ;  /* 0x0000000119057824 */ /* 0x000fe400000e0603 */
[----:B------:R-:W3:Y:S04]  /*7d80*/  LDL.LU.64 R24, [R1+0x1360] ;  /* 0x0013600001187983 */ /* 0x000ee80000300a00 */
[----:B------:R2:W3:Y:S02]  /*7d90*/  @P1 LDG.E.U16 R14, [R4.64] ;  /* 0x00000004040e1981 */ /* 0x0004e4000c1e1500 */
[----:B--2---:R-:W-:-:S05]  /*7da0*/  IADD3 R4, P0, R22, R2, RZ ;  /* 0x0000000216047210 */ /* 0x004fca0007f1e0ff */
[----:B------:R-:W-:-:S05]  /*7db0*/  IMAD.X R5, R23, 0x1, R3, P0 ;  /* 0x0000000117057824 */ /* 0x000fca00000e0603 */
[----:B------:R4:W2:Y:S01]  /*7dc0*/  @P1 LDG.E.U16 R13, [R4.64] ;  /* 0x00000004040d1981 */ /* 0x0008a2000c1e1500 */
[----:B------:R-:W-:Y:S02]  /*7dd0*/  PRMT R12, RZ, 0x7610, R12 ;  /* 0x00007610ff0c7816 */ /* 0x000fe4000000000c */
[----:B----4-:R-:W-:-:S05]  /*7de0*/  IADD3 R4, P0, R20, R2, RZ ;  /* 0x0000000214047210 */ /* 0x010fca0007f1e0ff */
[----:B------:R-:W-:-:S05]  /*7df0*/  IMAD.X R5, R21, 0x1, R3, P0 ;  /* 0x0000000115057824 */ /* 0x000fca00000e0603 */
[----:B------:R0:W4:Y:S04]  /*7e00*/  @P1 LDG.E.U16 R12, [R4.64] ;  /* 0x00000004040c1981 */ /* 0x000128000c1e1500 */
[----:B---3--:R-:W-:Y:S04]  /*7e10*/  STL [R1+0x18], R14 ;  /* 0x0000180e01007387 */ /* 0x008fe80000100800 */
[----:B------:R1:W-:Y:S04]  /*7e20*/  STL [R1+0x1c], R15 ;  /* 0x00001c0f01007387 */ /* 0x0003e80000100800 */
[----:B-1----:R-:W3:Y:S01]  /*7e30*/  LDL.64 R14, [R1+0x9f8] ;  /* 0x0009f800010e7983 */ /* 0x002ee20000100a00 */
[----:B------:R-:W-:-:S02]  /*7e40*/  ISETP.GT.AND P1, PT, R0, 0x1d, PT ;  /* 0x0000001d0000780c */ /* 0x000fc40003f24270 */
[----:B0-----:R-:W-:Y:S01]  /*7e50*/  IADD3 R4, P0, R18, R2, RZ ;  /* 0x0000000212047210 */ /* 0x001fe20007f1e0ff */
[----:B------:R-:W3:Y:S01]  /*7e60*/  LDL.LU.64 R22, [R1+0x1358] ;  /* 0x0013580001167983 */ /* 0x000ee20000300a00 */
[----:B------:R-:W-:-:S03]  /*7e70*/  PRMT R17, RZ, 0x7610, R17 ;  /* 0x00007610ff117816 */ /* 0x000fc60000000011 */
[----:B------:R-:W-:Y:S01]  /*7e80*/  IMAD.X R5, R19, 0x1, R3, P0 ;  /* 0x0000000113057824 */ /* 0x000fe200000e0603 */
[----:B------:R-:W3:Y:S05]  /*7e90*/  LDL.64 R20, [R1+0x9f0] ;  /* 0x0009f00001147983 */ /* 0x000eea0000100a00 */
[----:B------:R3:W3:Y:S01]  /*7ea0*/  @P1 LDG.E.U16 R17, [R4.64] ;  /* 0x0000000404111981 */ /* 0x0006e2000c1e1500 */
[----:B------:R-:W-:-:S03]  /*7eb0*/  PRMT R29, RZ, 0x7610, R29 ;  /* 0x00007610ff1d7816 */ /* 0x000fc6000000001d */
[----:B----4-:R-:W-:Y:S04]  /*7ec0*/  STL [R1+0x10], R12 ;  /* 0x0000100c01007387 */ /* 0x010fe80000100800 */
[----:B--2---:R0:W-:Y:S04]  /*7ed0*/  STL [R1+0x14], R13 ;  /* 0x0000140d01007387 */ /* 0x0041e80000100800 */
[----:B------:R-:W2:Y:S04]  /*7ee0*/  LDL.64 R18, [R1+0xa20] ;  /* 0x000a200001127983 */ /* 0x000ea80000100a00 */
[----:B0-----:R-:W4:Y:S01]  /*7ef0*/  LDL.64 R12, [R1+0xa08] ;  /* 0x000a0800010c7983 */ /* 0x001f220000100a00 */
[----:B---3--:R-:W-:-:S05]  /*7f00*/  IADD3 R4, P0, R14, R2, RZ ;  /* 0x000000020e047210 */ /* 0x008fca0007f1e0ff */
[----:B------:R-:W-:Y:S02]  /*7f10*/  IMAD.X R5, R15, 0x1, R3, P0 ;  /* 0x000000010f057824 */ /* 0x000fe400000e0603 */
[----:B------:R-:W3:Y:S04]  /*7f20*/  LDL.64 R14, [R1+0xa18] ;  /* 0x000a1800010e7983 */ /* 0x000ee80000100a00 */
[----:B------:R0:W2:Y:S01]  /*7f30*/  @P1 LDG.E.U16 R29, [R4.64] ;  /* 0x00000004041d1981 */ /* 0x0000a2000c1e1500 */
[----:B------:R-:W-:Y:S02]  /*7f40*/  PRMT R16, RZ, 0x7610, R16 ;  /* 0x00007610ff107816 */ /* 0x000fe40000000010 */
[----:B0-----:R-:W-:-:S05]  /*7f50*/  IADD3 R4, P0, R20, R2, RZ ;  /* 0x0000000214047210 */ /* 0x001fca0007f1e0ff */
[----:B------:R-:W-:-:S05]  /*7f60*/  IMAD.X R5, R21, 0x1, R3, P0 ;  /* 0x0000000115057824 */ /* 0x000fca00000e0603 */
[----:B------:R4:W3:Y:S02]  /*7f70*/  @P1 LDG.E.U16 R16, [R4.64] ;  /* 0x0000000404101981 */ /* 0x0008e4000c1e1500 */
[----:B----4-:R-:W-:-:S05]  /*7f80*/  IADD3 R4, P0, R12, R2, RZ ;  /* 0x000000020c047210 */ /* 0x010fca0007f1e0ff */
[----:B------:R-:W-:Y:S01]  /*7f90*/  IMAD.X R5, R13, 0x1, R3, P0 ;  /* 0x000000010d057824 */ /* 0x000fe200000e0603 */
[----:B------:R-:W-:Y:S02]  /*7fa0*/  PRMT R27, RZ, 0x7610, R27 ;  /* 0x00007610ff1b7816 */ /* 0x000fe4000000001b */
[----:B------:R-:W-:Y:S01]  /*7fb0*/  PRMT R26, RZ, 0x7610, R26 ;  /* 0x00007610ff1a7816 */ /* 0x000fe2000000001a */
[----:B--2---:R0:W-:Y:S04]  /*7fc0*/  STL [R1+0x1320], R29 ;  /* 0x0013201d01007387 */ /* 0x0041e80000100800 */
[----:B------:R-:W2:Y:S01]  /*7fd0*/  LDL.LU.64 R20, [R1+0x1350] ;  /* 0x0013500001147983 */ /* 0x000ea20000300a00 */
[----:B0-----:R-:W-:-:S06]  /*7fe0*/  PRMT R29, RZ, 0x7610, R29 ;  /* 0x00007610ff1d7816 */ /* 0x001fcc000000001d */
[----:B------:R0:W4:Y:S01]  /*7ff0*/  @P1 LDG.E.U16 R29, [R4.64] ;  /* 0x00000004041d1981 */ /* 0x000122000c1e1500 */
[----:B------:R-:W-:Y:S02]  /*8000*/  ISETP.GT.AND P1, PT, R0, 0x1e, PT ;  /* 0x0000001e0000780c */ /* 0x000fe40003f24270 */
[----:B0-----:R-:W-:-:S05]  /*8010*/  IADD3 R4, P0, R18, R2, RZ ;  /* 0x0000000212047210 */ /* 0x001fca0007f1e0ff */
[----:B------:R-:W-:-:S06]  /*8020*/  IMAD.X R5, R19, 0x1, R3, P0 ;  /* 0x0000000113057824 */ /* 0x000fcc00000e0603 */
[----:B------:R3:W2:Y:S02]  /*8030*/  @P1 LDG.E.U16 R27, [R4.64] ;  /* 0x00000004041b1981 */ /* 0x0006a4000c1e1500 */
[----:B---3--:R-:W-:-:S05]  /*8040*/  IADD3 R4, P0, R14, R2, RZ ;  /* 0x000000020e047210 */ /* 0x008fca0007f1e0ff */
[----:B------:R-:W-:-:S05]  /*8050*/  IMAD.X R5, R15, 0x1, R3, P0 ;  /* 0x000000010f057824 */ /* 0x000fca00000e0603 */
[----:B------:R-:W3:Y:S04]  /*8060*/  @P1 LDG.E.U16 R26, [R4.64] ;  /* 0x00000004041a1981 */ /* 0x000ee8000c1e1500 */
[----:B------:R-:W-:Y:S04]  /*8070*/  STL [R1+0x4], R16 ;  /* 0x0000041001007387 */ /* 0x000fe80000100800 */
[----:B------:R0:W-:Y:S04]  /*8080*/  STL [R1+0xc], R17 ;  /* 0x00000c1101007387 */ /* 0x0001e80000100800 */
[----:B0-----:R-:W4:Y:S04]  /*8090*/  LDL.64 R16, [R1+0xa10] ;  /* 0x000a100001107983 */ /* 0x001f280000100a00 */
[----:B------:R-:W4:Y:S04]  /*80a0*/  LDL.LU.64 R12, [R1+0x1348] ;  /* 0x00134800010c7983 */ /* 0x000f280000300a00 */
[----:B------:R-:W4:Y:S04]  /*80b0*/  LDL.LU.64 R18, [R1+0x1340] ;  /* 0x0013400001127983 */ /* 0x000f280000300a00 */
[----:B--2---:R-:W-:Y:S04]  /*80c0*/  STL [R1+0x12e8], R27 ;  /* 0x0012e81b01007387 */ /* 0x004fe80000100800 */
[----:B------:R-:W2:Y:S04]  /*80d0*/  LDL.LU.64 R14, [R1+0x1338] ;  /* 0x00133800010e7983 */ /* 0x000ea80000300a00 */
[----:B---3--:R0:W-:Y:S04]  /*80e0*/  STL [R1+0x12ec], R26 ;  /* 0x0012ec1a01007387 */ /* 0x0081e80000100800 */
[----:B0-----:R-:W3:Y:S01]  /*80f0*/  LDL.64 R26, [R1+0xa28] ;  /* 0x000a2800011a7983 */ /* 0x001ee20000100a00 */
[----:B------:R-:W-:-:S02]  /*8100*/  PRMT R25, RZ, 0x7610, R25 ;  /* 0x00007610ff197816 */ /* 0x000fc40000000019 */
[----:B----4-:R-:W-:-:S05]  /*8110*/  IADD3 R4, P0, R16, R2, RZ ;  /* 0x0000000210047210 */ /* 0x010fca0007f1e0ff */
[----:B------:R-:W-:Y:S01]  /*8120*/  IMAD.X R5, R17, 0x1, R3, P0 ;  /* 0x0000000111057824 */ /* 0x000fe200000e0603 */
[----:B------:R-:W-:Y:S01]  /*8130*/  PRMT R24, RZ, 0x7610, R24 ;  /* 0x00007610ff187816 */ /* 0x000fe20000000018 */
[----:B------:R-:W4:Y:S04]  /*8140*/  LDL.64 R16, [R1+0xa38] ;  /* 0x000a380001107983 */ /* 0x000f280000100a00 */
[----:B------:R3:W2:Y:S02]  /*8150*/  @P1 LDG.E.U16 R25, [R4.64] ;  /* 0x0000000404191981 */ /* 0x0006a4000c1e1500 */
[----:B---3--:R-:W-:-:S05]  /*8160*/  IADD3 R4, P0, R26, R2, RZ ;  /* 0x000000021a047210 */ /* 0x008fca0007f1e0ff */
[----:B------:R-:W-:-:S05]  /*8170*/  IMAD.X R5, R27, 0x1, R3, P0 ;  /* 0x000000011b057824 */ /* 0x000fca00000e0603 */
[----:B------:R-:W3:Y:S04]  /*8180*/  @P1 LDG.E.U16 R24, [R4.64] ;  /* 0x0000000404181981 */ /* 0x000ee8000c1e1500 */
[----:B--2---:R-:W-:Y:S04]  /*8190*/  STL [R1+0x12f0], R25 ;  /* 0x0012f01901007387 */ /* 0x004fe80000100800 */
[----:B------:R-:W2:Y:S04]  /*81a0*/  LDL.64 R26, [R1+0xa30] ;  /* 0x000a3000011a7983 */ /* 0x000ea80000100a00 */
[----:B---3--:R0:W-:Y:S04]  /*81b0*/  STL [R1+0x12f4], R24 ;  /* 0x0012f41801007387 */ /* 0x0081e80000100800 */
[----:B0-----:R-:W3:Y:S01]  /*81c0*/  LDL.64 R24, [R1+0xa40] ;  /* 0x000a400001187983 */ /* 0x001ee20000100a00 */
[----:B------:R-:W-:-:S02]  /*81d0*/  ISETP.GT.AND P1, PT, R0, 0x1f, PT ;  /* 0x0000001f0000780c */ /* 0x000fc40003f24270 */
[----:B------:R-:W-:Y:S02]  /*81e0*/  PRMT R23, RZ, 0x7610, R23 ;  /* 0x00007610ff177816 */ /* 0x000fe40000000017 */
[----:B------:R-:W-:Y:S02]  /*81f0*/  PRMT R22, RZ, 0x7610, R22 ;  /* 0x00007610ff167816 */ /* 0x000fe40000000016 */
[----:B---3--:R-:W-:-:S05]  /*8200*/  IADD3 R4, P0, R24, R2, RZ ;  /* 0x0000000218047210 */ /* 0x008fca0007f1e0ff */
[----:B------:R-:W-:Y:S02]  /*8210*/  IMAD.X R5, R25, 0x1, R3, P0 ;  /* 0x0000000119057824 */ /* 0x000fe400000e0603 */
[----:B------:R-:W3:Y:S04]  /*8220*/  LDL.64 R24, [R1+0xa48] ;  /* 0x000a480001187983 */ /* 0x000ee80000100a00 */
[----:B------:R4:W3:Y:S02]  /*8230*/  @P1 LDG.E.U16 R23, [R4.64] ;  /* 0x0000000404171981 */ /* 0x0008e4000c1e1500 */
[----:B----4-:R-:W-:-:S05]  /*8240*/  IADD3 R4, P0, R16, R2, RZ ;  /* 0x0000000210047210 */ /* 0x010fca0007f1e0ff */
[----:B------:R-:W-:-:S05]  /*8250*/  IMAD.X R5, R17, 0x1, R3, P0 ;  /* 0x0000000111057824 */ /* 0x000fca00000e0603 */
[----:B------:R2:W4:Y:S01]  /*8260*/  @P1 LDG.E.U16 R22, [R4.64] ;  /* 0x0000000404161981 */ /* 0x000522000c1e1500 */
[----:B------:R-:W-:Y:S02]  /*8270*/  PRMT R21, RZ, 0x7610, R21 ;  /* 0x00007610ff157816 */ /* 0x000fe40000000015 */
[----:B--2---:R-:W-:-:S05]  /*8280*/  IADD3 R4, P0, R26, R2, RZ ;  /* 0x000000021a047210 */ /* 0x004fca0007f1e0ff */
[----:B------:R-:W-:-:S05]  /*8290*/  IMAD.X R5, R27, 0x1, R3, P0 ;  /* 0x000000011b057824 */ /* 0x000fca00000e0603 */
[----:B------:R3:W2:Y:S01]  /*82a0*/  @P1 LDG.E.U16 R21, [R4.64] ;  /* 0x0000000404151981 */ /* 0x0006a2000c1e1500 */
[----:B------:R-:W-:Y:S02]  /*82b0*/  PRMT R20, RZ, 0x7610, R20 ;  /* 0x00007610ff147816 */ /* 0x000fe40000000014 */
[----:B---3--:R-:W-:-:S05]  /*82c0*/  IADD3 R4, P0, R24, R2, RZ ;  /* 0x0000000218047210 */ /* 0x008fca0007f1e0ff */
[----:B------:R-:W-:-:S05]  /*82d0*/  IMAD.X R5, R25, 0x1, R3, P0 ;  /* 0x0000000119057824 */ /* 0x000fca00000e0603 */
[----:B------:R0:W3:Y:S04]  /*82e0*/  @P1 LDG.E.U16 R20, [R4.64] ;  /* 0x0000000404141981 */ /* 0x0000e8000c1e1500 */
[----:B------:R1:W-:Y:S04]  /*82f0*/  STL [R1], R29 ;  /* 0x0000001d01007387 */ /* 0x0003e80000100800 */
[----:B-1----:R-:W1:Y:S04]  /*8300*/  S2R R29, SR_TID.X ;  /* 0x00000000001d7919 */ /* 0x002e680000002100 */
[----:B------:R1:W-:Y:S04]  /*8310*/  STL [R1+0x12d8], R23 ;  /* 0x0012d81701007387 */ /* 0x0003e80000100800 */
[----:B------:R-:W3:Y:S04]  /*8320*/  LDL.LU.64 R16, [R1+0x1330] ;  /* 0x0013300001107983 */ /* 0x000ee80000300a00 */
[----:B----4-:R-:W-:Y:S01]  /*8330*/  STL [R1+0x12dc], R22 ;  /* 0x0012dc1601007387 */ /* 0x010fe20000100800 */
[----:B------:R-:W-:-:S02]  /*8340*/  PRMT R19, RZ, 0x7610, R19 ;  /* 0x00007610ff137816 */ /* 0x000fc40000000013 */
[C---:B-1----:R-:W-:Y:S02]  /*8350*/  LOP3.LUT R23, R29.reuse, 0x1f, RZ, 0xc0, !PT ;  /* 0x0000001f1d177812 */ /* 0x042fe400078ec0ff */
[----:B------:R-:W-:Y:S01]  /*8360*/  LOP3.LUT R29, R29, 0x1f, RZ, 0xc0, !PT ;  /* 0x0000001f1d1d7812 */ /* 0x000fe200078ec0ff */
[----:B--2---:R1:W-:Y:S01]  /*8370*/  STL [R1+0x12e0], R21 ;  /* 0x0012e01501007387 */ /* 0x0043e20000100800 */
[----:B------:R-:W-:-:S03]  /*8380*/  ISETP.GE.AND P2, PT, R23, R0, PT ;  /* 0x000000001700720c */ /* 0x000fc60003f46270 */
[----:B------:R2:W-:Y:S01]  /*8390*/  STL [R1+0xb18], R0 ;  /* 0x000b180001007387 */ /* 0x0005e20000100800 */
[----:B------:R-:W-:-:S03]  /*83a0*/  IMAD R26, R29, c[0x0][0x18c], RZ ;  /* 0x000063001d1a7a24 */ /* 0x000fc600078e02ff */
[----:B------:R4:W-:Y:S04]  /*83b0*/  STL.64 [R1+0xac8], R2 ;  /* 0x000ac80201007387 */ /* 0x0009e80000100a00 */
[----:B------:R-:W3:Y:S01]  /*83c0*/  LDL.LU R24, [R1+0x490] ;  /* 0x0004900001187983 */ /* 0x000ee20000300800 */
[----:B-1----:R-:W-:-:S03]  /*83d0*/  IMAD.MOV.U32 R21, RZ, RZ, R14 ;  /* 0x000000ffff157224 */ /* 0x002fc600078e000e */
[----:B--2---:R-:W2:Y:S01]  /*83e0*/  LDL.LU R0, [R1+0x494] ;  /* 0x0004940001007983 */ /* 0x004ea20000300800 */
[----:B----4-:R-:W-:Y:S02]  /*83f0*/  IMAD.MOV.U32 R2, RZ, RZ, R13 ;  /* 0x000000ffff027224 */ /* 0x010fe400078e000d */
[----:B------:R-:W-:-:S04]  /*8400*/  IMAD.MOV.U32 R3, RZ, RZ, R12 ;  /* 0x000000ffff037224 */ /* 0x000fc800078e000c */
[----:B0-----:R-:W-:Y:S01]  /*8410*/  IMAD.WIDE R4, R26, 0x2, R2 ;  /* 0x000000021a047825 */ /* 0x001fe200078e0202 */
[----:B------:R-:W-:Y:S01]  /*8420*/  BAR.SYNC.DEFER_BLOCKING 0x0 ;  /* 0x0000000000007b1d */ /* 0x000fe20000010000 */
[----:B------:R-:W-:-:S05]  /*8430*/  PRMT R18, RZ, 0x7610, R18 ;  /* 0x00007610ff127816 */ /* 0x000fca0000000012 */
[----:B------:R0:W4:Y:S04]  /*8440*/  @!P2 LDG.E.U16 R19, [R4.64] ;  /* 0x000000040413a981 */ /* 0x000128000c1e1500 */
[----:B---3--:R1:W-:Y:S02]  /*8450*/  STL [R1+0x12e4], R20 ;  /* 0x0012e41401007387 */ /* 0x0083e40000100800 */
[----:B-1----:R-:W-:-:S04]  /*8460*/  IMAD.MOV.U32 R20, RZ, RZ, R15 ;  /* 0x000000ffff147224 */ /* 0x002fc800078e000f */
[----:B0-----:R-:W-:-:S05]  /*8470*/  IMAD.WIDE R4, R26, 0x2, R20 ;  /* 0x000000021a047825 */ /* 0x001fca00078e0214 */
[----:B------:R0:W3:Y:S04]  /*8480*/  @!P2 LDG.E.U16 R18, [R4.64] ;  /* 0x000000040412a981 */ /* 0x0000e8000c1e1500 */
[----:B------:R1:W-:Y:S02]  /*8490*/  STL.64 [R1+0xae0], R2 ;  /* 0x000ae00201007387 */ /* 0x0003e40000100a00 */
[--C-:B-1----:R-:W-:Y:S02]  /*84a0*/  IMAD.MOV.U32 R2, RZ, RZ, R17.reuse ;  /* 0x000000ffff027224 */ /* 0x102fe400078e0011 */
[----:B------:R-:W-:Y:S01]  /*84b0*/  IMAD.MOV.U32 R3, RZ, RZ, R16 ;  /* 0x000000ffff037224 */ /* 0x000fe200078e0010 */
[----:B------:R-:W-:-:S03]  /*84c0*/  PRMT R17, RZ, 0x7610, R17 ;  /* 0x00007610ff117816 */ /* 0x000fc60000000011 */
[----:B0-----:R-:W-:-:S05]  /*84d0*/  IMAD.WIDE R4, R26, 0x2, R2 ;  /* 0x000000021a047825 */ /* 0x001fca00078e0202 */
[----:B------:R0:W2:Y:S04]  /*84e0*/  @!P2 LDG.E.U16 R17, [R4.64] ;  /* 0x000000040411a981 */ /* 0x0000a8000c1e1500 */
[----:B----4-:R-:W-:Y:S04]  /*84f0*/  STL [R1+0x12f8], R19 ;  /* 0x0012f81301007387 */ /* 0x010fe80000100800 */
[----:B------:R1:W-:Y:S04]  /*8500*/  STL.64 [R1+0x4e8], R20 ;  /* 0x0004e81401007387 */ /* 0x0003e80000100a00 */
[----:B------:R-:W4:Y:S04]  /*8510*/  LDL.LU R22, [R1+0x498] ;  /* 0x0004980001167983 */ /* 0x000f280000300800 */
[----:B-1----:R-:W4:Y:S04]  /*8520*/  LDL.LU R21, [R1+0x49c] ;  /* 0x00049c0001157983 */ /* 0x002f280000300800 */
[----:B---3--:R-:W-:Y:S04]  /*8530*/  STL [R1+0x12fc], R18 ;  /* 0x0012fc1201007387 */ /* 0x008fe80000100800 */
[----:B------:R2:W-:Y:S04]  /*8540*/  STL.64 [R1+0x4e0], R2 ;  /* 0x0004e00201007387 */ /* 0x0005e80000100a00 */
[----:B------:R-:W3:Y:S04]  /*8550*/  LDL.LU R20, [R1+0x4a0] ;  /* 0x0004a00001147983 */ /* 0x000ee80000300800 */
[----:B------:R-:W3:Y:S01]  /*8560*/  LDL.LU R19, [R1+0x4a4] ;  /* 0x0004a40001137983 */ /* 0x000ee20000300800 */
[----:B------:R-:W-:Y:S01]  /*8570*/  PRMT R16, RZ, 0x7610, R16 ;  /* 0x00007610ff107816 */ /* 0x000fe20000000010 */
[----:B--2---:R-:W-:-:S02]  /*8580*/  IMAD.MOV.U32 R2, RZ, RZ, R0 ;  /* 0x000000ffff027224 */ /* 0x004fc400078e0000 */
[----:B------:R-:W-:-:S04]  /*8590*/  IMAD.MOV.U32 R3, RZ, RZ, R24 ;  /* 0x000000ffff037224 */ /* 0x000fc800078e0018 */
[----:B0-----:R-:W-:Y:S01]  /*85a0*/  IMAD.WIDE R4, R26, 0x2, R2 ;  /* 0x000000021a047825 */ /* 0x001fe200078e0202 */
[----:B------:R-:W-:Y:S01]  /*85b0*/  PRMT R15, RZ, 0x7610, R15 ;  /* 0x00007610ff0f7816 */ /* 0x000fe2000000000f */
[----:B------:R-:W-:Y:S04]  /*85c0*/  STL [R1+0x1300], R17 ;  /* 0x0013001101007387 */ /* 0x000fe80000100800 */
[----:B------:R-:W2:Y:S04]  /*85d0*/  LDL.LU R18, [R1+0x4a8] ;  /* 0x0004a80001127983 */ /* 0x000ea80000300800 */
[----:B------:R0:W2:Y:S04]  /*85e0*/  @!P2 LDG.E.U16 R16, [R4.64] ;  /* 0x000000040410a981 */ /* 0x0000a8000c1e1500 */
[----:B------:R-:W2:Y:S04]  /*85f0*/  LDL.LU R0, [R1+0x4ac] ;  /* 0x0004ac0001007983 */ /* 0x000ea80000300800 */
[----:B------:R3:W-:Y:S01]  /*8600*/  STL.64 [R1+0xae8], R2 ;  /* 0x000ae80201007387 */ /* 0x0007e20000100a00 */
[----:B------:R-:W-:Y:S01]  /*8610*/  PRMT R14, RZ, 0x7610, R14 ;  /* 0x00007610ff0e7816 */ /* 0x000fe2000000000e */
[----:B----4-:R-:W-:-:S02]  /*8620*/  IMAD.MOV.U32 R25, RZ, RZ, R22 ;  /* 0x000000ffff197224 */ /* 0x010fc400078e0016 */
[----:B------:R-:W-:-:S04]  /*8630*/  IMAD.MOV.U32 R24, RZ, RZ, R21 ;  /* 0x000000ffff187224 */ /* 0x000fc800078e0015 */
[----:B0-----:R-:W-:-:S05]  /*8640*/  IMAD.WIDE R4, R26, 0x2, R24 ;  /* 0x000000021a047825 */ /* 0x001fca00078e0218 */
[----:B------:R0:W4:Y:S01]  /*8650*/  @!P2 LDG.E.U16 R15, [R4.64] ;  /* 0x00000004040fa981 */ /* 0x000122000c1e1500 */
[----:B---3--:R-:W-:Y:S02]  /*8660*/  IMAD.MOV.U32 R3, RZ, RZ, R20 ;  /* 0x000000ffff037224 */ /* 0x008fe400078e0014 */
[----:B------:R-:W-:-:S04]  /*8670*/  IMAD.MOV.U32 R2, RZ, RZ, R19 ;  /* 0x000000ffff027224 */ /* 0x000fc800078e0013 */
[----:B0-----:R-:W-:-:S05]  /*8680*/  IMAD.WIDE R4, R26, 0x2, R2 ;  /* 0x000000021a047825 */ /* 0x001fca00078e0202 */
[----:B------:R0:W3:Y:S01]  /*8690*/  @!P2 LDG.E.U16 R14, [R4.64] ;  /* 0x00000004040ea981 */ /* 0x0000e2000c1e1500 */
[----:B------:R-:W-:-:S03]  /*86a0*/  PRMT R13, RZ, 0x7610, R13 ;  /* 0x00007610ff0d7816 */ /* 0x000fc6000000000d */
[----:B--2---:R1:W-:Y:S01]  /*86b0*/  STL [R1+0x1304], R16 ;  /* 0x0013041001007387 */ /* 0x0043e20000100800 */
[----:B------:R-:W-:Y:S02]  /*86c0*/  IMAD.MOV.U32 R19, RZ, RZ, R18 ;  /* 0x000000ffff137224 */ /* 0x000fe400078e0012 */
[----:B------:R-:W-:Y:S01]  /*86d0*/  IMAD.MOV.U32 R18, RZ, RZ, R0 ;  /* 0x000000ffff127224 */ /* 0x000fe200078e0000 */
[----:B-1----:R-:W2:Y:S04]  /*86e0*/  LDL.LU R16, [R1+0x4b4] ;  /* 0x0004b40001107983 */ /* 0x002ea80000300800 */
[----:B------:R1:W-:Y:S04]  /*86f0*/  STL.64 [R1+0x4d0], R24 ;  /* 0x0004d01801007387 */ /* 0x0003e80000100a00 */
[----:B------:R-:W2:Y:S01]  /*8700*/  LDL.LU R17, [R1+0x4b0] ;  /* 0x0004b00001117983 */ /* 0x000ea20000300800 */
[----:B0-----:R-:W-:-:S05]  /*8710*/  IMAD.WIDE R4, R26, 0x2, R18 ;  /* 0x000000021a047825 */ /* 0x001fca00078e0212 */
[----:B------:R0:W2:Y:S04]  /*8720*/  @!P2 LDG.E.U16 R13, [R4.64] ;  /* 0x00000004040da981 */ /* 0x0000a8000c1e1500 */
[----:B----4-:R4:W-:Y:S04]  /*8730*/  STL [R1+0x1308], R15 ;  /* 0x0013080f01007387 */ /* 0x0109e80000100800 */
[----:B-1----:R-:W2:Y:S04]  /*8740*/  LDL.LU R24, [R1+0x48c] ;  /* 0x00048c0001187983 */ /* 0x002ea80000300800 */
[----:B------:R2:W-:Y:S04]  /*8750*/  STL.64 [R1+0xb10], R2 ;  /* 0x000b100201007387 */ /* 0x0005e80000100a00 */
[----:B---3--:R-:W-:Y:S04]  /*8760*/  STL [R1+0x130c], R14 ;  /* 0x00130c0e01007387 */ /* 0x008fe80000100800 */
[----:B----4-:R-:W3:Y:S04]  /*8770*/  LDL.LU R15, [R1+0x534] ;  /* 0x00053400010f7983 */ /* 0x010ee80000300800 */
[----:B------:R-:W4:Y:S04]  /*8780*/  LDL.LU R0, [R1+0xa5c] ;  /* 0x000a5c0001007983 */ /* 0x000f280000300800 */
[----:B------:R-:W1:Y:S01]  /*8790*/  S2R R28, SR_TID.X ;  /* 0x00000000001c7919 */ /* 0x000e620000002100 */
[----:B------:R-:W-:Y:S01]  /*87a0*/  PRMT R12, RZ, 0x7610, R12 ;  /* 0x00007610ff0c7816 */ /* 0x000fe2000000000c */
[----:B--2---:R-:W-:-:S02]  /*87b0*/  IMAD.MOV.U32 R2, RZ, RZ, R16 ;  /* 0x000000ffff027224 */ /* 0x004fc400078e0010 */
[----:B------:R-:W-:Y:S01]  /*87c0*/  IMAD.MOV.U32 R3, RZ, RZ, R17 ;  /* 0x000000ffff037224 */ /* 0x000fe200078e0011 */
[----:B-1----:R-:W-:-:S03]  /*87d0*/  LOP3.LUT R28, R28, 0x7f, RZ, 0xc0, !PT ;  /* 0x0000007f1c1c7812 */ /* 0x002fc600078ec0ff */
[----:B0-----:R-:W-:-:S04]  /*87e0*/  IMAD.WIDE R4, R26, 0x2, R2 ;  /* 0x000000021a047825 */ /* 0x001fc800078e0202 */
[----:B------:R-:W-:Y:S01]  /*87f0*/  IMAD.SHL.U32 R28, R28, 0x2, RZ ;  /* 0x000000021c1c7824 */ /* 0x000fe200078e00ff */
[----:B------:R0:W2:Y:S04]  /*8800*/  @!P2 LDG.E.U16 R12, [R4.64] ;  /* 0x00000004040ca981 */ /* 0x0000a8000c1e1500 */
[----:B------:R1:W-:Y:S04]  /*8810*/  STS.U16 [R28+0x100], R11 ;  /* 0x0001000b1c007388 */ /* 0x0003e80000000400 */
[----:B------:R-:W-:Y:S04]  /*8820*/  STL.64 [R1+0x4c0], R18 ;  /* 0x0004c01201007387 */ /* 0x000fe80000100a00 */
[----:B------:R-:W2:Y:S01]  /*8830*/  LDL.LU R27, [R1+0x488] ;  /* 0x00048800011b7983 */ /* 0x000ea20000300800 */
[----:B-1----:R-:W-:-:S03]  /*8840*/  PRMT R11, RZ, 0x7610, R11 ;  /* 0x00007610ff0b7816 */ /* 0x002fc6000000000b */
[----:B------:R1:W-:Y:S04]  /*8850*/  STL [R1+0x1310], R13 ;  /* 0x0013100d01007387 */ /* 0x0003e80000100800 */
[----:B------:R-:W2:Y:S04]  /*8860*/  LDL.LU R14, [R1+0xa60] ;  /* 0x000a6000010e7983 */ /* 0x000ea80000300800 */
[----:B-1----:R-:W2:Y:S04]  /*8870*/  LDL.LU R13, [R1+0xa64] ;  /* 0x000a6400010d7983 */ /* 0x002ea80000300800 */
[----:B------:R-:W2:Y:S01]  /*8880*/  LDL.LU R29, [R1+0x478] ;  /* 0x00047800011d7983 */ /* 0x000ea20000300800 */
[----:B---3--:R-:W-:-:S02]  /*8890*/  IMAD.MOV.U32 R17, RZ, RZ, R15 ;  /* 0x000000ffff117224 */ /* 0x008fc400078e000f */
[----:B----4-:R-:W-:-:S04]  /*88a0*/  IMAD.MOV.U32 R16, RZ, RZ, R0 ;  /* 0x000000ffff107224 */ /* 0x010fc800078e0000 */
[----:B0-----:R-:W-:-:S05]  /*88b0*/  IMAD.WIDE R4, R26, 0x2, R16 ;  /* 0x000000021a047825 */ /* 0x001fca00078e0210 */
[----:B------:R0:W3:Y:S04]  /*88c0*/  @!P2 LDG.E.U16 R11, [R4.64] ;  /* 0x00000004040ba981 */ /* 0x0000e8000c1e1500 */
[----:B------:R1:W-:Y:S04]  /*88d0*/  STL [R1+0xb20], R2 ;  /* 0x000b200201007387 */ /* 0x0003e80000100800 */
[----:B------:R-:W-:Y:S04]  /*88e0*/  STL [R1+0xb1c], R3 ;  /* 0x000b1c0301007387 */ /* 0x000fe80000100800 */
[----:B------:R4:W-:Y:S04]  /*88f0*/  STS.U16 [R28], R10 ;  /* 0x0000000a1c007388 */ /* 0x0009e80000000400 */
[----:B--2---:R-:W-:Y:S04]  /*8900*/  STL [R1+0x1314], R12 ;  /* 0x0013140c01007387 */ /* 0x004fe80000100800 */
[----:B-1----:R-:W2:Y:S04]  /*8910*/  LDL.LU R2, [R1+0xa6c] ;  /* 0x000a6c0001027983 */ /* 0x002ea80000300800 */
[----:B------:R-:W2:Y:S04]  /*8920*/  LDL.LU R0, [R1+0xa70] ;  /* 0x000a700001007983 */ /* 0x000ea80000300800 */
[----:B------:R-:W2:Y:S04]  /*8930*/  LDL.LU R25, [R1+0x47c] ;  /* 0x00047c0001197983 */ /* 0x000ea80000300800 */
[----:B------:R-:W-:Y:S04]  /*8940*/  STL.64 [R1+0x4b0], R16 ;  /* 0x0004b01001007387 */ /* 0x000fe80000100a00 */
[----:B------:R-:W2:Y:S01]  /*8950*/  LDL.LU R26, [R1+0x484] ;  /* 0x00048400011a7983 */ /* 0x000ea20000300800 */
[----:B0-----:R-:W-:-:S02]  /*8960*/  IMAD.MOV.U32 R5, RZ, RZ, R14 ;  /* 0x000000ffff057224 */ /* 0x001fc400078e000e */
[----:B------:R-:W-:Y:S01]  /*8970*/  IMAD.MOV.U32 R4, RZ, RZ, R13 ;  /* 0x000000ffff047224 */ /* 0x000fe200078e000d */
[----:B----4-:R-:W-:Y:S01]  /*8980*/  PRMT R10, RZ, 0x7610, R10 ;  /* 0x00007610ff0a7816 */ /* 0x010fe2000000000a */
[----:B---3--:R0:W-:Y:S04]  /*8990*/  STL [R1+0x1318], R11 ;  /* 0x0013180b01007387 */ /* 0x0081e80000100800 */
[----:B------:R-:W3:Y:S04]  /*89a0*/  LDL.LU R14, [R1+0xa74] ;  /* 0x000a7400010e7983 */ /* 0x000ee80000300800 */
[----:B------:R-:W4:Y:S01]  /*89b0*/  LDL.LU R13, [R1+0xa78] ;  /* 0x000a7800010d7983 */ /* 0x000f220000300800 */
[----:B0-----:R-:W-:-:S03]  /*89c0*/  IMAD R11, R23, c[0x0][0x18c], RZ ;  /* 0x00006300170b7a24 */ /* 0x001fc600078e02ff */
[----:B------:R-:W3:Y:S04]  /*89d0*/  LDL.LU R12, [R1+0xa7c] ;  /* 0x000a7c00010c7983 */ /* 0x000ee80000300800 */
[----:B------:R0:W-:Y:S04]  /*89e0*/  STL.64 [R1+0x4a8], R4 ;  /* 0x0004a80401007387 */ /* 0x0001e80000100a00 */
[----:B------:R-:W3:Y:S01]  /*89f0*/  LDL.LU R3, [R1+0xa80] ;  /* 0x000a800001037983 */ /* 0x000ee20000300800 */
[----:B0-----:R-:W-:-:S05]  /*8a00*/  IMAD.WIDE R4, R11, 0x2, R4 ;  /* 0x000000020b047825 */ /* 0x001fca00078e0204 */
[----:B------:R2:W3:Y:S01]  /*8a10*/  @!P2 LDG.E.U16 R10, [R4.64] ;  /* 0x00000004040aa981 */ /* 0x0004e2000c1e1500 */
[----:B------:R-:W-:Y:S01]  /*8a20*/  PRMT R9, RZ, 0x7610, R9 ;  /* 0x00007610ff097816 */ /* 0x000fe20000000009 */
[----:B--2---:R-:W-:Y:S02]  /*8a30*/  IMAD.MOV.U32 R4, RZ, RZ, R0 ;  /* 0x000000ffff047224 */ /* 0x004fe400078e0000 */
[----:B------:R-:W-:Y:S01]  /*8a40*/  IMAD.MOV.U32 R5, RZ, RZ, R2 ;  /* 0x000000ffff057224 */ /* 0x000fe200078e0002 */
[----:B---3--:R-:W-:Y:S04]  /*8a50*/  STL [R1+0x131c], R10 ;  /* 0x00131c0a01007387 */ /* 0x008fe80000100800 */
[----:B------:R-:W2:Y:S04]  /*8a60*/  LDL.LU R2, [R1+0xa84] ;  /* 0x000a840001027983 */ /* 0x000ea80000300800 */
[----:B------:R-:W3:Y:S04]  /*8a70*/  LDL.LU R0, [R1+0xa8c] ;  /* 0x000a8c0001007983 */ /* 0x000ee80000300800 */
[----:B------:R0:W-:Y:S02]  /*8a80*/  STL.64 [R1+0x4a0], R4 ;  /* 0x0004a00401007387 */ /* 0x0001e40000100a00 */
[----:B0-----:R-:W-:-:S05]  /*8a90*/  IMAD.WIDE R4, R11, 0x2, R4 ;  /* 0x000000020b047825 */ /* 0x001fca00078e0204 */
[----:B------:R4:W2:Y:S04]  /*8aa0*/  @!P2 LDG.E.U16 R9, [R4.64] ;  /* 0x000000040409a981 */ /* 0x0008a8000c1e1500 */
[----:B------:R0:W-:Y:S01]  /*8ab0*/  STS.U16 [R28+0x300], R27 ;  /* 0x0003001b1c007388 */ /* 0x0001e20000000400 */
[----:B------:R-:W-:Y:S01]  /*8ac0*/  PRMT R8, RZ, 0x7610, R8 ;  /* 0x00007610ff087816 */ /* 0x000fe20000000008 */
[----:B----4-:R-:W-:Y:S02]  /*8ad0*/  IMAD.MOV.U32 R4, RZ, RZ, R13 ;  /* 0x000000ffff047224 */ /* 0x010fe400078e000d */
[----:B------:R-:W-:Y:S01]  /*8ae0*/  IMAD.MOV.U32 R5, RZ, RZ, R14 ;  /* 0x000000ffff057224 */ /* 0x000fe200078e000e */
[----:B------:R1:W-:Y:S04]  /*8af0*/  STS.U16 [R28+0x2000], R29 ;  /* 0x0020001d1c007388 */ /* 0x0003e80000000400 */
[----:B0-----:R-:W4:Y:S04]  /*8b00*/  LDL.LU R27, [R1+0x480] ;  /* 0x00048000011b7983 */ /* 0x001f280000300800 */
[----:B--2---:R-:W-:Y:S04]  /*8b10*/  STL [R1+0x1324], R9 ;  /* 0x0013240901007387 */ /* 0x004fe80000100800 */
[----:B-1----:R-:W2:Y:S04]  /*8b20*/  LDL.LU R29, [R1+0x530] ;  /* 0x00053000011d7983 */ /* 0x002ea80000300800 */
[----:B------:R0:W-:Y:S02]  /*8b30*/  STL.64 [R1+0x498], R4 ;  /* 0x0004980401007387 */ /* 0x0001e40000100a00 */
[----:B0-----:R-:W-:-:S05]  /*8b40*/  IMAD.WIDE R4, R11, 0x2, R4 ;  /* 0x000000020b047825 */ /* 0x001fca00078e0204 */
[----:B------:R0:W2:Y:S02]  /*8b50*/  @!P2 LDG.E.U16 R8, [R4.64] ;  /* 0x000000040408a981 */ /* 0x0000a4000c1e1500 */
[----:B0-----:R-:W-:Y:S02]  /*8b60*/  IMAD.MOV.U32 R4, RZ, RZ, R3 ;  /* 0x000000ffff047224 */ /* 0x001fe400078e0003 */
[----:B------:R-:W-:Y:S02]  /*8b70*/  IMAD.MOV.U32 R5, RZ, RZ, R12 ;  /* 0x000000ffff057224 */ /* 0x000fe400078e000c */
[----:B------:R-:W-:Y:S02]  /*8b80*/  IMAD.MOV.U32 R3, RZ, RZ, R2 ;  /* 0x000000ffff037224 */ /* 0x000fe400078e0002 */
[----:B---3--:R-:W-:Y:S01]  /*8b90*/  IMAD.MOV.U32 R2, RZ, RZ, R0 ;  /* 0x000000ffff027224 */ /* 0x008fe200078e0000 */
[----:B------:R-:W-:Y:S01]  /*8ba0*/  PRMT R7, RZ, 0x7610, R7 ;  /* 0x00007610ff077816 */ /* 0x000fe20000000007 */
[----:B------:R-:W-:Y:S04]  /*8bb0*/  STS.U16 [R28+0x2100], R25 ;  /* 0x002100191c007388 */ /* 0x000fe80000000400 */
[----:B----4-:R-:W-:Y:S04]  /*8bc0*/  STS.U16 [R28+0x2300], R27 ;  /* 0x0023001b1c007388 */ /* 0x010fe80000000400 */
[----:B--2---:R0:W-:Y:S04]  /*8bd0*/  STL [R1+0x1328], R8 ;  /* 0x0013280801007387 */ /* 0x0041e80000100800 */
[----:B------:R-:W2:Y:S04]  /*8be0*/  LDL.LU R13, [R1+0xa90] ;  /* 0x000a9000010d7983 */ /* 0x000ea80000300800 */
[----:B------:R-:W3:Y:S04]  /*8bf0*/  LDL.LU R10, [R1+0xa94] ;  /* 0x000a9400010a7983 */ /* 0x000ee80000300800 */
[----:B------:R1:W-:Y:S04]  /*8c00*/  STL.64 [R1+0x490], R4 ;  /* 0x0004900401007387 */ /* 0x0003e80000100a00 */
[----:B------:R4:W-:Y:S04]  /*8c10*/  STL.64 [R1+0x488], R2 ;  /* 0x0004880201007387 */ /* 0x0009e80000100a00 */
[----:B------:R-:W3:Y:S04]  /*8c20*/  LDL.LU R9, [R1+0xa98] ;  /* 0x000a980001097983 */ /* 0x000ee80000300800 */
[----:B0-----:R-:W3:Y:S01]  /*8c30*/  LDL.LU R8, [R1+0xa9c] ;  /* 0x000a9c0001087983 */ /* 0x001ee20000300800 */
[----:B-1----:R-:W-:-:S03]  /*8c40*/  IMAD.WIDE R4, R11, 0x2, R4 ;  /* 0x000000020b047825 */ /* 0x002fc600078e0204 */
[----:B------:R-:W3:Y:S04]  /*8c50*/  LDL.LU R12, [R1+0x588] ;  /* 0x00058800010c7983 */ /* 0x000ee80000300800 */
[----:B------:R0:W3:Y:S02]  /*8c60*/  @!P2 LDG.E.U16 R7, [R4.64] ;  /* 0x000000040407a981 */ /* 0x0000e4000c1e1500 */
[----:B0-----:R-:W-:Y:S02]  /*8c70*/  IMAD.WIDE R4, R11, 0x2, R2 ;  /* 0x000000020b047825 */ /* 0x001fe400078e0202 */
[----:B----4-:R-:W4:Y:S04]  /*8c80*/  LDL.LU R3, [R1+0x584] ;  /* 0x0005840001037983 */ /* 0x010f280000300800 */
[----:B------:R-:W4:Y:S04]  /*8c90*/  LDL.LU R2, [R1+0x580] ;  /* 0x0005800001027983 */ /* 0x000f280000300800 */
[----:B------:R-:W4:Y:S04]  /*8ca0*/  LDL.LU R0, [R1+0x54] ;  /* 0x0000540001007983 */ /* 0x000f280000300800 */
[----:B------:R-:W4:Y:S04]  /*8cb0*/  LDL.LU R18, [R1+0x58] ;  /* 0x0000580001127983 */ /* 0x000f280000300800 */
[----:B------:R-:W4:Y:S04]  /*8cc0*/  LDL.LU R19, [R1+0x5c] ;  /* 0x00005c0001137983 */ /* 0x000f280000300800 */
[----:B------:R-:W4:Y:S04]  /*8cd0*/  LDL.LU R21, [R1+0x50] ;  /* 0x0000500001157983 */ /* 0x000f280000300800 */
[----:B------:R-:W4:Y:S04]  /*8ce0*/  LDL.LU R22, [R1+0x660] ;  /* 0x0006600001167983 */ /* 0x000f280000300800 */
[----:B------:R-:W4:Y:S04]  /*8cf0*/  LDL.LU R25, [R1+0x664] ;  /* 0x0006640001197983 */ /* 0x000f280000300800 */
[----:B------:R-:W4:Y:S01]  /*8d00*/  LDL.LU R27, [R1+0x668] ;  /* 0x00066800011b7983 */ /* 0x000f220000300800 */
[----:B------:R-:W-:-:S06]  /*8d10*/  PRMT R6, RZ, 0x7610, R6 ;  /* 0x00007610ff067816 */ /* 0x000fcc0000000006 */
[----:B------:R0:W4:Y:S02]  /*8d20*/  @!P2 LDG.E.U16 R6, [R4.64] ;  /* 0x000000040406a981 */ /* 0x000124000c1e1500 */
[----:B0-----:R-:W-:Y:S02]  /*8d30*/  PRMT R5, RZ, 0x7610, R5 ;  /* 0x00007610ff057816 */ /* 0x001fe40000000005 */
[----:B------:R-:W-:Y:S04]  /*8d40*/  STS.U16 [R28+0x4000], R29 ;  /* 0x0040001d1c007388 */ /* 0x000fe80000000400 */
[----:B------:R-:W-:Y:S04]  /*8d50*/  STS.U16 [R28+0x2200], R26 ;  /* 0x0022001a1c007388 */ /* 0x000fe80000000400 */
[----:B------:R-:W-:Y:S01]  /*8d60*/  STS.U16 [R28+0x200], R24 ;  /* 0x000200181c007388 */ /* 0x000fe20000000400 */
[----:B--2---:R-:W-:-:S02]  /*8d70*/  IMAD.MOV.U32 R15, RZ, RZ, R13 ;  /* 0x000000ffff0f7224 */ /* 0x004fc400078e000d */
[----:B---3--:R-:W-:-:S05]  /*8d80*/  IMAD.MOV.U32 R14, RZ, RZ, R10 ;  /* 0x000000ffff0e7224 */ /* 0x008fca00078e000a */
[----:B------:R0:W-:Y:S04]  /*8d90*/  STL.64 [R1+0x480], R14 ;  /* 0x0004800e01007387 */ /* 0x0001e80000100a00 */
[----:B------:R-:W2:Y:S01]  /*8da0*/  LDL.LU R13, [R1+0x65c] ;  /* 0x00065c00010d7983 */ /* 0x000ea20000300800 */
[----:B0-----:R-:W-:-:S05]  /*8db0*/  IMAD.WIDE R14, R11, 0x2, R14 ;  /* 0x000000020b0e7825 */ /* 0x001fca00078e020e */
[----:B------:R0:W3:Y:S04]  /*8dc0*/  @!P2 LDG.E.U16 R5, [R14.64] ;  /* 0x000000040e05a981 */ /* 0x0000e8000c1e1500 */
[----:B0-----:R-:W3:Y:S04]  /*8dd0*/  LDL.LU R14, [R1+0x5f0] ;  /* 0x0005f000010e7983 */ /* 0x001ee80000300800 */
[----:B------:R-:W3:Y:S04]  /*8de0*/  LDL.LU R15, [R1+0x5f4] ;  /* 0x0005f400010f7983 */ /* 0x000ee80000300800 */
[----:B------:R-:W3:Y:S04]  /*8df0*/  LDL.LU R29, [R1+0x5f8] ;  /* 0x0005f800011d7983 */ /* 0x000ee80000300800 */
[----:B------:R-:W3:Y:S04]  /*8e00*/  LDL.LU R16, [R1+0x5ec] ;  /* 0x0005ec0001107983 */ /* 0x000ee80000300800 */
[----:B------:R-:W3:Y:S04]  /*8e10*/  LDL.LU R17, [R1+0x574] ;  /* 0x0005740001117983 */ /* 0x000ee80000300800 */
[----:B------:R-:W3:Y:S04]  /*8e20*/  LDL.LU R26, [R1+0x578] ;  /* 0x00057800011a7983 */ /* 0x000ee80000300800 */
[----:B------:R-:W-:Y:S04]  /*8e30*/  STL.64 [R1+0x478], R8 ;  /* 0x0004780801007387 */ /* 0x000fe80000100a00 */
[----:B------:R-:W3:Y:S04]  /*8e40*/  LDL.LU R20, [R1+0x57c] ;  /* 0x00057c0001147983 */ /* 0x000ee80000300800 */
[----:B----4-:R0:W-:Y:S04]  /*8e50*/  STS.U16 [R28+0x6000], R0 ;  /* 0x006000001c007388 */ /* 0x0101e80000000400 */
[----:B------:R-:W4:Y:S04]  /*8e60*/  LDL.LU R23, [R1+0x570] ;  /* 0x0005700001177983 */ /* 0x000f280000300800 */
[----:B------:R-:W4:Y:S01]  /*8e70*/  LDL.LU R24, [R1+0x44] ;  /* 0x0000440001187983 */ /* 0x000f220000300800 */
[----:B0-----:R-:W-:-:S03]  /*8e80*/  LOP3.LUT R0, R28, 0x10, RZ, 0x3c, !PT ;  /* 0x000000101c007812 */ /* 0x001fc600078e3cff */
[----:B------:R-:W-:Y:S04]  /*8e90*/  STS.U16 [R28+0x4100], R12 ;  /* 0x0041000c1c007388 */ /* 0x000fe80000000400 */
[----:B------:R-:W-:Y:S04]  /*8ea0*/  STS.U16 [R28+0x4200], R3 ;  /* 0x004200031c007388 */ /* 0x000fe80000000400 */
[----:B------:R-:W-:Y:S04]  /*8eb0*/  STS.U16 [R28+0x4300], R2 ;  /* 0x004300021c007388 */ /* 0x000fe80000000400 */
[----:B------:R0:W-:Y:S04]  /*8ec0*/  STS.U16 [R28+0x6100], R18 ;  /* 0x006100121c007388 */ /* 0x0001e80000000400 */
[----:B------:R1:W-:Y:S04]  /*8ed0*/  STS.U16 [R28+0x6200], R19 ;  /* 0x006200131c007388 */ /* 0x0003e80000000400 */
[----:B------:R-:W-:Y:S04]  /*8ee0*/  STS.U16 [R28+0x6300], R21 ;  /* 0x006300151c007388 */ /* 0x000fe80000000400 */
[----:B------:R-:W-:Y:S04]  /*8ef0*/  STS.U16 [R0+0x400], R22 ;  /* 0x0004001600007388 */ /* 0x000fe80000000400 */
[----:B0-----:R-:W4:Y:S04]  /*8f00*/  LDL.LU R18, [R1+0x48] ;  /* 0x0000480001127983 */ /* 0x001f280000300800 */
[----:B------:R0:W-:Y:S04]  /*8f10*/  STS.U16 [R0+0x500], R25 ;  /* 0x0005001900007388 */ /* 0x0001e80000000400 */
[----:B-1----:R-:W4:Y:S04]  /*8f20*/  LDL.LU R19, [R1+0x4c] ;  /* 0x00004c0001137983 */ /* 0x002f280000300800 */
[----:B0-----:R-:W4:Y:S04]  /*8f30*/  LDL.LU R25, [R1+0x40] ;  /* 0x0000400001197983 */ /* 0x001f280000300800 */
[----:B------:R-:W4:Y:S04]  /*8f40*/  LDL.LU R21, [R1+0x650] ;  /* 0x0006500001157983 */ /* 0x000f280000300800 */
[----:B------:R0:W-:Y:S04]  /*8f50*/  STS.U16 [R0+0x600], R27 ;  /* 0x0006001b00007388 */ /* 0x0001e80000000400 */
[----:B------:R-:W4:Y:S04]  /*8f60*/  LDL.LU R22, [R1+0x658] ;  /* 0x0006580001167983 */ /* 0x000f280000300800 */
[----:B0-----:R-:W4:Y:S01]  /*8f70*/  LDL.LU R27, [R1+0x654] ;  /* 0x00065400011b7983 */ /* 0x001f220000300800 */
[----:B------:R-:W-:Y:S01]  /*8f80*/  PRMT R4, RZ, 0x7610, R4 ;  /* 0x00007610ff047816 */ /* 0x000fe20000000004 */
[----:B------:R-:W-:-:S05]  /*8f90*/  IMAD.WIDE R8, R11, 0x2, R8 ;  /* 0x000000020b087825 */ /* 0x000fca00078e0208 */
[----:B------:R0:W4:Y:S04]  /*8fa0*/  @!P2 LDG.E.U16 R4, [R8.64] ;  /* 0x000000040804a981 */ /* 0x000128000c1e1500 */
[----:B--2---:R-:W-:Y:S04]  /*8fb0*/  STS.U16 [R0+0x700], R13 ;  /* 0x0007000d00007388 */ /* 0x004fe80000000400 */
[----:B---3--:R-:W-:Y:S04]  /*8fc0*/  STS.U16 [R0+0x2400], R14 ;  /* 0x0024000e00007388 */ /* 0x008fe80000000400 */
[----:B------:R-:W-:Y:S04]  /*8fd0*/  STS.U16 [R0+0x2500], R15 ;  /* 0x0025000f00007388 */ /* 0x000fe80000000400 */
[----:B------:R1:W-:Y:S04]  /*8fe0*/  STS.U16 [R0+0x2600], R29 ;  /* 0x0026001d00007388 */ /* 0x0003e80000000400 */
[----:B-1----:R-:W1:Y:S04]  /*8ff0*/  S2R R29, SR_TID.X ;  /* 0x00000000001d7919 */ /* 0x002e680000002100 */
[----:B------:R-:W-:Y:S04]  /*9000*/  STS.U16 [R0+0x2700], R16 ;  /* 0x0027001000007388 */ /* 0x000fe80000000400 */
[----:B------:R-:W-:Y:S04]  /*9010*/  STS.U16 [R0+0x4400], R17 ;  /* 0x0044001100007388 */ /* 0x000fe80000000400 */
[----:B------:R1:W-:Y:S02]  /*9020*/  STS.U16 [R0+0x4500], R26 ;  /* 0x0045001a00007388 */ /* 0x0003e40000000400 */
[----:B-1----:R-:W-:-:S02]  /*9030*/  LOP3.LUT R26, R29, 0x7f, RZ, 0xc0, !PT ;  /* 0x0000007f1d1a7812 */ /* 0x002fc400078ec0ff */
[----:B------:R-:W2:Y:S04]  /*9040*/  LDL.LU R29, [R1+0x64c] ;  /* 0x00064c00011d7983 */ /* 0x000ea80000300800 */
[----:B0-----:R-:W3:Y:S04]  /*9050*/  LDL.LU R8, [R1+0x5e0] ;  /* 0x0005e00001087983 */ /* 0x001ee80000300800 */
[----:B------:R-:W3:Y:S04]  /*9060*/  LDL.LU R28, [R1+0x5e8] ;  /* 0x0005e800011c7983 */ /* 0x000ee80000300800 */
[----:B------:R-:W3:Y:S04]  /*9070*/  LDL.LU R9, [R1+0x5e4] ;  /* 0x0005e40001097983 */ /* 0x000ee80000300800 */
[----:B------:R-:W3:Y:S04]  /*9080*/  LDL.LU R10, [R1+0x5dc] ;  /* 0x0005dc00010a7983 */ /* 0x000ee80000300800 */
[----:B------:R-:W3:Y:S04]  /*9090*/  LDL.LU R11, [R1+0x564] ;  /* 0x00056400010b7983 */ /* 0x000ee80000300800 */
[----:B------:R-:W3:Y:S04]  /*90a0*/  LDL.LU R12, [R1+0x56c] ;  /* 0x00056c00010c7983 */ /* 0x000ee80000300800 */
[----:B------:R0:W-:Y:S04]  /*90b0*/  STS.U16 [R0+0x4600], R20 ;  /* 0x0046001400007388 */ /* 0x0001e80000000400 */
[----:B------:R-:W3:Y:S04]  /*90c0*/  LDL.LU R3, [R1+0x568] ;  /* 0x0005680001037983 */ /* 0x000ee80000300800 */
[----:B0-----:R-:W3:Y:S04]  /*90d0*/  LDL.LU R20, [R1+0x560] ;  /* 0x0005600001147983 */ /* 0x001ee80000300800 */
[----:B----4-:R0:W-:Y:S01]  /*90e0*/  STS.U16 [R0+0x4700], R23 ;  /* 0x0047001700007388 */ /* 0x0101e20000000400 */
[----:B------:R-:W-:-:S03]  /*90f0*/  IMAD.SHL.U32 R2, R26, 0x2, RZ ;  /* 0x000000021a027824 */ /* 0x000fc600078e00ff */
[----:B------:R1:W-:Y:S04]  /*9100*/  STS.U16 [R0+0x6400], R24 ;  /* 0x0064001800007388 */ /* 0x0003e80000000400 */
[----:B------:R-:W-:Y:S04]  /*9110*/  STS.U16 [R0+0x6500], R18 ;  /* 0x0065001200007388 */ /* 0x000fe80000000400 */
[----:B0-----:R-:W4:Y:S04]  /*9120*/  LDL.LU R23, [R1+0x34] ;  /* 0x0000340001177983 */ /* 0x001f280000300800 */
[----:B------:R-:W-:Y:S04]  /*9130*/  STS.U16 [R0+0x6600], R19 ;  /* 0x0066001300007388 */ /* 0x000fe80000000400 */
[----:B-1----:R-:W4:Y:S04]  /*9140*/  LDL.LU R24, [R1+0x38] ;  /* 0x0000380001187983 */ /* 0x002f280000300800 */
[----:B------:R0:W-:Y:S01]  /*9150*/  STS.U16 [R0+0x6700], R25 ;  /* 0x0067001900007388 */ /* 0x0001e20000000400 */
[----:B------:R-:W-:-:S03]  /*9160*/  LOP3.LUT R2, R2, 0x20, RZ, 0x3c, !PT ;  /* 0x0000002002027812 */ /* 0x000fc600078e3cff */
[----:B0-----:R-:W4:Y:S04]  /*9170*/  LDL.LU R25, [R1+0x3c] ;  /* 0x00003c0001197983 */ /* 0x001f280000300800 */
[----:B------:R-:W4:Y:S04]  /*9180*/  LDL.LU R13, [R1+0x30] ;  /* 0x00003000010d7983 */ /* 0x000f280000300800 */
[----:B------:R-:W4:Y:S04]  /*9190*/  LDL.LU R14, [R1+0x640] ;  /* 0x00064000010e7983 */ /* 0x000f280000300800 */
[----:B------:R-:W4:Y:S04]  /*91a0*/  LDL.LU R15, [R1+0x644] ;  /* 0x00064400010f7983 */ /* 0x000f280000300800 */
[----:B------:R-:W4:Y:S04]  /*91b0*/  LDL.LU R16, [R1+0x648] ;  /* 0x0006480001107983 */ /* 0x000f280000300800 */
[----:B------:R-:W-:Y:S04]  /*91c0*/  STS.U16 [R2+0x800], R21 ;  /* 0x0008001502007388 */ /* 0x000fe80000000400 */
[----:B------:R-:W4:Y:S04]  /*91d0*/  LDL.LU R17, [R1+0x63c] ;  /* 0x00063c0001117983 */ /* 0x000f280000300800 */
[----:B------:R-:W-:Y:S04]  /*91e0*/  STS.U16 [R2+0x900], R22 ;  /* 0x0009001602007388 */ /* 0x000fe80000000400 */
[----:B------:R-:W4:Y:S04]  /*91f0*/  LDL.LU R18, [R1+0x5d0] ;  /* 0x0005d00001127983 */ /* 0x000f280000300800 */
[----:B------:R0:W-:Y:S04]  /*9200*/  STS.U16 [R2+0xa00], R27 ;  /* 0x000a001b02007388 */ /* 0x0001e80000000400 */
[----:B------:R-:W4:Y:S04]  /*9210*/  LDL.LU R19, [R1+0x5d4] ;  /* 0x0005d40001137983 */ /* 0x000f280000300800 */
[----:B0-----:R-:W4:Y:S04]  /*9220*/  LDL.LU R27, [R1+0x5d8] ;  /* 0x0005d800011b7983 */ /* 0x001f280000300800 */
[----:B------:R-:W4:Y:S04]  /*9230*/  LDL.LU R0, [R1+0x5cc] ;  /* 0x0005cc0001007983 */ /* 0x000f280000300800 */
[----:B------:R-:W4:Y:S04]  /*9240*/  LDL.LU R21, [R1+0x554] ;  /* 0x0005540001157983 */ /* 0x000f280000300800 */
[----:B------:R-:W4:Y:S04]  /*9250*/  LDL.LU R22, [R1+0x558] ;  /* 0x0005580001167983 */ /* 0x000f280000300800 */
[----:B--2---:R0:W-:Y:S04]  /*9260*/  STS.U16 [R2+0xb00], R29 ;  /* 0x000b001d02007388 */ /* 0x0041e80000000400 */
[----:B0-----:R-:W2:Y:S04]  /*9270*/  LDL.LU R29, [R1+0x55c] ;  /* 0x00055c00011d7983 */ /* 0x001ea80000300800 */
[----:B---3--:R-:W-:Y:S04]  /*9280*/  STS.U16 [R2+0x2800], R8 ;  /* 0x0028000802007388 */ /* 0x008fe80000000400 */
[----:B------:R-:W-:Y:S04]  /*9290*/  STS.U16 [R2+0x2900], R28 ;  /* 0x0029001c02007388 */ /* 0x000fe80000000400 */
[----:B------:R-:W-:Y:S04]  /*92a0*/  STS.U16 [R2+0x2a00], R9 ;  /* 0x002a000902007388 */ /* 0x000fe80000000400 */
[----:B------:R-:W-:Y:S04]  /*92b0*/  STS.U16 [R2+0x2b00], R10 ;  /* 0x002b000a02007388 */ /* 0x000fe80000000400 */
[----:B------:R0:W-:Y:S04]  /*92c0*/  STS.U16 [R2+0x4800], R11 ;  /* 0x0048000b02007388 */ /* 0x0001e80000000400 */
[----:B------:R-:W-:Y:S04]  /*92d0*/  STS.U16 [R2+0x4900], R12 ;  /* 0x0049000c02007388 */ /* 0x000fe80000000400 */
[----:B------:R-:W-:Y:S01]  /*92e0*/  STS.U16 [R2+0x4a00], R3 ;  /* 0x004a000302007388 */ /* 0x000fe20000000400 */
[----:B0-----:R-:W-:-:S03]  /*92f0*/  IMAD.SHL.U32 R11, R26, 0x2, RZ ;  /* 0x000000021a0b7824 */ /* 0x001fc600078e00ff */
[----:B------:R-:W3:Y:S04]  /*9300*/  LDL.LU R8, [R1+0x1328] ;  /* 0x0013280001087983 */ /* 0x000ee80000300800 */
[----:B------:R0:W-:Y:S04]  /*9310*/  STS.U16 [R2+0x4b00], R20 ;  /* 0x004b001402007388 */ /* 0x0001e80000000400 */
[----:B0-----:R-:W3:Y:S04]  /*9320*/  LDL.LU R20, [R1+0x550] ;  /* 0x0005500001147983 */ /* 0x001ee80000300800 */
[----:B------:R-:W3:Y:S04]  /*9330*/  LDL.LU R26, [R1+0x24] ;  /* 0x00002400011a7983 */ /* 0x000ee80000300800 */
[----:B----4-:R0:W-:Y:S01]  /*9340*/  STS.U16 [R2+0x6800], R23 ;  /* 0x0068001702007388 */ /* 0x0101e20000000400 */
[----:B------:R-:W-:-:S03]  /*9350*/  LOP3.LUT R11, R11, 0x30, RZ, 0x3c, !PT ;  /* 0x000000300b0b7812 */ /* 0x000fc600078e3cff */
[----:B------:R1:W-:Y:S04]  /*9360*/  STS.U16 [R2+0x6900], R24 ;  /* 0x0069001802007388 */ /* 0x0003e80000000400 */
[----:B0-----:R-:W4:Y:S04]  /*9370*/  LDL.LU R23, [R1+0x28] ;  /* 0x0000280001177983 */ /* 0x001f280000300800 */
[----:B------:R0:W-:Y:S04]  /*9380*/  STS.U16 [R2+0x6a00], R25 ;  /* 0x006a001902007388 */ /* 0x0001e80000000400 */
[----:B-1----:R-:W4:Y:S04]  /*9390*/  LDL.LU R24, [R1+0x2c] ;  /* 0x00002c0001187983 */ /* 0x002f280000300800 */
[----:B0-----:R-:W4:Y:S04]  /*93a0*/  LDL.LU R25, [R1+0x20] ;  /* 0x0000200001197983 */ /* 0x001f280000300800 */
[----:B------:R-:W-:Y:S04]  /*93b0*/  STS.U16 [R2+0x6b00], R13 ;  /* 0x006b000d02007388 */ /* 0x000fe80000000400 */
[----:B------:R-:W-:Y:S04]  /*93c0*/  STS.U16 [R11+0xc00], R14 ;  /* 0x000c000e0b007388 */ /* 0x000fe80000000400 */
[----:B------:R-:W-:Y:S04]  /*93d0*/  STS.U16 [R11+0xd00], R15 ;  /* 0x000d000f0b007388 */ /* 0x000fe80000000400 */
[----:B------:R-:W-:Y:S04]  /*93e0*/  STS.U16 [R11+0xe00], R16 ;  /* 0x000e00100b007388 */ /* 0x000fe80000000400 */
[----:B------:R-:W-:Y:S04]  /*93f0*/  STS.U16 [R11+0xf00], R17 ;  /* 0x000f00110b007388 */ /* 0x000fe80000000400 */
[----:B------:R-:W-:Y:S04]  /*9400*/  STS.U16 [R11+0x2c00], R18 ;  /* 0x002c00120b007388 */ /* 0x000fe80000000400 */
[----:B------:R-:W-:Y:S04]  /*9410*/  STS.U16 [R11+0x2d00], R19 ;  /* 0x002d00130b007388 */ /* 0x000fe80000000400 */
[----:B------:R0:W-:Y:S04]  /*9420*/  STS.U16 [R11+0x2e00], R27 ;  /* 0x002e001b0b007388 */ /* 0x0001e80000000400 */
[----:B0-----:R-:W4:Y:S04]  /*9430*/  LDL.LU R27, [R1+0x630] ;  /* 0x00063000011b7983 */ /* 0x001f280000300800 */
[----:B------:R-:W-:Y:S04]  /*9440*/  STS.U16 [R11+0x2f00], R0 ;  /* 0x002f00000b007388 */ /* 0x000fe80000000400 */
[----:B------:R-:W-:Y:S04]  /*9450*/  STS.U16 [R11+0x4c00], R21 ;  /* 0x004c00150b007388 */ /* 0x000fe80000000400 */
[----:B------:R-:W-:Y:S04]  /*9460*/  STS.U16 [R11+0x4d00], R22 ;  /* 0x004d00160b007388 */ /* 0x000fe80000000400 */
[----:B------:R-:W4:Y:S04]  /*9470*/  LDL.LU R9, [R1+0x638] ;  /* 0x0006380001097983 */ /* 0x000f280000300800 */
[----:B--2---:R0:W-:Y:S04]  /*9480*/  STS.U16 [R11+0x4e00], R29 ;  /* 0x004e001d0b007388 */ /* 0x0041e80000000400 */
[----:B0-----:R-:W2:Y:S04]  /*9490*/  LDL.LU R29, [R1+0x634] ;  /* 0x00063400011d7983 */ /* 0x001ea80000300800 */
[----:B------:R-:W2:Y:S04]  /*94a0*/  LDL.LU R28, [R1+0x62c] ;  /* 0x00062c00011c7983 */ /* 0x000ea80000300800 */
        /* <DEDUP_REMOVED lines=9> */
[----:B---3--:R-:W-:Y:S04]  /*9540*/  STS.U16 [R11+0x4f00], R20 ;  /* 0x004f00140b007388 */ /* 0x008fe80000000400 */
[----:B------:R0:W-:Y:S04]  /*9550*/  STS.U16 [R11+0x6c00], R26 ;  /* 0x006c001a0b007388 */ /* 0x0001e80000000400 */
[----:B------:R-:W3:Y:S04]  /*9560*/  LDL.LU R15, [R1+0x18] ;  /* 0x00001800010f7983 */ /* 0x000ee80000300800 */
[----:B------:R-:W3:Y:S04]  /*9570*/  LDL.LU R16, [R1+0x1c] ;  /* 0x00001c0001107983 */ /* 0x000ee80000300800 */
[----:B0-----:R-:W0:Y:S04]  /*9580*/  S2R R26, SR_TID.X ;  /* 0x00000000001a7919 */ /* 0x001e280000002100 */
[----:B------:R-:W3:Y:S04]  /*9590*/  LDL.LU R17, [R1+0x10] ;  /* 0x0000100001117983 */ /* 0x000ee80000300800 */
[----:B------:R-:W3:Y:S04]  /*95a0*/  LDL.LU R18, [R1+0x620] ;  /* 0x0006200001127983 */ /* 0x000ee80000300800 */
[----:B------:R-:W3:Y:S04]  /*95b0*/  LDL.LU R19, [R1+0x624] ;  /* 0x0006240001137983 */ /* 0x000ee80000300800 */
[----:B------:R-:W3:Y:S04]  /*95c0*/  LDL.LU R20, [R1+0x628] ;  /* 0x0006280001147983 */ /* 0x000ee80000300800 */
[----:B----4-:R0:W-:Y:S04]  /*95d0*/  STS.U16 [R11+0x6d00], R23 ;  /* 0x006d00170b007388 */ /* 0x0101e80000000400 */
[----:B------:R1:W-:Y:S01]  /*95e0*/  STS.U16 [R11+0x6e00], R24 ;  /* 0x006e00180b007388 */ /* 0x0003e20000000400 */
[----:B0-----:R-:W-:-:S03]  /*95f0*/  LOP3.LUT R23, R26, 0x7f, RZ, 0xc0, !PT ;  /* 0x0000007f1a177812 */ /* 0x001fc600078ec0ff */
[----:B------:R0:W-:Y:S04]  /*9600*/  STS.U16 [R11+0x6f00], R25 ;  /* 0x006f00190b007388 */ /* 0x0001e80000000400 */
[----:B-1----:R-:W3:Y:S01]  /*9610*/  LDL.LU R24, [R1+0x61c] ;  /* 0x00061c0001187983 */ /* 0x002ee20000300800 */
[----:B0-----:R-:W-:-:S03]  /*9620*/  IMAD.SHL.U32 R11, R23, 0x2, RZ ;  /* 0x00000002170b7824 */ /* 0x001fc600078e00ff */
[----:B------:R-:W3:Y:S02]  /*9630*/  LDL.LU R25, [R1+0x5b0] ;  /* 0x0005b00001197983 */ /* 0x000ee40000300800 */
[----:B------:R-:W-:Y:S02]  /*9640*/  LOP3.LUT R11, R11, 0x40, RZ, 0x3c, !PT ;  /* 0x000000400b0b7812 */ /* 0x000fe400078e3cff */
[----:B------:R-:W3:Y:S04]  /*9650*/  LDL.LU R26, [R1+0x5b4] ;  /* 0x0005b400011a7983 */ /* 0x000ee80000300800 */
[----:B------:R0:W-:Y:S04]  /*9660*/  STS.U16 [R11+0x1000], R27 ;  /* 0x0010001b0b007388 */ /* 0x0001e80000000400 */
[----:B0-----:R-:W3:Y:S04]  /*9670*/  LDL.LU R27, [R1+0x5b8] ;  /* 0x0005b800011b7983 */ /* 0x001ee80000300800 */
[----:B------:R0:W-:Y:S04]  /*9680*/  STS.U16 [R11+0x1100], R9 ;  /* 0x001100090b007388 */ /* 0x0001e80000000400 */
[----:B0-----:R-:W3:Y:S04]  /*9690*/  LDL.LU R9, [R1+0x1324] ;  /* 0x0013240001097983 */ /* 0x001ee80000300800 */
[----:B--2---:R0:W-:Y:S04]  /*96a0*/  STS.U16 [R11+0x1200], R29 ;  /* 0x0012001d0b007388 */ /* 0x0041e80000000400 */
[----:B------:R-:W-:Y:S04]  /*96b0*/  STS.U16 [R11+0x1300], R28 ;  /* 0x0013001c0b007388 */ /* 0x000fe80000000400 */
[----:B------:R-:W-:Y:S04]  /*96c0*/  STS.U16 [R11+0x3000], R10 ;  /* 0x0030000a0b007388 */ /* 0x000fe80000000400 */
[----:B------:R-:W-:Y:S04]  /*96d0*/  STS.U16 [R11+0x3100], R12 ;  /* 0x0031000c0b007388 */ /* 0x000fe80000000400 */
[----:B------:R1:W-:Y:S04]  /*96e0*/  STS.U16 [R11+0x3200], R3 ;  /* 0x003200030b007388 */ /* 0x0003e80000000400 */
[----:B------:R2:W-:Y:S04]  /*96f0*/  STS.U16 [R11+0x3300], R2 ;  /* 0x003300020b007388 */ /* 0x0005e80000000400 */
[----:B0-----:R-:W4:Y:S04]  /*9700*/  LDL.LU R29, [R1+0x1320] ;  /* 0x00132000011d7983 */ /* 0x001f280000300800 */
[----:B------:R-:W-:Y:S04]  /*9710*/  STS.U16 [R11+0x5000], R13 ;  /* 0x0050000d0b007388 */ /* 0x000fe80000000400 */
[----:B------:R-:W-:Y:S04]  /*9720*/  STS.U16 [R11+0x5100], R14 ;  /* 0x0051000e0b007388 */ /* 0x000fe80000000400 */
[----:B-1----:R-:W4:Y:S01]  /*9730*/  LDL.LU R3, [R1+0x5ac] ;  /* 0x0005ac0001037983 */ /* 0x002f220000300800 */
[----:B------:R-:W-:-:S03]  /*9740*/  IMAD.SHL.U32 R10, R23, 0x2, RZ ;  /* 0x00000002170a7824 */ /* 0x000fc600078e00ff */
[----:B------:R0:W-:Y:S04]  /*9750*/  STS.U16 [R11+0x5200], R0 ;  /* 0x005200000b007388 */ /* 0x0001e80000000400 */
[----:B--2---:R-:W2:Y:S04]  /*9760*/  LDL.LU R2, [R1+0x52c] ;  /* 0x00052c0001027983 */ /* 0x004ea80000300800 */
[----:B------:R1:W-:Y:S04]  /*9770*/  STS.U16 [R11+0x5300], R21 ;  /* 0x005300150b007388 */ /* 0x0003e80000000400 */
[----:B0-----:R-:W2:Y:S04]  /*9780*/  LDL.LU R0, [R1+0x538] ;  /* 0x0005380001007983 */ /* 0x001ea80000300800 */
[----:B------:R0:W-:Y:S04]  /*9790*/  STS.U16 [R11+0x7000], R22 ;  /* 0x007000160b007388 */ /* 0x0001e80000000400 */
[----:B-1----:R-:W2:Y:S04]  /*97a0*/  LDL.LU R21, [R1+0x53c] ;  /* 0x00053c0001157983 */ /* 0x002ea80000300800 */
[----:B0-----:R-:W2:Y:S04]  /*97b0*/  LDL.LU R22, [R1+0x528] ;  /* 0x0005280001167983 */ /* 0x001ea80000300800 */
[----:B------:R-:W2:Y:S01]  /*97c0*/  LDL.LU R23, [R1+0x4] ;  /* 0x0000040001177983 */ /* 0x000ea20000300800 */
[----:B------:R-:W-:-:S03]  /*97d0*/  LOP3.LUT R10, R10, 0x50, RZ, 0x3c, !PT ;  /* 0x000000500a0a7812 */ /* 0x000fc600078e3cff */
[----:B---3--:R-:W-:Y:S04]  /*97e0*/  STS.U16 [R11+0x7100], R15 ;  /* 0x0071000f0b007388 */ /* 0x008fe80000000400 */
[----:B------:R-:W-:Y:S04]  /*97f0*/  STS.U16 [R11+0x7200], R16 ;  /* 0x007200100b007388 */ /* 0x000fe80000000400 */
[----:B------:R-:W-:Y:S04]  /*9800*/  STS.U16 [R11+0x7300], R17 ;  /* 0x007300110b007388 */ /* 0x000fe80000000400 */
[----:B------:R-:W-:Y:S04]  /*9810*/  STS.U16 [R10+0x1400], R18 ;  /* 0x001400120a007388 */ /* 0x000fe80000000400 */
[----:B------:R-:W-:Y:S04]  /*9820*/  STS.U16 [R10+0x1500], R19 ;  /* 0x001500130a007388 */ /* 0x000fe80000000400 */
[----:B------:R0:W-:Y:S04]  /*9830*/  STS.U16 [R10+0x1600], R20 ;  /* 0x001600140a007388 */ /* 0x0001e80000000400 */
[----:B0-----:R-:W3:Y:S04]  /*9840*/  LDL.LU R20, [R1+0xc] ;  /* 0x00000c0001147983 */ /* 0x001ee80000300800 */
[----:B------:R-:W3:Y:S04]  /*9850*/  LDL.LU R11, [R1] ;  /* 0x00000000010b7983 */ /* 0x000ee80000300800 */
[----:B------:R-:W3:Y:S04]  /*9860*/  LDL.LU R12, [R1+0x610] ;  /* 0x00061000010c7983 */ /* 0x000ee80000300800 */
[----:B------:R-:W3:Y:S04]  /*9870*/  LDL.LU R13, [R1+0x618] ;  /* 0x00061800010d7983 */ /* 0x000ee80000300800 */
[----:B------:R-:W3:Y:S04]  /*9880*/  LDL.LU R14, [R1+0x614] ;  /* 0x00061400010e7983 */ /* 0x000ee80000300800 */
[----:B------:R-:W3:Y:S04]  /*9890*/  LDL.LU R15, [R1+0x60c] ;  /* 0x00060c00010f7983 */ /* 0x000ee80000300800 */
[----:B------:R-:W3:Y:S04]  /*98a0*/  LDL.LU R16, [R1+0x5a0] ;  /* 0x0005a00001107983 */ /* 0x000ee80000300800 */
[----:B------:R-:W3:Y:S04]  /*98b0*/  LDL.LU R17, [R1+0x5a8] ;  /* 0x0005a80001117983 */ /* 0x000ee80000300800 */
[----:B------:R-:W3:Y:S04]  /*98c0*/  LDL.LU R18, [R1+0x5a4] ;  /* 0x0005a40001127983 */ /* 0x000ee80000300800 */
[----:B------:R0:W-:Y:S04]  /*98d0*/  STS.U16 [R10+0x1700], R24 ;  /* 0x001700180a007388 */ /* 0x0001e80000000400 */
[----:B------:R-:W3:Y:S04]  /*98e0*/  LDL.LU R19, [R1+0x59c] ;  /* 0x00059c0001137983 */ /* 0x000ee80000300800 */
[----:B------:R1:W-:Y:S04]  /*98f0*/  STS.U16 [R10+0x3400], R25 ;  /* 0x003400190a007388 */ /* 0x0003e80000000400 */
[----:B0-----:R-:W3:Y:S04]  /*9900*/  LDL.LU R24, [R1+0x51c] ;  /* 0x00051c0001187983 */ /* 0x001ee80000300800 */
[----:B------:R0:W-:Y:S04]  /*9910*/  STS.U16 [R10+0x3500], R26 ;  /* 0x0035001a0a007388 */ /* 0x0001e80000000400 */
[----:B-1----:R-:W3:Y:S04]  /*9920*/  LDL.LU R25, [R1+0x520] ;  /* 0x0005200001197983 */ /* 0x002ee80000300800 */
[----:B------:R1:W-:Y:S04]  /*9930*/  STS.U16 [R10+0x3600], R27 ;  /* 0x0036001b0a007388 */ /* 0x0003e80000000400 */
[----:B0-----:R-:W3:Y:S04]  /*9940*/  LDL.LU R26, [R1+0x524] ;  /* 0x00052400011a7983 */ /* 0x001ee80000300800 */
[----:B-1----:R-:W3:Y:S04]  /*9950*/  LDL.LU R27, [R1+0x518] ;  /* 0x00051800011b7983 */ /* 0x002ee80000300800 */
[----:B----4-:R-:W-:Y:S04]  /*9960*/  STS.U16 [R10+0x3700], R3 ;  /* 0x003700030a007388 */ /* 0x010fe80000000400 */
[----:B--2---:R-:W-:Y:S04]  /*9970*/  STS.U16 [R10+0x5400], R2 ;  /* 0x005400020a007388 */ /* 0x004fe80000000400 */
[----:B------:R-:W-:Y:S04]  /*9980*/  STS.U16 [R10+0x5500], R0 ;  /* 0x005500000a007388 */ /* 0x000fe80000000400 */
[----:B------:R0:W-:Y:S04]  /*9990*/  STS.U16 [R10+0x5600], R21 ;  /* 0x005600150a007388 */ /* 0x0001e80000000400 */
[----:B------:R1:W-:Y:S04]  /*99a0*/  STS.U16 [R10+0x5700], R22 ;  /* 0x005700160a007388 */ /* 0x0003e80000000400 */
[----:B------:R-:W-:Y:S04]  /*99b0*/  STS.U16 [R10+0x7400], R23 ;  /* 0x007400170a007388 */ /* 0x000fe80000000400 */
[----:B------:R2:W-:Y:S04]  /*99c0*/  STS.U16 [R10+0x7500], R29 ;  /* 0x0075001d0a007388 */ /* 0x0005e80000000400 */
[----:B0-----:R-:W4:Y:S04]  /*99d0*/  LDL.LU R21, [R1+0x600] ;  /* 0x0006000001157983 */ /* 0x001f280000300800 */
[----:B-1----:R-:W4:Y:S04]  /*99e0*/  LDL.LU R22, [R1+0x604] ;  /* 0x0006040001167983 */ /* 0x002f280000300800 */
[----:B--2---:R-:W0:Y:S04]  /*99f0*/  S2R R29, SR_TID.X ;  /* 0x00000000001d7919 */ /* 0x004e280000002100 */
[----:B------:R-:W2:Y:S04]  /*9a00*/  LDL.LU R23, [R1+0x608] ;  /* 0x0006080001177983 */ /* 0x000ea80000300800 */
[----:B---3--:R1:W-:Y:S01]  /*9a10*/  STS.U16 [R10+0x7600], R20 ;  /* 0x007600140a007388 */ /* 0x0083e20000000400 */
[----:B0-----:R-:W-:-:S03]  /*9a20*/  LOP3.LUT R0, R29, 0x7f, RZ, 0xc0, !PT ;  /* 0x0000007f1d007812 */ /* 0x001fc600078ec0ff */
[----:B------:R-:W3:Y:S02]  /*9a30*/  LDL.LU R29, [R1+0x5fc] ;  /* 0x0005fc00011d7983 */ /* 0x000ee40000300800 */
[----:B-1----:R-:W-:Y:S02]  /*9a40*/  IMAD.SHL.U32 R20, R0, 0x2, RZ ;  /* 0x0000000200147824 */ /* 0x002fe400078e00ff */
[----:B------:R-:W2:Y:S03]  /*9a50*/  LDL.LU R2, [R1+0x58c] ;  /* 0x00058c0001027983 */ /* 0x000ea60000300800 */
[----:B------:R-:W-:Y:S01]  /*9a60*/  LOP3.LUT R20, R20, 0x60, RZ, 0x3c, !PT ;  /* 0x0000006014147812 */ /* 0x000fe200078e3cff */
[----:B------:R-:W2:Y:S04]  /*9a70*/  LDL.LU R28, [R1+0x68] ;  /* 0x00006800011c7983 */ /* 0x000ea80000300800 */
[----:B------:R-:W2:Y:S04]  /*9a80*/  LDL.LU R3, [R1+0x6c] ;  /* 0x00006c0001037983 */ /* 0x000ea80000300800 */
[----:B------:R0:W-:Y:S04]  /*9a90*/  STS.U16 [R10+0x7700], R11 ;  /* 0x0077000b0a007388 */ /* 0x0001e80000000400 */
[----:B------:R1:W-:Y:S04]  /*9aa0*/  STS.U16 [R20+0x1800], R12 ;  /* 0x0018000c14007388 */ /* 0x0003e80000000400 */
[----:B------:R1:W-:Y:S04]  /*9ab0*/  STS.U16 [R20+0x1900], R13 ;  /* 0x0019000d14007388 */ /* 0x0003e80000000400 */
[----:B0-----:R-:W2:Y:S04]  /*9ac0*/  LDL.LU R10, [R1+0x131c] ;  /* 0x00131c00010a7983 */ /* 0x001ea80000300800 */
[----:B------:R-:W2:Y:S04]  /*9ad0*/  LDL.LU R11, [R1+0x1318] ;  /* 0x00131800010b7983 */ /* 0x000ea80000300800 */
[----:B-1----:R-:W2:Y:S04]  /*9ae0*/  LDL.LU R12, [R1+0x1314] ;  /* 0x00131400010c7983 */ /* 0x002ea80000300800 */
[----:B------:R-:W2:Y:S04]  /*9af0*/  LDL.LU R13, [R1+0x1310] ;  /* 0x00131000010d7983 */ /* 0x000ea80000300800 */
[----:B------:R0:W-:Y:S04]  /*9b00*/  STS.U16 [R20+0x1a00], R14 ;  /* 0x001a000e14007388 */ /* 0x0001e80000000400 */
[----:B------:R1:W-:Y:S04]  /*9b10*/  STS.U16 [R20+0x1b00], R15 ;  /* 0x001b000f14007388 */ /* 0x0003e80000000400 */
[----:B------:R1:W-:Y:S04]  /*9b20*/  STS.U16 [R20+0x3800], R16 ;  /* 0x0038001014007388 */ /* 0x0003e80000000400 */
[----:B0-----:R-:W2:Y:S04]  /*9b30*/  LDL.LU R14, [R1+0x130c] ;  /* 0x00130c00010e7983 */ /* 0x001ea80000300800 */
        /* <DEDUP_REMOVED lines=13> */
[----:B------:R-:W3:Y:S04]  /*9c10*/  LDL.LU R26, [R1+0x12ec] ;  /* 0x0012ec00011a7983 */ /* 0x000ee80000300800 */
[----:B------:R0:W-:Y:S04]  /*9c20*/  STS.U16 [R20+0x5b00], R27 ;  /* 0x005b001b14007388 */ /* 0x0001e80000000400 */
[----:B0-----:R-:W4:Y:S01]  /*9c30*/  LDL.LU R27, [R1+0x12e8] ;  /* 0x0012e800011b7983 */ /* 0x001f220000300800 */
[----:B------:R-:W-:-:S05]  /*9c40*/  IMAD.SHL.U32 R0, R0, 0x2, RZ ;  /* 0x0000000200007824 */ /* 0x000fca00078e00ff */
[----:B------:R-:W-:Y:S01]  /*9c50*/  LOP3.LUT R0, R0, 0x70, RZ, 0x3c, !PT ;  /* 0x0000007000007812 */ /* 0x000fe200078e3cff */
[----:B--2---:R0:W-:Y:S04]  /*9c60*/  STS.U16 [R20+0x7800], R25 ;  /* 0x0078001914007388 */ /* 0x0041e80000000400 */
[----:B---3--:R1:W-:Y:S04]  /*9c70*/  STS.U16 [R20+0x7900], R26 ;  /* 0x0079001a14007388 */ /* 0x0083e80000000400 */
[----:B0-----:R-:W2:Y:S04]  /*9c80*/  LDL.LU R25, [R1+0x64] ;  /* 0x0000640001197983 */ /* 0x001ea80000300800 */
[----:B-1----:R-:W3:Y:S04]  /*9c90*/  LDL.LU R26, [R1+0x598] ;  /* 0x00059800011a7983 */ /* 0x002ee80000300800 */
[----:B----4-:R0:W-:Y:S04]  /*9ca0*/  STS.U16 [R20+0x7a00], R27 ;  /* 0x007a001b14007388 */ /* 0x0101e80000000400 */
[----:B------:R1:W-:Y:S04]  /*9cb0*/  STS.U16 [R20+0x7b00], R24 ;  /* 0x007b001814007388 */ /* 0x0003e80000000400 */
[----:B0-----:R-:W4:Y:S04]  /*9cc0*/  LDL.LU R27, [R1+0x594] ;  /* 0x00059400011b7983 */ /* 0x001f280000300800 */
[----:B-1----:R-:W2:Y:S04]  /*9cd0*/  LDL.LU R20, [R1+0x12e4] ;  /* 0x0012e40001147983 */ /* 0x002ea80000300800 */
[----:B------:R-:W2:Y:S04]  /*9ce0*/  LDL.LU R24, [R1+0x590] ;  /* 0x0005900001187983 */ /* 0x000ea80000300800 */
[----:B------:R0:W-:Y:S04]  /*9cf0*/  STS.U16 [R0+0x1c00], R21 ;  /* 0x001c001500007388 */ /* 0x0001e80000000400 */
[----:B------:R1:W-:Y:S04]  /*9d00*/  STS.U16 [R0+0x1d00], R22 ;  /* 0x001d001600007388 */ /* 0x0003e80000000400 */
[----:B------:R1:W-:Y:S04]  /*9d10*/  STS.U16 [R0+0x1e00], R23 ;  /* 0x001e001700007388 */ /* 0x0003e80000000400 */
[----:B0-----:R-:W3:Y:S04]  /*9d20*/  LDL.LU R21, [R1+0x12e0] ;  /* 0x0012e00001157983 */ /* 0x001ee80000300800 */
[----:B-1----:R-:W3:Y:S04]  /*9d30*/  LDL.LU R22, [R1+0x12dc] ;  /* 0x0012dc0001167983 */ /* 0x002ee80000300800 */
[----:B------:R-:W3:Y:S04]  /*9d40*/  LDL.LU R23, [R1+0x12d8] ;  /* 0x0012d80001177983 */ /* 0x000ee80000300800 */
[----:B------:R0:W-:Y:S04]  /*9d50*/  STS.U16 [R0+0x1f00], R29 ;  /* 0x001f001d00007388 */ /* 0x0001e80000000400 */
[----:B0-----:R-:W3:Y:S04]  /*9d60*/  LDL.LU R29, [R1+0x12d4] ;  /* 0x0012d400011d7983 */ /* 0x001ee80000300800 */
[----:B--2---:R-:W-:Y:S04]  /*9d70*/  STS.U16 [R0+0x3c00], R24 ;  /* 0x003c001800007388 */ /* 0x004fe80000000400 */
[----:B----4-:R-:W-:Y:S04]  /*9d80*/  STS.U16 [R0+0x3d00], R27 ;  /* 0x003d001b00007388 */ /* 0x010fe80000000400 */
[----:B---3--:R-:W-:Y:S04]  /*9d90*/  STS.U16 [R0+0x3e00], R26 ;  /* 0x003e001a00007388 */ /* 0x008fe80000000400 */
[----:B------:R0:W-:Y:S04]  /*9da0*/  STS.U16 [R0+0x3f00], R2 ;  /* 0x003f000200007388 */ /* 0x0001e80000000400 */
[----:B0-----:R-:W2:Y:S04]  /*9db0*/  LDL R2, [R1+0xac4] ;  /* 0x000ac40001027983 */ /* 0x001ea80000100800 */
[----:B------:R-:W-:Y:S04]  /*9dc0*/  STS.U16 [R0+0x5c00], R25 ;  /* 0x005c001900007388 */ /* 0x000fe80000000400 */
[----:B------:R-:W-:Y:S04]  /*9dd0*/  STS.U16 [R0+0x5d00], R28 ;  /* 0x005d001c00007388 */ /* 0x000fe80000000400 */
[----:B------:R0:W-:Y:S04]  /*9de0*/  STS.U16 [R0+0x5e00], R3 ;  /* 0x005e000300007388 */ /* 0x0001e80000000400 */
[----:B0-----:R-:W0:Y:S04]  /*9df0*/  S2R R3, SR_TID.X ;  /* 0x0000000000037919 */ /* 0x001e280000002100 */
[----:B------:R1:W-:Y:S04]  /*9e00*/  STS.U16 [R0+0x5f00], R29 ;  /* 0x005f001d00007388 */ /* 0x0003e80000000400 */
[----:B-1----:R-:W3:Y:S01]  /*9e10*/  LDL.LU R29, [R1+0x12d0] ;  /* 0x0012d000011d7983 */ /* 0x002ee20000300800 */
[----:B0-----:R-:W-:Y:S01]  /*9e20*/  IMAD.SHL.U32 R24, R3, 0x2, RZ ;  /* 0x0000000203187824 */ /* 0x001fe200078e00ff */
[----:B------:R-:W-:-:S04]  /*9e30*/  SHF.R.S32.HI R3, RZ, 0x6, R3 ;  /* 0x00000006ff037819 */ /* 0x000fc80000011403 */
[----:B------:R-:W-:-:S04]  /*9e40*/  SGXT R3, R3, 0x1 ;  /* 0x000000010303781a */ /* 0x000fc80000000200 */
[----:B------:R-:W-:Y:S01]  /*9e50*/  LOP3.LUT R3, R3, 0x90, RZ, 0xc0, !PT ;  /* 0x0000009003037812 */ /* 0x000fe200078ec0ff */
[----:B------:R-:W-:Y:S03]  /*9e60*/  STS.U16 [R0+0x7c00], R21 ;  /* 0x007c001500007388 */ /* 0x000fe60000000400 */
[----:B------:R-:W-:Y:S01]  /*9e70*/  LOP3.LUT R3, R3, 0x7e, R24, 0x78, !PT ;  /* 0x0000007e03037812 */ /* 0x000fe200078e7818 */
[----:B------:R-:W-:Y:S04]  /*9e80*/  STS.U16 [R0+0x7d00], R22 ;  /* 0x007d001600007388 */ /* 0x000fe80000000400 */
[----:B------:R-:W-:Y:S04]  /*9e90*/  STS.U16 [R0+0x7e00], R23 ;  /* 0x007e001700007388 */ /* 0x000fe80000000400 */
[----:B------:R0:W-:Y:S04]  /*9ea0*/  STS.U16 [R0+0x7f00], R20 ;  /* 0x007f001400007388 */ /* 0x0001e80000000400 */
[----:B------:R-:W-:Y:S04]  /*9eb0*/  STS.U16 [R3+0x8000], R19 ;  /* 0x0080001303007388 */ /* 0x000fe80000000400 */
[----:B------:R-:W-:Y:S04]  /*9ec0*/  STS.U16 [R3+0x8200], R17 ;  /* 0x0082001103007388 */ /* 0x000fe80000000400 */
[----:B------:R-:W-:Y:S04]  /*9ed0*/  STS.U16 [R3+0x8400], R15 ;  /* 0x0084000f03007388 */ /* 0x000fe80000000400 */
[----:B------:R-:W-:Y:S04]  /*9ee0*/  STS.U16 [R3+0x8600], R13 ;  /* 0x0086000d03007388 */ /* 0x000fe80000000400 */
[----:B------:R-:W-:Y:S04]  /*9ef0*/  STS.U16 [R3+0x8800], R11 ;  /* 0x0088000b03007388 */ /* 0x000fe80000000400 */
[----:B------:R-:W-:Y:S04]  /*9f00*/  STS.U16 [R3+0x8a00], R9 ;  /* 0x008a000903007388 */ /* 0x000fe80000000400 */
[----:B------:R-:W-:Y:S04]  /*9f10*/  STS.U16 [R3+0x8c00], R7 ;  /* 0x008c000703007388 */ /* 0x000fe80000000400 */
[----:B------:R-:W-:Y:S04]  /*9f20*/  STS.U16 [R3+0x8e00], R5 ;  /* 0x008e000503007388 */ /* 0x000fe80000000400 */
[----:B0-----:R-:W4:Y:S04]  /*9f30*/  LDL R0, [R1+0x474] ;  /* 0x0004740001007983 */ /* 0x001f280000100800 */
[----:B--2---:R-:W-:Y:S04]  /*9f40*/  STS.U16 [R2+0x8100], R18 ;  /* 0x0081001202007388 */ /* 0x004fe80000000400 */
[----:B------:R0:W-:Y:S04]  /*9f50*/  STS.U16 [R2+0x8300], R16 ;  /* 0x0083001002007388 */ /* 0x0001e80000000400 */
[----:B0-----:R-:W2:Y:S04]  /*9f60*/  LDL.LU.64 R16, [R1+0x340] ;  /* 0x0003400001107983 */ /* 0x001ea80000300a00 */
[----:B------:R-:W2:Y:S04]  /*9f70*/  LDL.LU.64 R18, [R1+0x348] ;  /* 0x0003480001127983 */ /* 0x000ea80000300a00 */
[----:B------:R-:W-:Y:S04]  /*9f80*/  STS.U16 [R2+0x8500], R14 ;  /* 0x0085000e02007388 */ /* 0x000fe80000000400 */
[----:B------:R-:W-:Y:S04]  /*9f90*/  STS.U16 [R2+0x8700], R12 ;  /* 0x0087000c02007388 */ /* 0x000fe80000000400 */
[----:B------:R-:W-:Y:S04]  /*9fa0*/  STS.U16 [R2+0x8900], R10 ;  /* 0x0089000a02007388 */ /* 0x000fe80000000400 */
[----:B------:R-:W-:Y:S04]  /*9fb0*/  STS.U16 [R2+0x8b00], R8 ;  /* 0x008b000802007388 */ /* 0x000fe80000000400 */
[----:B------:R-:W-:Y:S04]  /*9fc0*/  STS.U16 [R2+0x8d00], R6 ;  /* 0x008d000602007388 */ /* 0x000fe80000000400 */
[----:B------:R-:W-:Y:S04]  /*9fd0*/  STS.U16 [R2+0x8f00], R4 ;  /* 0x008f000402007388 */ /* 0x000fe80000000400 */
[----:B------:R-:W-:Y:S06]  /*9fe0*/  BAR.SYNC.DEFER_BLOCKING 0x0 ;  /* 0x0000000000007b1d */ /* 0x000fec0000010000 */
[----:B---3--:R-:W0:Y:S04]  /*9ff0*/  LDSM.16.MT88.4 R20, [R29] ;  /* 0x000000001d14783b */ /* 0x008e280000004200 */
[----:B----4-:R-:W1:Y:S04]  /*a000*/  LDSM.16.M88.4 R4, [R0+0x8600] ;  /* 0x008600000004783b */ /* 0x010e680000000200 */
[----:B------:R-:W-:Y:S04]  /*a010*/  LDSM.16.M88.4 R24, [R0+0x8200] ;  /* 0x008200000018783b */ /* 0x000fe80000000200 */
[----:B------:R-:W-:Y:S04]  /*a020*/  LDSM.16.M88.4 R12, [R0+0x8400] ;  /* 0x00840000000c783b */ /* 0x000fe80000000200 */
[----:B------:R-:W-:Y:S04]  /*a030*/  LDSM.16.M88.4 R8, [R0+0x8800] ;  /* 0x008800000008783b */ /* 0x000fe80000000200 */
[----:B--2---:R-:W-:Y:S04]  /*a040*/  STL.64 [R1+0x12a8], R18 ;  /* 0x0012a81201007387 */ /* 0x004fe80000100a00 */
[----:B------:R-:W-:Y:S04]  /*a050*/  STL.64 [R1+0x12a0], R16 ;  /* 0x0012a01001007387 */ /* 0x000fe80000100a00 */
[----:B------:R-:W2:Y:S04]  /*a060*/  LDSM.16.M88.4 R16, [R0+0x8000] ;  /* 0x008000000010783b */ /* 0x000ea80000000200 */
[----:B0-----:R-:W-:Y:S04]  /*a070*/  STL.64 [R1+0x12c8], R22 ;  /* 0x0012c81601007387 */ /* 0x001fe80000100a00 */
[----:B------:R-:W-:Y:S04]  /*a080*/  STL.64 [R1+0x12c0], R20 ;  /* 0x0012c01401007387 */ /* 0x000fe80000100a00 */
[----:B------:R-:W0:Y:S04]  /*a090*/  LDSM.16.M88.4 R20, [R0+0x8a00] ;  /* 0x008a00000014783b */ /* 0x000e280000000200 */
[----:B-1----:R-:W-:Y:S04]  /*a0a0*/  STL.64 [R1+0x12b8], R6 ;  /* 0x0012b80601007387 */ /* 0x002fe80000100a00 */
[----:B------:R1:W-:Y:S04]  /*a0b0*/  STL.64 [R1+0x12b0], R4 ;  /* 0x0012b00401007387 */ /* 0x0003e80000100a00 */
[----:B-1----:R-:W3:Y:S04]  /*a0c0*/  LDL.LU.64 R4, [R1+0x350] ;  /* 0x0003500001047983 */ /* 0x002ee80000300a00 */
[----:B------:R-:W3:Y:S04]  /*a0d0*/  LDL.LU.64 R6, [R1+0x358] ;  /* 0x0003580001067983 */ /* 0x000ee80000300a00 */
[----:B--2---:R-:W-:Y:S04]  /*a0e0*/  STL.64 [R1+0x60], R16 ;  /* 0x0000601001007387 */ /* 0x004fe80000100a00 */
[----:B------:R-:W-:Y:S04]  /*a0f0*/  STL.64 [R1+0x68], R18 ;  /* 0x0000681201007387 */ /* 0x000fe80000100a00 */
[----:B------:R-:W-:Y:S04]  /*a100*/  STL.64 [R1+0x50], R24 ;  /* 0x0000501801007387 */ /* 0x000fe80000100a00 */
[----:B------:R-:W-:Y:S04]  /*a110*/  STL.64 [R1+0x58], R26 ;  /* 0x0000581a01007387 */ /* 0x000fe80000100a00 */
[----:B0-----:R-:W-:Y:S04]  /*a120*/  STL.64 [R1+0x10], R20 ;  /* 0x0000101401007387 */ /* 0x001fe80000100a00 */
[----:B------:R0:W-:Y:S04]  /*a130*/  STL.64 [R1+0x18], R22 ;  /* 0x0000181601007387 */ /* 0x0001e80000100a00 */
[----:B0-----:R-:W3:Y:S04]  /*a140*/  LDL.LU.64 R22, [R1+0x12c8] ;  /* 0x0012c80001167983 */ /* 0x001ee80000300a00 */
[----:B------:R-:W3:Y:S04]  /*a150*/  LDL.LU.64 R20, [R1+0x12c0] ;  /* 0x0012c00001147983 */ /* 0x000ee80000300a00 */
[----:B------:R-:W-:Y:S04]  /*a160*/  STL.64 [R1+0x40], R12 ;  /* 0x0000400c01007387 */ /* 0x000fe80000100a00 */
[----:B------:R-:W-:Y:S01]  /*a170*/  STL.64 [R1+0x48], R14 ;  /* 0x0000480e01007387 */ /* 0x000fe20000100a00 */
[C---:B---3--:R-:W-:Y:S03]  /*a180*/  HMMA.16816.F32 R16, R20.reuse, R16, R4 ;  /* 0x000000101410723c */ /* 0x048fe60000001804 */
[----:B------:R-:W2:Y:S04]  /*a190*/  LDL.LU.64 R6, [R1+0x12b8] ;  /* 0x0012b80001067983 */ /* 0x000ea80000300a00 */
[----:B------:R-:W3:Y:S04]  /*a1a0*/  LDL.LU.64 R4, [R1+0x12b0] ;  /* 0x0012b00001047983 */ /* 0x000ee80000300a00 */
[----:B---3--:R-:W-:Y:S04]  /*a1b0*/  STL.64 [R1+0x30], R4 ;  /* 0x0000300401007387 */ /* 0x008fe80000100a00 */
[----:B--2---:R-:W-:Y:S08]  /*a1c0*/  STL.64 [R1+0x38], R6 ;  /* 0x0000380601007387 */ /* 0x004ff00000100a00 */
[----:B------:R-:W-:Y:S04]  /*a1d0*/  STL.64 [R1+0x350], R16 ;  /* 0x0003501001007387 */ /* 0x000fe80000100a00 */
[----:B------:R-:W-:Y:S04]  /*a1e0*/  STL.64 [R1+0x358], R18 ;  /* 0x0003581201007387 */ /* 0x000fe80000100a00 */
[----:B------:R-:W0:Y:S04]  /*a1f0*/  LDSM.16.M88.4 R16, [R0+0x8c00] ;  /* 0x008c00000010783b */ /* 0x000e280000000200 */
[----:B0-----:R-:W-:Y:S04]  /*a200*/  STL.64 [R1], R16 ;  /* 0x0000001001007387 */ /* 0x001fe80000100a00 */
[----:B------:R0:W-:Y:S04]  /*a210*/  STL.64 [R1+0x8], R18 ;  /* 0x0000081201007387 */ /* 0x0001e80000100a00 */
[----:B0-----:R-:W2:Y:S04]  /*a220*/  LDL.LU.64 R18, [R1+0x12a8] ;  /* 0x0012a80001127983 */ /* 0x001ea80000300a00 */
[----:B------:R-:W2:Y:S04]  /*a230*/  LDL.LU.64 R16, [R1+0x12a0] ;  /* 0x0012a00001107983 */ /* 0x000ea80000300a00 */
[----:B------:R-:W-:Y:S04]  /*a240*/  STL.64 [R1+0x20], R8 ;  /* 0x0000200801007387 */ /* 0x000fe80000100a00 */
[----:B------:R-:W-:Y:S04]  /*a250*/  STL.64 [R1+0x28], R10 ;  /* 0x0000280a01007387 */ /* 0x000fe80000100a00 */
[----:B------:R0:W-:Y:S04]  /*a260*/  STL.64 [R1+0x1298], R8 ;  /* 0x0012980801007387 */ /* 0x0001e80000100a00 */
[----:B0-----:R-:W3:Y:S04]  /*a270*/  LDL.LU.64 R8, [R1+0x330] ;  /* 0x0003300001087983 */ /* 0x001ee80000300a00 */
[----:B------:R-:W3:Y:S01]  /*a280*/  LDL.LU.64 R10, [R1+0x338] ;  /* 0x00033800010a7983 */ /* 0x000ee20000300a00 */
[C---:B--2---:R-:W-:Y:S11]  /*a290*/  HMMA.16816.F32 R16, R20.reuse, R24, R16 ;  /* 0x000000181410723c */ /* 0x044ff60000001810 */
[----:B------:R-:W-:Y:S11]  /*a2a0*/  @!UPT UIADD3 URZ, URZ, URZ, URZ ;  /* 0x0000003f3f3ff290 */ /* 0x000ff6000fffe03f */
[----:B------:R-:W-:Y:S01]  /*a2b0*/  @!UPT UIADD3 URZ, URZ, URZ, URZ ;  /* 0x0000003f3f3ff290 */ /* 0x000fe2000fffe03f */
[----:B------:R0:W-:Y:S02]  /*a2c0*/  STL.64 [R1+0x340], R16 ;  /* 0x0003401001007387 */ /* 0x0001e40000100a00 */
[----:B0-----:R-:W-:Y:S02]  /*a2d0*/  IMAD.MOV.U32 R17, RZ, RZ, R24 ;  /* 0x000000ffff117224 */ /* 0x001fe400078e0018 */
[----:B------:R-:W-:Y:S02]  /*a2e0*/  IMAD.MOV.U32 R16, RZ, RZ, R25 ;  /* 0x000000ffff107224 */ /* 0x000fe400078e0019 */
[----:B------:R0:W1:Y:S01]  /*a2f0*/  LDSM.16.M88.4 R24, [R0+0x8e00] ;  /* 0x008e00000018783b */ /* 0x0000620000000200 */
[----:B---3--:R-:W-:Y:S03]  /*a300*/  HMMA.16816.F32 R8, R20, R12, R8 ;  /* 0x0000000c1408723c */ /* 0x008fe60000001808 */
[----:B------:R2:W-:Y:S11]  /*a310*/  STL.64 [R1+0x348], R18 ;  /* 0x0003481201007387 */ /* 0x0005f60000100a00 */
[----:B------:R-:W-:Y:S10]  /*a320*/  @!UPT UIADD3 URZ, URZ, URZ, URZ ;  /* 0x0000003f3f3ff290 */ /* 0x000ff4000fffe03f */
[----:B------:R-:W-:Y:S02]  /*a330*/  IMAD.MOV.U32 R28, RZ, RZ, R8 ;  /* 0x000000ffff1c7224 */ /* 0x000fe400078e0008 */
[----:B------:R-:W-:Y:S02]  /*a340*/  IMAD.MOV.U32 R3, RZ, RZ, R9 ;  /* 0x000000ffff037224 */ /* 0x000fe400078e0009 */
[----:B------:R-:W-:Y:S02]  /*a350*/  IMAD.MOV.U32 R2, RZ, RZ, R10 ;  /* 0x000000ffff027224 */ /* 0x000fe400078e000a */
[----:B0-----:R-:W-:Y:S01]  /*a360*/  IMAD.MOV.U32 R0, RZ, RZ, R11 ;  /* 0x000000ffff007224 */ /* 0x001fe200078e000b */
[----:B-1----:R-:W-:Y:S04]  /*a370*/  STL [R1+0x1274], R26 ;  /* 0x0012741a01007387 */ /* 0x002fe80000100800 */
[----:B------:R-:W-:Y:S04]  /*a380*/  STL [R1+0x1270], R27 ;  /* 0x0012701b01007387 */ /* 0x000fe80000100800 */
[----:B------:R-:W3:Y:S04]  /*a390*/  LDL.LU.64 R8, [R1+0x320] ;  /* 0x0003200001087983 */ /* 0x000ee80000300a00 */
[----:B------:R-:W3:Y:S01]  /*a3a0*/  LDL.LU.64 R10, [R1+0x328] ;  /* 0x00032800010a7983 */ /* 0x000ee20000300a00 */
[----:B--2---:R-:W-:-:S02]  /*a3b0*/  IMAD.MOV.U32 R19, RZ, RZ, R12 ;  /* 0x000000ffff137224 */ /* 0x004fc400078e000c */
[----:B------:R-:W-:Y:S02]  /*a3c0*/  IMAD.MOV.U32 R18, RZ, RZ, R13 ;  /* 0x000000ffff127224 */ /* 0x000fe400078e000d */
[----:B------:R-:W2:Y:S04]  /*a3d0*/  LDL.LU.64 R12, [R1+0x310] ;  /* 0x00031000010c7983 */ /* 0x000ea80000300a00 */
[----:B------:R-:W2:Y:S04]  /*a3e0*/  LDL.LU.64 R14, [R1+0x318] ;  /* 0x00031800010e7983 */ /* 0x000ea80000300a00 */
[----:B------:R-:W-:Y:S04]  /*a3f0*/  STL.64 [R1+0x1280], R18 ;  /* 0x0012801201007387 */ /* 0x000fe80000100a00 */
[----:B------:R0:W-:Y:S04]  /*a400*/  STL.64 [R1+0x1278], R16 ;  /* 0x0012781001007387 */ /* 0x0001e80000100a00 */
[----:B0-----:R-:W4:Y:S04]  /*a410*/  LDL.LU.64 R16, [R1+0x300] ;  /* 0x0003000001107983 */ /* 0x001f280000300a00 */
[----:B------:R-:W4:Y:S04]  /*a420*/  LDL.LU.64 R18, [R1+0x308] ;  /* 0x0003080001127983 */ /* 0x000f280000300a00 */
[----:B------:R-:W-:Y:S04]  /*a430*/  STL [R1+0xf74], R0 ;  /* 0x000f740001007387 */ /* 0x000fe80000100800 */
[----:B------:R-:W-:Y:S04]  /*a440*/  STL [R1+0xf70], R2 ;  /* 0x000f700201007387 */ /* 0x000fe80000100800 */
[----:B------:R-:W-:Y:S04]  /*a450*/  STL [R1+0xf6c], R3 ;  /* 0x000f6c0301007387 */ /* 0x000fe80000100800 */
[----:B------:R-:W-:Y:S01]  /*a460*/  STL [R1+0xf68], R28 ;  /* 0x000f681c01007387 */ /* 0x000fe20000100800 */
[----:B------:R-:W-:-:S02]  /*a470*/  IMAD.MOV.U32 R26, RZ, RZ, R4 ;  /* 0x000000ffff1a7224 */ /* 0x000fc400078e0004 */
[----:B------:R-:W-:Y:S01]  /*a480*/  IMAD.MOV.U32 R27, RZ, RZ, R5 ;  /* 0x000000ffff1b7224 */ /* 0x000fe200078e0005 */
[C---:B---3--:R-:W-:Y:S01]  /*a490*/  HMMA.16816.F32 R8, R20.reuse, R4, R8 ;  /* 0x000000041408723c */ /* 0x048fe20000001808 */
[----:B------:R-:W-:Y:S11]  /*a4a0*/  LDSM.16.MT88.4 R4, [R29+0x80] ;  /* 0x000080001d04783b */ /* 0x000ff60000004200 */
[----:B------:R-:W-:Y:S11]  /*a4b0*/  @!UPT UIADD3 URZ, URZ, URZ, URZ ;  /* 0x0000003f3f3ff290 */ /* 0x000ff6000fffe03f */
[----:B------:R0:W-:Y:S04]  /*a4c0*/  STL.64 [R1+0x320], R8 ;  /* 0x0003200801007387 */ /* 0x0001e80000100a00 */
[----:B------:R-:W-:Y:S04]  /*a4d0*/  STL.64 [R1+0x328], R10 ;  /* 0x0003280a01007387 */ /* 0x000fe80000100a00 */
[----:B0-----:R-:W2:Y:S04]  /*a4e0*/  LDL.LU.64 R8, [R1+0x1298] ;  /* 0x0012980001087983 */ /* 0x001ea80000300a00 */
[----:B------:R-:W-:Y:S04]  /*a4f0*/  STL.64 [R1+0x1290], R26 ;  /* 0x0012901a01007387 */ /* 0x000fe80000100a00 */
[----:B------:R0:W-:Y:S04]  /*a500*/  STL.64 [R1+0x1288], R24 ;  /* 0x0012881801007387 */ /* 0x0001e80000100a00 */
[----:B0-----:R-:W4:Y:S01]  /*a510*/  LDL.64 R24, [R1+0x10] ;  /* 0x0000100001187983 */ /* 0x001f220000100a00 */
[C---:B--2---:R-:W-:Y:S11]  /*a520*/  HMMA.16816.F32 R12, R20.reuse, R8, R12 ;  /* 0x00000008140c723c */ /* 0x044ff6000000180c */
[----:B------:R-:W-:Y:S11]  /*a530*/  @!UPT UIADD3 URZ, URZ, URZ, URZ ;  /* 0x0000003f3f3ff290 */ /* 0x000ff6000fffe03f */
[----:B------:R-:W-:Y:S01]  /*a540*/  @!UPT UIADD3 URZ, URZ, URZ, URZ ;  /* 0x0000003f3f3ff290 */ /* 0x000fe2000fffe03f */
[----:B------:R0:W-:Y:S02]  /*a550*/  STL.64 [R1+0x310], R12 ;  /* 0x0003100c01007387 */ /* 0x0001e40000100a00 */
[----:B0-----:R-:W-:Y:S02]  /*a560*/  IMAD.MOV.U32 R13, RZ, RZ, R9 ;  /* 0x000000ffff0d7224 */ /* 0x001fe400078e0009 */
[----:B------:R-:W-:Y:S02]  /*a570*/  IMAD.MOV.U32 R12, RZ, RZ, R8 ;  /* 0x000000ffff0c7224 */ /* 0x000fe400078e0008 */
[----:B------:R-:W0:Y:S01]  /*a580*/  LDSM.16.MT88.4 R8, [R29+0x100] ;  /* 0x000100001d08783b */ /* 0x000e220000004200 */
[----:B----4-:R-:W-:Y:S03]  /*a590*/  HMMA.16816.F32 R16, R20, R24, R16 ;  /* 0x000000181410723c */ /* 0x010fe60000001810 */
[----:B------:R-:W-:Y:S11]  /*a5a0*/  STL.64 [R1+0x318], R14 ;  /* 0x0003180e01007387 */ /* 0x000ff60000100a00 */
[----:B------:R-:W-:Y:S10]  /*a5b0*/  @!UPT UIADD3 URZ, URZ, URZ, URZ ;  /* 0x0000003f3f3ff290 */ /* 0x000ff4000fffe03f */
[----:B------:R-:W-:Y:S02]  /*a5c0*/  IMAD.MOV.U32 R0, RZ, RZ, R16 ;  /* 0x000000ffff007224 */ /* 0x000fe400078e0010 */
[----:B------:R-:W-:Y:S02]  /*a5d0*/  IMAD.MOV.U32 R2, RZ, RZ, R17 ;  /* 0x000000ffff027224 */ /* 0x000fe400078e0011 */
[----:B------:R-:W-:Y:S02]  /*a5e0*/  IMAD.MOV.U32 R3, RZ, RZ, R18 ;  /* 0x000000ffff037224 */ /* 0x000fe400078e0012 */
[----:B------:R-:W-:Y:S01]  /*a5f0*/  IMAD.MOV.U32 R28, RZ, RZ, R19 ;  /* 0x000000ffff1c7224 */ /* 0x000fe200078e0013 */
[----:B0-----:R0:W-:Y:S04]  /*a600*/  STL.64 [R1+0x11e0], R10 ;  /* 0x0011e00a01007387 */ /* 0x0011e80000100a00 */
[----:B------:R1:W-:Y:S01]  /*a610*/  STL.64 [R1+0x11d8], R8 ;  /* 0x0011d80801007387 */ /* 0x0003e20000100a00 */
[----:B0-----:R-:W-:-:S02]  /*a620*/  IMAD.MOV.U32 R11, RZ, RZ, R24 ;  /* 0x000000ffff0b7224 */ /* 0x001fc400078e0018 */
[----:B------:R-:W-:Y:S01]  /*a630*/  IMAD.MOV.U32 R10, RZ, RZ, R25 ;  /* 0x000000ffff0a7224 */ /* 0x000fe200078e0019 */
[----:B-1----:R-:W2:Y:S04]  /*a640*/  LDL.64 R8, [R1] ;  /* 0x0000000001087983 */ /* 0x002ea80000100a00 */
[----:B------:R-:W3:Y:S04]  /*a650*/  LDL.LU.64 R26, [R1+0x1290] ;  /* 0x00129000011a7983 */ /* 0x000ee80000300a00 */
[----:B------:R-:W4:Y:S04]  /*a660*/  LDL.LU.64 R24, [R1+0x1288] ;  /* 0x0012880001187983 */ /* 0x000f280000300a00 */
[----:B------:R-:W2:Y:S04]  /*a670*/  LDL.LU.64 R16, [R1+0x2f0] ;  /* 0x0002f00001107983 */ /* 0x000ea80000300a00 */
[----:B------:R-:W2:Y:S04]  /*a680*/  LDL.LU.64 R18, [R1+0x2f8] ;  /* 0x0002f80001127983 */ /* 0x000ea80000300a00 */
[----:B------:R0:W-:Y:S04]  /*a690*/  STL [R1+0x1164], R28 ;  /* 0x0011641c01007387 */ /* 0x0001e80000100800 */
[----:B------:R1:W-:Y:S01]  /*a6a0*/  STL [R1+0x1160], R3 ;  /* 0x0011600301007387 */ /* 0x0003e20000100800 */
[----:B0-----:R-:W-:-:S02]  /*a6b0*/  IMAD.MOV.U32 R28, RZ, RZ, R13 ;  /* 0x000000ffff1c7224 */ /* 0x001fc400078e000d */
[----:B-1----:R-:W-:Y:S02]  /*a6c0*/  IMAD.MOV.U32 R3, RZ, RZ, R12 ;  /* 0x000000ffff037224 */ /* 0x002fe400078e000c */
[----:B------:R-:W0:Y:S04]  /*a6d0*/  LDSM.16.MT88.4 R12, [R29+0x180] ;  /* 0x000180001d0c783b */ /* 0x000e280000004200 */
[----:B------:R-:W-:Y:S04]  /*a6e0*/  STL [R1+0x1024], R2 ;  /* 0x0010240201007387 */ /* 0x000fe80000100800 */
[----:B------:R-:W-:Y:S04]  /*a6f0*/  STL [R1+0x1020], R0 ;  /* 0x0010200001007387 */ /* 0x000fe80000100800 */
[----:B0-----:R-:W-:Y:S04]  /*a700*/  STL.64 [R1+0x1170], R14 ;  /* 0x0011700e01007387 */ /* 0x001fe80000100a00 */
[----:B------:R0:W-:Y:S04]  /*a710*/  STL.64 [R1+0x1168], R12 ;  /* 0x0011680c01007387 */ /* 0x0001e80000100a00 */
[----:B0-----:R-:W3:Y:S01]  /*a720*/  LDL.64 R12, [R1+0x60] ;  /* 0x00006000010c7983 */ /* 0x001ee20000100a00 */
[----:B------:R-:W-:-:S02]  /*a730*/  IMAD.MOV.U32 R14, RZ, RZ, R11 ;  /* 0x000000ffff0e7224 */ /* 0x000fc400078e000b */
[----:B------:R-:W-:Y:S01]  /*a740*/  IMAD.MOV.U32 R15, RZ, RZ, R10 ;  /* 0x000000ffff0f7224 */ /* 0x000fe200078e000a */
[----:B--2---:R-:W-:Y:S01]  /*a750*/  HMMA.16816.F32 R16, R20, R8, R16 ;  /* 0x000000081410723c */ /* 0x004fe20000001810 */
[----:B------:R-:W-:Y:S02]  /*a760*/  IMAD.MOV.U32 R2, RZ, RZ, R8 ;  /* 0x000000ffff027224 */ /* 0x000fe400078e0008 */
[----:B------:R-:W-:Y:S11]  /*a770*/  IMAD.MOV.U32 R0, RZ, RZ, R9 ;  /* 0x000000ffff007224 */ /* 0x000ff600078e0009 */
[----:B------:R-:W-:Y:S09]  /*a780*/  @!UPT UIADD3 URZ, URZ, URZ, URZ ;  /* 0x0000003f3f3ff290 */ /* 0x000ff2000fffe03f */
[----:B------:R-:W-:Y:S04]  /*a790*/  STL.64 [R1+0x2f0], R16 ;  /* 0x0002f01001007387 */ /* 0x000fe80000100a00 */
[----:B------:R0:W-:Y:S04]  /*a7a0*/  STL.64 [R1+0x2f8], R18 ;  /* 0x0002f81201007387 */ /* 0x0001e80000100a00 */
[----:B0-----:R-:W2:Y:S04]  /*a7b0*/  LDL.LU.64 R18, [R1+0x1280] ;  /* 0x0012800001127983 */ /* 0x001ea80000300a00 */
[----:B------:R-:W2:Y:S04]  /*a7c0*/  LDL.LU.64 R16, [R1+0x1278] ;  /* 0x0012780001107983 */ /* 0x000ea80000300a00 */
[----:B------:R-:W2:Y:S04]  /*a7d0*/  LDL.LU.64 R8, [R1+0x1e0] ;  /* 0x0001e00001087983 */ /* 0x000ea80000300a00 */
[----:B------:R-:W2:Y:S04]  /*a7e0*/  LDL.LU.64 R10, [R1+0x1e8] ;  /* 0x0001e800010a7983 */ /* 0x000ea80000300a00 */
[----:B--2---:R-:W-:Y:S04]  /*a7f0*/  STL.64 [R1+0x11f0], R10 ;  /* 0x0011f00a01007387 */ /* 0x004fe80000100a00 */
[----:B------:R0:W-:Y:S02]  /*a800*/  STL.64 [R1+0x11e8], R8 ;  /* 0x0011e80801007387 */ /* 0x0001e40000100a00 */
[----:B0-----:R-:W-:-:S02]  /*a810*/  IMAD.MOV.U32 R8, RZ, RZ, R14 ;  /* 0x000000ffff087224 */ /* 0x001fc400078e000e */
[----:B------:R-:W-:-:S05]  /*a820*/  IMAD.MOV.U32 R9, RZ, RZ, R15 ;  /* 0x000000ffff097224 */ /* 0x000fca00078e000f */
[----:B------:R0:W-:Y:S02]  /*a830*/  STL.64 [R1+0x1208], R8 ;  /* 0x0012080801007387 */ /* 0x0001e40000100a00 */
[----:B0-----:R-:W-:Y:S02]  /*a840*/  IMAD.MOV.U32 R8, RZ, RZ, R3 ;  /* 0x000000ffff087224 */ /* 0x001fe400078e0003 */
[----:B------:R-:W-:-:S05]  /*a850*/  IMAD.MOV.U32 R9, RZ, RZ, R28 ;  /* 0x000000ffff097224 */ /* 0x000fca00078e001c */
[----:B------:R3:W-:Y:S02]  /*a860*/  STL.64 [R1+0x1220], R8 ;  /* 0x0012200801007387 */ /* 0x0007e40000100a00 */
[----:B---3--:R-:W-:Y:S02]  /*a870*/  IMAD.MOV.U32 R8, RZ, RZ, R26 ;  /* 0x000000ffff087224 */ /* 0x008fe400078e001a */
[----:B------:R-:W-:Y:S01]  /*a880*/  IMAD.MOV.U32 R9, RZ, RZ, R27 ;  /* 0x000000ffff097224 */ /* 0x000fe200078e001b */
[----:B------:R-:W2:Y:S04]  /*a890*/  LDL.LU R26, [R1+0x1274] ;  /* 0x00127400011a7983 */ /* 0x000ea80000300800 */
[----:B------:R-:W2:Y:S04]  /*a8a0*/  LDL.LU R27, [R1+0x1270] ;  /* 0x00127000011b7983 */ /* 0x000ea80000300800 */
[----:B------:R0:W-:Y:S02]  /*a8b0*/  STL.64 [R1+0x1238], R8 ;  /* 0x0012380801007387 */ /* 0x0001e40000100a00 */
[----:B0-----:R-:W-:-:S02]  /*a8c0*/  IMAD.MOV.U32 R8, RZ, RZ, R19 ;  /* 0x000000ffff087224 */ /* 0x001fc400078e0013 */
[----:B------:R-:W-:-:S05]  /*a8d0*/  IMAD.MOV.U32 R9, RZ, RZ, R18 ;  /* 0x000000ffff097224 */ /* 0x000fca00078e0012 */
[----:B------:R0:W-:Y:S02]  /*a8e0*/  STL.64 [R1+0x1250], R8 ;  /* 0x0012500801007387 */ /* 0x0001e40000100a00 */
[----:B0-----:R-:W-:Y:S02]  /*a8f0*/  IMAD.MOV.U32 R8, RZ, RZ, R17 ;  /* 0x000000ffff087224 */ /* 0x001fe400078e0011 */
[----:B------:R-:W-:Y:S02]  /*a900*/  IMAD.MOV.U32 R9, RZ, RZ, R16 ;  /* 0x000000ffff097224 */ /* 0x000fe400078e0010 */
[----:B------:R-:W0:Y:S04]  /*a910*/  LDSM.16.MT88.4 R16, [R29+0x200] ;  /* 0x000200001d10783b */ /* 0x000e280000004200 */
[----:B------:R1:W-:Y:S04]  /*a920*/  STL.64 [R1+0x1268], R8 ;  /* 0x0012680801007387 */ /* 0x0003e80000100a00 */
[----:B-1----:R-:W4:Y:S04]  /*a930*/  LDL.LU.64 R8, [R1+0x250] ;  /* 0x0002500001087983 */ /* 0x002f280000300a00 */
[----:B------:R-:W4:Y:S04]  /*a940*/  LDL.LU.64 R10, [R1+0x258] ;  /* 0x00025800010a7983 */ /* 0x000f280000300a00 */
[----:B0-----:R-:W-:Y:S04]  /*a950*/  STL.64 [R1+0x10f0], R18 ;  /* 0x0010f01201007387 */ /* 0x001fe80000100a00 */
[----:B------:R4:W-:Y:S02]  /*a960*/  STL.64 [R1+0x10e8], R16 ;  /* 0x0010e81001007387 */ /* 0x0009e40000100a00 */
[----:B----4-:R-:W-:Y:S02]  /*a970*/  HMMA.16816.F32 R16, R20, R24, R8 ;  /* 0x000000181410723c */ /* 0x010fe40000001808 */
[----:B------:R-:W3:Y:S04]  /*a980*/  LDL.LU.64 R8, [R1+0x240] ;  /* 0x0002400001087983 */ /* 0x000ee80000300a00 */
[----:B------:R-:W3:Y:S04]  /*a990*/  LDL.LU.64 R10, [R1+0x248] ;  /* 0x00024800010a7983 */ /* 0x000ee80000300a00 */
[----:B------:R-:W0:Y:S11]  /*a9a0*/  LDSM.16.MT88.4 R20, [R29+0x280] ;  /* 0x000280001d14783b */ /* 0x000e360000004200 */
[----:B------:R-:W-:Y:S02]  /*a9b0*/  @!UPT UIADD3 URZ, URZ, URZ, URZ ;  /* 0x0000003f3f3ff290 */ /* 0x000fe4000fffe03f */
[----:B------:R-:W-:Y:S04]  /*a9c0*/  STL.64 [R1+0x250], R16 ;  /* 0x0002501001007387 */ /* 0x000fe80000100a00 */
[----:B------:R-:W-:Y:S04]  /*a9d0*/  STL.64 [R1+0x258], R18 ;  /* 0x0002581201007387 */ /* 0x000fe80000100a00 */
[----:B--2---:R-:W-:Y:S04]  /*a9e0*/  STL.64 [R1+0x1200], R26 ;  /* 0x0012001a01007387 */ /* 0x004fe80000100a00 */
[----:B------:R1:W-:Y:S04]  /*a9f0*/  STL.64 [R1+0x11f8], R24 ;  /* 0x0011f81801007387 */ /* 0x0003e80000100a00 */
[----:B-1----:R-:W2:Y:S04]  /*aa00*/  LDL.LU.64 R24, [R1+0x1f0] ;  /* 0x0001f00001187983 */ /* 0x002ea80000300a00 */
[----:B------:R-:W4:Y:S04]  /*aa10*/  LDL.LU.64 R26, [R1+0x1f8] ;  /* 0x0001f800011a7983 */ /* 0x000f280000300a00 */
[----:B----4-:R-:W-:Y:S04]  /*aa20*/  STL.64 [R1+0x1218], R26 ;  /* 0x0012181a01007387 */ /* 0x010fe80000100a00 */
[----:B--2---:R1:W-:Y:S04]  /*aa30*/  STL.64 [R1+0x1210], R24 ;  /* 0x0012101801007387 */ /* 0x0043e80000100a00 */
[----:B-1----:R-:W2:Y:S04]  /*aa40*/  LDL.LU.64 R24, [R1+0x200] ;  /* 0x0002000001187983 */ /* 0x002ea80000300a00 */
[----:B------:R-:W4:Y:S04]  /*aa50*/  LDL.LU.64 R26, [R1+0x208] ;  /* 0x00020800011a7983 */ /* 0x000f280000300a00 */
[----:B----4-:R-:W-:Y:S04]  /*aa60*/  STL.64 [R1+0x1230], R26 ;  /* 0x0012301a01007387 */ /* 0x010fe80000100a00 */
[----:B--2---:R1:W-:Y:S04]  /*aa70*/  STL.64 [R1+0x1228], R24 ;  /* 0x0012281801007387 */ /* 0x0043e80000100a00 */
[----:B-1----:R-:W2:Y:S04]  /*aa80*/  LDL.LU.64 R24, [R1+0x210] ;  /* 0x0002100001187983 */ /* 0x002ea80000300a00 */
[----:B------:R-:W4:Y:S01]  /*aa90*/  LDL.LU.64 R26, [R1+0x218] ;  /* 0x00021800011a7983 */ /* 0x000f220000300a00 */
[C---:B---3--:R-:W-:Y:S03]  /*aaa0*/  HMMA.16816.F32 R8, R4.reuse, R12, R8 ;  /* 0x0000000c0408723c */ /* 0x048fe60000001808 */
[----:B----4-:R-:W-:Y:S04]  /*aab0*/  STL.64 [R1+0x1248], R26 ;  /* 0x0012481a01007387 */ /* 0x010fe80000100a00 */
[----:B--2---:R1:W-:Y:S04]  /*aac0*/  STL.64 [R1+0x1240], R24 ;  /* 0x0012401801007387 */ /* 0x0043e80000100a00 */
[----:B-1----:R-:W2:Y:S04]  /*aad0*/  LDL.LU.64 R24, [R1+0x220] ;  /* 0x0002200001187983 */ /* 0x002ea80000300a00 */
[----:B------:R-:W3:Y:S04]  /*aae0*/  LDL.LU.64 R26, [R1+0x228] ;  /* 0x00022800011a7983 */ /* 0x000ee80000300a00 */
[----:B---3--:R-:W-:Y:S04]  /*aaf0*/  STL.64 [R1+0x1260], R26 ;  /* 0x0012601a01007387 */ /* 0x008fe80000100a00 */
[----:B--2---:R1:W-:Y:S04]  /*ab00*/  STL.64 [R1+0x1258], R24 ;  /* 0x0012581801007387 */ /* 0x0043e80000100a00 */
[----:B-1----:R-:W2:Y:S04]  /*ab10*/  LDL.LU.64 R24, [R1+0x230] ;  /* 0x0002300001187983 */ /* 0x002ea80000300a00 */
[----:B------:R-:W2:Y:S04]  /*ab20*/  LDL.LU.64 R26, [R1+0x238] ;  /* 0x00023800011a7983 */ /* 0x000ea80000300a00 */
[----:B0-----:R-:W-:Y:S04]  /*ab30*/  STL.64 [R1+0x1090], R22 ;  /* 0x0010901601007387 */ /* 0x001fe80000100a00 */
[----:B------:R-:W-:Y:S04]  /*ab40*/  STL.64 [R1+0x1088], R20 ;  /* 0x0010881401007387 */ /* 0x000fe80000100a00 */
[----:B------:R-:W3:Y:S04]  /*ab50*/  LDL.LU.64 R16, [R1+0x100] ;  /* 0x0001000001107983 */ /* 0x000ee80000300a00 */
[----:B------:R-:W3:Y:S04]  /*ab60*/  LDL.LU.64 R18, [R1+0x108] ;  /* 0x0001080001127983 */ /* 0x000ee80000300a00 */
[----:B------:R0:W-:Y:S04]  /*ab70*/  STL.64 [R1+0x240], R8 ;  /* 0x0002400801007387 */ /* 0x0001e80000100a00 */
[----:B------:R2:W-:Y:S04]  /*ab80*/  STL.64 [R1+0x248], R10 ;  /* 0x0002480a01007387 */ /* 0x0005e80000100a00 */
[----:B0-----:R-:W2:Y:S02]  /*ab90*/  LDL.LU.64 R8, [R1+0x1268] ;  /* 0x0012680001087983 */ /* 0x001ea40000300a00 */
[C---:B--2---:R-:W-:Y:S02]  /*aba0*/  HMMA.16816.F32 R8, R4.reuse, R8, R24 ;  /* 0x000000080408723c */ /* 0x044fe40000001818 */
[----:B------:R-:W2:Y:S04]  /*abb0*/  LDL.LU.64 R26, [R1+0x1260] ;  /* 0x00126000011a7983 */ /* 0x000ea80000300a00 */
[----:B------:R-:W2:Y:S11]  /*abc0*/  LDL.LU.64 R24, [R1+0x1258] ;  /* 0x0012580001187983 */ /* 0x000eb60000300a00 */
[----:B------:R-:W-:Y:S06]  /*abd0*/  @!UPT UIADD3 URZ, URZ, URZ, URZ ;  /* 0x0000003f3f3ff290 */ /* 0x000fec000fffe03f */
        /* <DEDUP_REMOVED lines=24> */
[----:B--2---:R-:W-:Y:S02]  /*ad60*/  HMMA.16816.F32 R8, R4, R8, R24 ;  /* 0x000000080408723c */ /* 0x004fe40000001818 */
[----:B------:R-:W2:Y:S04]  /*ad70*/  LDL.LU.64 R26, [R1+0x1200] ;  /* 0x00120000011a7983 */ /* 0x000ea80000300a00 */
[----:B------:R-:W4:Y:S11]  /*ad80*/  LDL.LU.64 R24, [R1+0x11f8] ;  /* 0x0011f80001187983 */ /* 0x000f360000300a00 */
[----:B------:R-:W-:Y:S06]  /*ad90*/  @!UPT UIADD3 URZ, URZ, URZ, URZ ;  /* 0x0000003f3f3ff290 */ /* 0x000fec000fffe03f */
[----:B------:R-:W-:Y:S04]  /*ada0*/  STL.64 [R1+0x1f0], R8 ;  /* 0x0001f00801007387 */ /* 0x000fe80000100a00 */
[----:B------:R0:W-:Y:S04]  /*adb0*/  STL.64 [R1+0x1f8], R10 ;  /* 0x0001f80a01007387 */ /* 0x0001e80000100a00 */
[----:B0-----:R-:W2:Y:S04]  /*adc0*/  LDL.LU.64 R10, [R1+0x11f0] ;  /* 0x0011f000010a7983 */ /* 0x001ea80000300a00 */
[----:B------:R-:W2:Y:S01]  /*add0*/  LDL.LU.64 R8, [R1+0x11e8] ;  /* 0x0011e80001087983 */ /* 0x000ea20000300a00 */
[----:B------:R-:W-:-:S02]  /*ade0*/  IMAD.MOV.U32 R20, RZ, RZ, R2 ;  /* 0x000000ffff147224 */ /* 0x000fc400078e0002 */
[----:B------:R-:W-:-:S07]  /*adf0*/  IMAD.MOV.U32 R21, RZ, RZ, R0 ;  /* 0x000000ffff157224 */ /* 0x000fce00078e0000 */
[C---:B--2---:R-:W-:Y:S11]  /*ae00*/  HMMA.16816.F32 R8, R4.reuse, R20, R8 ;  /* 0x000000140408723c */ /* 0x044ff60000001808 */
[----:B------:R-:W-:Y:S11]  /*ae10*/  @!UPT UIADD3 URZ, URZ, URZ, URZ ;  /* 0x0000003f3f3ff290 */ /* 0x000ff6000fffe03f */
[----:B------:R-:W-:Y:S01]  /*ae20*/  @!UPT UIADD3 URZ, URZ, URZ, URZ ;  /* 0x0000003f3f3ff290 */ /* 0x000fe2000fffe03f */
[----:B------:R-:W-:Y:S04]  /*ae30*/  STL.64 [R1+0x1e0], R8 ;  /* 0x0001e00801007387 */ /* 0x000fe80000100a00 */
[----:B------:R0:W-:Y:S04]  /*ae40*/  STL.64 [R1+0x1e8], R10 ;  /* 0x0001e80a01007387 */ /* 0x0001e80000100a00 */
[----:B0-----:R-:W3:Y:S04]  /*ae50*/  LDL.LU.64 R10, [R1+0x11e0] ;  /* 0x0011e000010a7983 */ /* 0x001ee80000300a00 */
[----:B------:R-:W3:Y:S04]  /*ae60*/  LDL.LU.64 R8, [R1+0x11d8] ;  /* 0x0011d80001087983 */ /* 0x000ee80000300a00 */
[----:B------:R0:W-:Y:S04]  /*ae70*/  STL.64 [R1+0x1198], R20 ;  /* 0x0011981401007387 */ /* 0x0001e80000100a00 */
[----:B0-----:R-:W2:Y:S04]  /*ae80*/  LDL.LU.64 R20, [R1+0x110] ;  /* 0x0001100001147983 */ /* 0x001ea80000300a00 */
[----:B------:R-:W2:Y:S04]  /*ae90*/  LDL.LU.64 R22, [R1+0x118] ;  /* 0x0001180001167983 */ /* 0x000ea80000300a00 */
[----:B------:R-:W-:Y:S04]  /*aea0*/  STL.64 [R1+0x1180], R26 ;  /* 0x0011801a01007387 */ /* 0x000fe80000100a00 */
[----:B----4-:R-:W-:Y:S01]  /*aeb0*/  STL.64 [R1+0x1178], R24 ;  /* 0x0011781801007387 */ /* 0x010fe20000100a00 */
[----:B--2---:R-:W-:Y:S11]  /*aec0*/  HMMA.16816.F32 R4, R4, R24, R20 ;  /* 0x000000180404723c */ /* 0x004ff60000001814 */
[----:B------:R-:W-:Y:S11]  /*aed0*/  @!UPT UIADD3 URZ, URZ, URZ, URZ ;  /* 0x0000003f3f3ff290 */ /* 0x000ff6000fffe03f */
[----:B------:R-:W-:Y:S01]  /*aee0*/  @!UPT UIADD3 URZ, URZ, URZ, URZ ;  /* 0x0000003f3f3ff290 */ /* 0x000fe2000fffe03f */
[----:B------:R0:W-:Y:S04]  /*aef0*/  STL.64 [R1+0x110], R4 ;  /* 0x0001100401007387 */ /* 0x0001e80000100a00 */
[----:B------:R-:W-:Y:S04]  /*af00*/  STL.64 [R1+0x118], R6 ;  /* 0x0001180601007387 */ /* 0x000fe80000100a00 */
[----:B0-----:R-:W2:Y:S01]  /*af10*/  LDL.LU.64 R4, [R1+0x30] ;  /* 0x0000300001047983 */ /* 0x001ea20000300a00 */
[----:B---3--:R-:W-:Y:S03]  /*af20*/  HMMA.16816.F32 R20, R8, R12, R16 ;  /* 0x0000000c0814723c */ /* 0x008fe60000001810 */
[----:B--2---:R0:W-:Y:S04]  /*af30*/  STL.64 [R1+0x11b0], R4 ;  /* 0x0011b00401007387 */ /* 0x0041e80000100a00 */
[----:B0-----:R-:W2:Y:S01]  /*af40*/  LDL.64 R4, [R1+0x40] ;  /* 0x0000400001047983 */ /* 0x001ea20000100a00 */
[----:B------:R-:W-:-:S02]  /*af50*/  IMAD.MOV.U32 R17, RZ, RZ, R12 ;  /* 0x000000ffff117224 */ /* 0x000fc400078e000c */
[----:B------:R-:W-:Y:S01]  /*af60*/  IMAD.MOV.U32 R16, RZ, RZ, R13 ;  /* 0x000000ffff107224 */ /* 0x000fe200078e000d */
[----:B--2---:R0:W-:Y:S04]  /*af70*/  STL.64 [R1+0x11c8], R4 ;  /* 0x0011c80401007387 */ /* 0x0041e80000100a00 */
[----:B0-----:R-:W2:Y:S08]  /*af80*/  LDL.64 R4, [R1+0x50] ;  /* 0x0000500001047983 */ /* 0x001eb00000100a00 */
[----:B------:R-:W-:Y:S04]  /*af90*/  STL.64 [R1+0x100], R20 ;  /* 0x0001001401007387 */ /* 0x000fe80000100a00 */
[----:B------:R-:W-:Y:S04]  /*afa0*/  STL.64 [R1+0x108], R22 ;  /* 0x0001081601007387 */ /* 0x000fe80000100a00 */
[----:B------:R0:W-:Y:S04]  /*afb0*/  STL.64 [R1+0x11d0], R16 ;  /* 0x0011d01001007387 */ /* 0x0001e80000100a00 */
[----:B0-----:R-:W2:Y:S04]  /*afc0*/  LDL.LU.64 R16, [R1+0xf0] ;  /* 0x0000f00001107983 */ /* 0x001ea80000300a00 */
[----:B------:R-:W2:Y:S04]  /*afd0*/  LDL.LU.64 R18, [R1+0xf8] ;  /* 0x0000f80001127983 */ /* 0x000ea80000300a00 */
[----:B------:R-:W3:Y:S04]  /*afe0*/  LDL.LU.64 R20, [R1+0x1d0] ;  /* 0x0001d00001147983 */ /* 0x000ee80000300a00 */
[----:B------:R-:W4:Y:S04]  /*aff0*/  LDL.LU.64 R22, [R1+0x1d8] ;  /* 0x0001d80001167983 */ /* 0x000f280000300a00 */
[----:B----4-:R-:W-:Y:S04]  /*b000*/  STL.64 [R1+0x11a8], R22 ;  /* 0x0011a81601007387 */ /* 0x010fe80000100a00 */
[----:B---3--:R0:W-:Y:S04]  /*b010*/  STL.64 [R1+0x11a0], R20 ;  /* 0x0011a01401007387 */ /* 0x0081e80000100a00 */
[----:B0-----:R-:W3:Y:S04]  /*b020*/  LDL.LU.64 R20, [R1+0xd0] ;  /* 0x0000d00001147983 */ /* 0x001ee80000300a00 */
[----:B------:R-:W4:Y:S01]  /*b030*/  LDL.LU.64 R22, [R1+0xd8] ;  /* 0x0000d80001167983 */ /* 0x000f220000300a00 */
[----:B--2---:R-:W-:Y:S03]  /*b040*/  HMMA.16816.F32 R16, R8, R4, R16 ;  /* 0x000000040810723c */ /* 0x004fe60000001810 */
[----:B----4-:R-:W-:Y:S04]  /*b050*/  STL.64 [R1+0x11c0], R22 ;  /* 0x0011c01601007387 */ /* 0x010fe80000100a00 */
[----:B---3--:R0:W-:Y:S04]  /*b060*/  STL.64 [R1+0x11b8], R20 ;  /* 0x0011b81401007387 */ /* 0x0081e80000100a00 */
[----:B0-----:R-:W2:Y:S04]  /*b070*/  LDL.LU.64 R20, [R1+0xe0] ;  /* 0x0000e00001147983 */ /* 0x001ea80000300a00 */
[----:B------:R-:W2:Y:S04]  /*b080*/  LDL.LU.64 R22, [R1+0xe8] ;  /* 0x0000e80001167983 */ /* 0x000ea80000300a00 */
[----:B------:R-:W3:Y:S04]  /*b090*/  LDL.LU.64 R24, [R1+0x2e0] ;  /* 0x0002e00001187983 */ /* 0x000ee80000300a00 */
[----:B------:R-:W4:Y:S04]  /*b0a0*/  LDL.LU.64 R26, [R1+0x2e8] ;  /* 0x0002e800011a7983 */ /* 0x000f280000300a00 */
[----:B----4-:R-:W-:Y:S04]  /*b0b0*/  STL.64 [R1+0x1190], R26 ;  /* 0x0011901a01007387 */ /* 0x010fe80000100a00 */
[----:B---3--:R0:W-:Y:S04]  /*b0c0*/  STL.64 [R1+0x1188], R24 ;  /* 0x0011881801007387 */ /* 0x0081e80000100a00 */
[----:B0-----:R-:W3:Y:S04]  /*b0d0*/  LDL.64 R24, [R1+0x20] ;  /* 0x0000200001187983 */ /* 0x001ee80000100a00 */
[----:B------:R-:W4:Y:S04]  /*b0e0*/  LDL.LU.64 R12, [R1+0x3f0] ;  /* 0x0003f000010c7983 */ /* 0x000f280000300a00 */
[----:B------:R-:W4:Y:S04]  /*b0f0*/  LDL.LU.64 R14, [R1+0x3f8] ;  /* 0x0003f800010e7983 */ /* 0x000f280000300a00 */
[----:B------:R0:W-:Y:S04]  /*b100*/  STL.64 [R1+0xf0], R16 ;  /* 0x0000f01001007387 */ /* 0x0001e80000100a00 */
[----:B------:R1:W-:Y:S04]  /*b110*/  STL.64 [R1+0xf8], R18 ;  /* 0x0000f81201007387 */ /* 0x0003e80000100a00 */
[----:B0-----:R-:W2:Y:S01]  /*b120*/  LDL.LU.64 R16, [R1+0x11d0] ;  /* 0x0011d00001107983 */ /* 0x001ea20000300a00 */
[----:B-1----:R-:W-:-:S02]  /*b130*/  IMAD.MOV.U32 R19, RZ, RZ, R4 ;  /* 0x000000ffff137224 */ /* 0x002fc400078e0004 */
[----:B------:R-:W-:Y:S02]  /*b140*/  IMAD.MOV.U32 R18, RZ, RZ, R5 ;  /* 0x000000ffff127224 */ /* 0x000fe400078e0005 */
[----:B------:R-:W2:Y:S02]  /*b150*/  LDL.LU.64 R4, [R1+0x11c8] ;  /* 0x0011c80001047983 */ /* 0x000ea40000300a00 */
[C---:B--2---:R-:W-:Y:S01]  /*b160*/  HMMA.16816.F32 R20, R8.reuse, R4, R20 ;  /* 0x000000040814723c */ /* 0x044fe20000001814 */
[----:B------:R-:W-:Y:S02]  /*b170*/  IMAD.MOV.U32 R28, RZ, RZ, R4 ;  /* 0x000000ffff1c7224 */ /* 0x000fe400078e0004 */
[----:B------:R-:W-:Y:S11]  /*b180*/  IMAD.MOV.U32 R3, RZ, RZ, R5 ;  /* 0x000000ffff037224 */ /* 0x000ff600078e0005 */
[----:B------:R-:W-:Y:S09]  /*b190*/  @!UPT UIADD3 URZ, URZ, URZ, URZ ;  /* 0x0000003f3f3ff290 */ /* 0x000ff2000fffe03f */
[----:B------:R-:W-:Y:S04]  /*b1a0*/  STL.64 [R1+0xe0], R20 ;  /* 0x0000e01401007387 */ /* 0x000fe80000100a00 */
[----:B------:R0:W-:Y:S04]  /*b1b0*/  STL.64 [R1+0xe8], R22 ;  /* 0x0000e81601007387 */ /* 0x0001e80000100a00 */
[----:B0-----:R-:W2:Y:S04]  /*b1c0*/  LDL.LU.64 R22, [R1+0x11c0] ;  /* 0x0011c00001167983 */ /* 0x001ea80000300a00 */
[----:B------:R-:W2:Y:S04]  /*b1d0*/  LDL.LU.64 R20, [R1+0x11b8] ;  /* 0x0011b80001147983 */ /* 0x000ea80000300a00 */
[----:B------:R-:W2:Y:S02]  /*b1e0*/  LDL.LU.64 R4, [R1+0x11b0] ;  /* 0x0011b00001047983 */ /* 0x000ea40000300a00 */
        /* <DEDUP_REMOVED lines=8> */
[----:B0-----:R-:W2:Y:S01]  /*b270*/  LDL.64 R4, [R1+0x10] ;  /* 0x0000100001047983 */ /* 0x001ea20000100a00 */
[----:B---3--:R-:W-:Y:S11]  /*b280*/  HMMA.16816.F32 R20, R8, R24, R20 ;  /* 0x000000180814723c */ /* 0x008ff60000001814 */
[----:B------:R-:W-:Y:S11]  /*b290*/  @!UPT UIADD3 URZ, URZ, URZ, URZ ;  /* 0x0000003f3f3ff290 */ /* 0x000ff6000fffe03f */
[----:B------:R-:W-:Y:S01]  /*b2a0*/  @!UPT UIADD3 URZ, URZ, URZ, URZ ;  /* 0x0000003f3f3ff290 */ /* 0x000fe2000fffe03f */
[----:B------:R0:W-:Y:S04]  /*b2b0*/  STL.64 [R1+0x1d0], R20 ;  /* 0x0001d01401007387 */ /* 0x0001e80000100a00 */
[----:B------:R1:W-:Y:S04]  /*b2c0*/  STL.64 [R1+0x1d8], R22 ;  /* 0x0001d81601007387 */ /* 0x0003e80000100a00 */
[----:B0-----:R-:W4:Y:S01]  /*b2d0*/  LDL.LU.64 R20, [R1+0x1198] ;  /* 0x0011980001147983 */ /* 0x001f220000300a00 */
[----:B-1----:R-:W-:-:S03]  /*b2e0*/  IMAD.MOV.U32 R23, RZ, RZ, R24 ;  /* 0x000000ffff177224 */ /* 0x002fc600078e0018 */
[----:B------:R-:W3:Y:S01]  /*b2f0*/  LDL.LU.64 R26, [R1+0x1190] ;  /* 0x00119000011a7983 */ /* 0x000ee20000300a00 */
[----:B------:R-:W-:-:S03]  /*b300*/  IMAD.MOV.U32 R22, RZ, RZ, R25 ;  /* 0x000000ffff167224 */ /* 0x000fc600078e0019 */
[----:B------:R-:W3:Y:S01]  /*b310*/  LDL.LU.64 R24, [R1+0x1188] ;  /* 0x0011880001187983 */ /* 0x000ee20000300a00 */
[----:B--2---:R-:W-:Y:S02]  /*b320*/  IMAD.MOV.U32 R2, RZ, RZ, R4 ;  /* 0x000000ffff027224 */ /* 0x004fe400078e0004 */
[----:B------:R-:W-:Y:S01]  /*b330*/  IMAD.MOV.U32 R0, RZ, RZ, R5 ;  /* 0x000000ffff007224 */ /* 0x000fe200078e0005 */
[C---:B---3--:R-:W-:Y:S08]  /*b340*/  HMMA.16816.F32 R24, R8.reuse, R4, R24 ;  /* 0x000000040818723c */ /* 0x048ff00000001818 */
[----:B----4-:R-:W-:Y:S11]  /*b350*/  HMMA.16816.F32 R4, R8, R20, R12 ;  /* 0x000000140804723c */ /* 0x010ff6000000180c */
[----:B------:R-:W-:Y:S04]  /*b360*/  @!UPT UIADD3 URZ, URZ, URZ, URZ ;  /* 0x0000003f3f3ff290 */ /* 0x000fe8000fffe03f */
[----:B------:R-:W-:Y:S04]  /*b370*/  STL.64 [R1+0x2e0], R24 ;  /* 0x0002e01801007387 */ /* 0x000fe80000100a00 */
[----:B------:R0:W-:Y:S04]  /*b380*/  STL.64 [R1+0x2e8], R26 ;  /* 0x0002e81a01007387 */ /* 0x0001e80000100a00 */
[----:B0-----:R-:W2:Y:S04]  /*b390*/  LDL.LU.64 R26, [R1+0x1180] ;  /* 0x00118000011a7983 */ /* 0x001ea80000300a00 */
[----:B------:R-:W3:Y:S04]  /*b3a0*/  LDL.LU.64 R24, [R1+0x1178] ;  /* 0x0011780001187983 */ /* 0x000ee80000300a00 */
[----:B------:R-:W3:Y:S04]  /*b3b0*/  LDL.LU.64 R12, [R1+0x3e0] ;  /* 0x0003e000010c7983 */ /* 0x000ee80000300a00 */
[----:B------:R-:W3:Y:S04]  /*b3c0*/  LDL.LU.64 R14, [R1+0x3e8] ;  /* 0x0003e800010e7983 */ /* 0x000ee80000300a00 */
[----:B------:R0:W-:Y:S04]  /*b3d0*/  STL.64 [R1+0x3f0], R4 ;  /* 0x0003f00401007387 */ /* 0x0001e80000100a00 */
[----:B------:R1:W-:Y:S04]  /*b3e0*/  STL.64 [R1+0x3f8], R6 ;  /* 0x0003f80601007387 */ /* 0x0003e80000100a00 */
[----:B0-----:R-:W4:Y:S04]  /*b3f0*/  LDL.LU.64 R4, [R1+0x440] ;  /* 0x0004400001047983 */ /* 0x001f280000300a00 */
[----:B-1----:R-:W2:Y:S04]  /*b400*/  LDL.LU.64 R6, [R1+0x448] ;  /* 0x0004480001067983 */ /* 0x002ea80000300a00 */
[----:B--2---:R-:W-:Y:S04]  /*b410*/  STL.64 [R1+0x1130], R6 ;  /* 0x0011300601007387 */ /* 0x004fe80000100a00 */
[----:B----4-:R0:W-:Y:S02]  /*b420*/  STL.64 [R1+0x1128], R4 ;  /* 0x0011280401007387 */ /* 0x0101e40000100a00 */
[----:B0-----:R-:W-:-:S02]  /*b430*/  IMAD.MOV.U32 R4, RZ, RZ, R19 ;  /* 0x000000ffff047224 */ /* 0x001fc400078e0013 */
[----:B------:R-:W-:-:S05]  /*b440*/  IMAD.MOV.U32 R5, RZ, RZ, R18 ;  /* 0x000000ffff057224 */ /* 0x000fca00078e0012 */
[----:B------:R0:W-:Y:S02]  /*b450*/  STL.64 [R1+0x1148], R4 ;  /* 0x0011480401007387 */ /* 0x0001e40000100a00 */
[----:B0-----:R-:W-:Y:S02]  /*b460*/  IMAD.MOV.U32 R4, RZ, RZ, R17 ;  /* 0x000000ffff047224 */ /* 0x001fe400078e0011 */
[----:B------:R-:W-:Y:S02]  /*b470*/  IMAD.MOV.U32 R5, RZ, RZ, R16 ;  /* 0x000000ffff057224 */ /* 0x000fe400078e0010 */
[----:B------:R-:W2:Y:S04]  /*b480*/  LDL.LU.64 R16, [R1+0x430] ;  /* 0x0004300001107983 */ /* 0x000ea80000300a00 */
[----:B------:R-:W4:Y:S01]  /*b490*/  LDL.LU.64 R18, [R1+0x438] ;  /* 0x0004380001127983 */ /* 0x000f220000300a00 */
[----:B---3--:R-:W-:Y:S03]  /*b4a0*/  HMMA.16816.F32 R8, R8, R24, R12 ;  /* 0x000000180808723c */ /* 0x008fe6000000180c */
[----:B----4-:R-:W-:Y:S04]  /*b4b0*/  STL.64 [R1+0x1140], R18 ;  /* 0x0011401201007387 */ /* 0x010fe80000100a00 */
[----:B--2---:R0:W-:Y:S04]  /*b4c0*/  STL.64 [R1+0x1138], R16 ;  /* 0x0011381001007387 */ /* 0x0041e80000100a00 */
[----:B0-----:R-:W2:Y:S04]  /*b4d0*/  LDL.LU.64 R16, [R1+0x450] ;  /* 0x0004500001107983 */ /* 0x001ea80000300a00 */
[----:B------:R-:W3:Y:S04]  /*b4e0*/  LDL.LU.64 R18, [R1+0x458] ;  /* 0x0004580001127983 */ /* 0x000ee80000300a00 */
[----:B---3--:R-:W-:Y:S04]  /*b4f0*/  STL.64 [R1+0x1158], R18 ;  /* 0x0011581201007387 */ /* 0x008fe80000100a00 */
[----:B--2---:R0:W-:Y:S04]  /*b500*/  STL.64 [R1+0x1150], R16 ;  /* 0x0011501001007387 */ /* 0x0041e80000100a00 */
[----:B0-----:R-:W2:Y:S04]  /*b510*/  LDL.LU.64 R16, [R1+0x460] ;  /* 0x0004600001107983 */ /* 0x001ea80000300a00 */
[----:B------:R-:W2:Y:S04]  /*b520*/  LDL.LU.64 R18, [R1+0x468] ;  /* 0x0004680001127983 */ /* 0x000ea80000300a00 */
[----:B------:R-:W-:Y:S04]  /*b530*/  STL.64 [R1+0x1108], R20 ;  /* 0x0011081401007387 */ /* 0x000fe80000100a00 */
[----:B------:R-:W2:Y:S04]  /*b540*/  LDL.LU.64 R14, [R1+0x1170] ;  /* 0x00117000010e7983 */ /* 0x000ea80000300a00 */
[----:B------:R-:W2:Y:S04]  /*b550*/  LDL.LU.64 R12, [R1+0x1168] ;  /* 0x00116800010c7983 */ /* 0x000ea80000300a00 */
[----:B------:R-:W-:Y:S04]  /*b560*/  STL.64 [R1+0x1100], R26 ;  /* 0x0011001a01007387 */ /* 0x000fe80000100a00 */
[----:B------:R0:W-:Y:S04]  /*b570*/  STL.64 [R1+0x10f8], R24 ;  /* 0x0010f81801007387 */ /* 0x0001e80000100a00 */
[----:B------:R1:W-:Y:S04]  /*b580*/  STL.64 [R1+0x3e0], R8 ;  /* 0x0003e00801007387 */ /* 0x0003e80000100a00 */
[----:B------:R-:W-:Y:S01]  /*b590*/  STL.64 [R1+0x3e8], R10 ;  /* 0x0003e80a01007387 */ /* 0x000fe20000100a00 */
[----:B0-----:R-:W-:-:S03]  /*b5a0*/  IMAD.MOV.U32 R24, RZ, RZ, R28 ;  /* 0x000000ffff187224 */ /* 0x001fc600078e001c */
[----:B------:R-:W3:Y:S01]  /*b5b0*/  LDL.LU R28, [R1+0x1164] ;  /* 0x00116400011c7983 */ /* 0x000ee20000300800 */
[----:B------:R-:W-:Y:S02]  /*b5c0*/  IMAD.MOV.U32 R25, RZ, RZ, R3 ;  /* 0x000000ffff197224 */ /* 0x000fe400078e0003 */
[----:B-1----:R-:W-:Y:S01]  /*b5d0*/  IMAD.MOV.U32 R8, RZ, RZ, R23 ;  /* 0x000000ffff087224 */ /* 0x002fe200078e0017 */
[----:B------:R-:W4:Y:S01]  /*b5e0*/  LDL.LU R3, [R1+0x1160] ;  /* 0x0011600001037983 */ /* 0x000f220000300800 */
[----:B------:R-:W-:-:S03]  /*b5f0*/  IMAD.MOV.U32 R9, RZ, RZ, R22 ;  /* 0x000000ffff097224 */ /* 0x000fc600078e0016 */
[----:B------:R-:W3:Y:S04]  /*b600*/  LDL.LU.64 R20, [R1+0x410] ;  /* 0x0004100001147983 */ /* 0x000ee80000300a00 */
[----:B------:R-:W3:Y:S01]  /*b610*/  LDL.LU.64 R22, [R1+0x418] ;  /* 0x0004180001167983 */ /* 0x000ee20000300a00 */
[C---:B--2---:R-:W-:Y:S03]  /*b620*/  HMMA.16816.F32 R4, R12.reuse, R4, R16 ;  /* 0x000000040c04723c */ /* 0x044fe60000001810 */
[----:B---3--:R-:W-:Y:S04]  /*b630*/  STL.64 [R1+0x1118], R22 ;  /* 0x0011181601007387 */ /* 0x008fe80000100a00 */
[----:B------:R0:W-:Y:S04]  /*b640*/  STL.64 [R1+0x1110], R20 ;  /* 0x0011101401007387 */ /* 0x0001e80000100a00 */
[----:B0-----:R-:W2:Y:S04]  /*b650*/  LDL.LU.64 R20, [R1+0x420] ;  /* 0x0004200001147983 */ /* 0x001ea80000300a00 */
[----:B------:R-:W2:Y:S04]  /*b660*/  LDL.LU.64 R22, [R1+0x428] ;  /* 0x0004280001167983 */ /* 0x000ea80000300a00 */
[----:B------:R-:W3:Y:S04]  /*b670*/  LDL.LU.64 R18, [R1+0x1158] ;  /* 0x0011580001127983 */ /* 0x000ee80000300a00 */
[----:B------:R-:W3:Y:S04]  /*b680*/  LDL.LU.64 R16, [R1+0x1150] ;  /* 0x0011500001107983 */ /* 0x000ee80000300a00 */
[----:B------:R0:W-:Y:S04]  /*b690*/  STL.64 [R1+0x460], R4 ;  /* 0x0004600401007387 */ /* 0x0001e80000100a00 */
[----:B------:R3:W-:Y:S04]  /*b6a0*/  STL.64 [R1+0x468], R6 ;  /* 0x0004680601007387 */ /* 0x0007e80000100a00 */
[----:B0-----:R-:W3:Y:S02]  /*b6b0*/  LDL.LU.64 R4, [R1+0x1148] ;  /* 0x0011480001047983 */ /* 0x001ee40000300a00 */
[C---:B---3--:R-:W-:Y:S02]  /*b6c0*/  HMMA.16816.F32 R4, R12.reuse, R4, R16 ;  /* 0x000000040c04723c */ /* 0x048fe40000001810 */
[----:B------:R-:W3:Y:S04]  /*b6d0*/  LDL.LU.64 R18, [R1+0x1140] ;  /* 0x0011400001127983 */ /* 0x000ee80000300a00 */
[----:B------:R-:W3:Y:S11]  /*b6e0*/  LDL.LU.64 R16, [R1+0x1138] ;  /* 0x0011380001107983 */ /* 0x000ef60000300a00 */
[----:B------:R-:W-:Y:S06]  /*b6f0*/  @!UPT UIADD3 URZ, URZ, URZ, URZ ;  /* 0x0000003f3f3ff290 */ /* 0x000fec000fffe03f */
[----:B------:R-:W-:Y:S04]  /*b700*/  STL.64 [R1+0x450], R4 ;  /* 0x0004500401007387 */ /* 0x000fe80000100a00 */
[----:B------:R0:W-:Y:S04]  /*b710*/  STL.64 [R1+0x458], R6 ;  /* 0x0004580601007387 */ /* 0x0001e80000100a00 */
[----:B0-----:R-:W2:Y:S04]  /*b720*/  LDL.LU.64 R6, [R1+0x1130] ;  /* 0x0011300001067983 */ /* 0x001ea80000300a00 */
[----:B------:R-:W2:Y:S02]  /*b730*/  LDL.LU.64 R4, [R1+0x1128] ;  /* 0x0011280001047983 */ /* 0x000ea40000300a00 */
[C---:B--2---:R-:W-:Y:S02]  /*b740*/  HMMA.16816.F32 R24, R12.reuse, R24, R4 ;  /* 0x000000180c18723c */ /* 0x044fe40000001804 */
[----:B------:R-:W3:Y:S06]  /*b750*/  LDL.LU.64 R4, [R1+0x1120] ;  /* 0x0011200001047983 */ /* 0x000eec0000300a00 */
[C---:B------:R-:W-:Y:S11]  /*b760*/  HMMA.16816.F32 R20, R12.reuse, R8, R20 ;  /* 0x000000080c14723c */ /* 0x040ff60000001814 */
[----:B------:R-:W-:Y:S04]  /*b770*/  @!UPT UIADD3 URZ, URZ, URZ, URZ ;  /* 0x0000003f3f3ff290 */ /* 0x000fe8000fffe03f */
[----:B------:R0:W-:Y:S04]  /*b780*/  STL.64 [R1+0x440], R24 ;  /* 0x0004401801007387 */ /* 0x0001e80000100a00 */
[----:B------:R1:W-:Y:S04]  /*b790*/  STL.64 [R1+0x448], R26 ;  /* 0x0004481a01007387 */ /* 0x0003e80000100a00 */
[----:B0-----:R-:W2:Y:S04]  /*b7a0*/  LDL.LU.64 R24, [R1+0x400] ;  /* 0x0004000001187983 */ /* 0x001ea80000300a00 */
[----:B-1----:R-:W2:Y:S01]  /*b7b0*/  LDL.LU.64 R26, [R1+0x408] ;  /* 0x00040800011a7983 */ /* 0x002ea20000300a00 */
[----:B---3--:R-:W-:Y:S11]  /*b7c0*/  HMMA.16816.F32 R16, R12, R4, R16 ;  /* 0x000000040c10723c */ /* 0x008ff60000001810 */
[----:B------:R-:W-:Y:S11]  /*b7d0*/  @!UPT UIADD3 URZ, URZ, URZ, URZ ;  /* 0x0000003f3f3ff290 */ /* 0x000ff6000fffe03f */
[----:B------:R-:W-:Y:S01]  /*b7e0*/  @!UPT UIADD3 URZ, URZ, URZ, URZ ;  /* 0x0000003f3f3ff290 */ /* 0x000fe2000fffe03f */
[----:B------:R0:W-:Y:S04]  /*b7f0*/  STL.64 [R1+0x430], R16 ;  /* 0x0004301001007387 */ /* 0x0001e80000100a00 */
[----:B------:R1:W-:Y:S04]  /*b800*/  STL.64 [R1+0x438], R18 ;  /* 0x0004381201007387 */ /* 0x0003e80000100a00 */
[----:B0-----:R-:W3:Y:S04]  /*b810*/  LDL.LU.64 R16, [R1+0x3d0] ;  /* 0x0003d00001107983 */ /* 0x001ee80000300a00 */
[----:B-1----:R-:W3:Y:S04]  /*b820*/  LDL.LU.64 R18, [R1+0x3d8] ;  /* 0x0003d80001127983 */ /* 0x002ee80000300a00 */
[----:B------:R-:W-:Y:S04]  /*b830*/  STL.64 [R1+0x10c8], R4 ;  /* 0x0010c80401007387 */ /* 0x000fe80000100a00 */
[----:B------:R-:W-:Y:S04]  /*b840*/  STL.64 [R1+0x420], R20 ;  /* 0x0004201401007387 */ /* 0x000fe80000100a00 */
[----:B------:R0:W-:Y:S04]  /*b850*/  STL.64 [R1+0x428], R22 ;  /* 0x0004281601007387 */ /* 0x0001e80000100a00 */
[----:B0-----:R-:W2:Y:S04]  /*b860*/  LDL.LU.64 R22, [R1+0x1118] ;  /* 0x0011180001167983 */ /* 0x001ea80000300a00 */
[----:B------:R-:W2:Y:S04]  /*b870*/  LDL.LU.64 R20, [R1+0x1110] ;  /* 0x0011100001147983 */ /* 0x000ea80000300a00 */
[----:B------:R0:W-:Y:S04]  /*b880*/  STL.64 [R1+0x10c0], R8 ;  /* 0x0010c00801007387 */ /* 0x0001e80000100a00 */
[----:B0-----:R-:W3:Y:S01]  /*b890*/  LDL.64 R8, [R1+0x50] ;  /* 0x0000500001087983 */ /* 0x001ee20000100a00 */
[----:B------:R-:W-:-:S02]  /*b8a0*/  IMAD.MOV.U32 R4, RZ, RZ, R2 ;  /* 0x000000ffff047224 */ /* 0x000fc400078e0002 */
[----:B------:R-:W-:-:S07]  /*b8b0*/  IMAD.MOV.U32 R5, RZ, RZ, R0 ;  /* 0x000000ffff057224 */ /* 0x000fce00078e0000 */
[C---:B--2---:R-:W-:Y:S01]  /*b8c0*/  HMMA.16816.F32 R4, R12.reuse, R4, R20 ;  /* 0x000000040c04723c */ /* 0x044fe20000001814 */
[----:B---3--:R0:W-:Y:S04]  /*b8d0*/  STL.64 [R1+0x10d0], R8 ;  /* 0x0010d00801007387 */ /* 0x0081e80000100a00 */
[----:B0-----:R-:W2:Y:S04]  /*b8e0*/  LDL.64 R8, [R1+0x60] ;  /* 0x0000600001087983 */ /* 0x001ea80000100a00 */
[----:B------:R-:W3:Y:S11]  /*b8f0*/  LDL.LU.64 R20, [R1+0x1108] ;  /* 0x0011080001147983 */ /* 0x000ef60000300a00 */
[----:B------:R-:W-:Y:S03]  /*b900*/  @!UPT UIADD3 URZ, URZ, URZ, URZ ;  /* 0x0000003f3f3ff290 */ /* 0x000fe6000fffe03f */
[----:B------:R0:W-:Y:S04]  /*b910*/  STL.64 [R1+0x410], R4 ;  /* 0x0004100401007387 */ /* 0x0001e80000100a00 */
[----:B------:R1:W-:Y:S04]  /*b920*/  STL.64 [R1+0x418], R6 ;  /* 0x0004180601007387 */ /* 0x0003e80000100a00 */
[----:B0-----:R-:W2:Y:S04]  /*b930*/  LDL.LU.64 R4, [R1+0x3b0] ;  /* 0x0003b00001047983 */ /* 0x001ea80000300a00 */
[----:B-1----:R-:W2:Y:S01]  /*b940*/  LDL.LU.64 R6, [R1+0x3b8] ;  /* 0x0003b80001067983 */ /* 0x002ea20000300a00 */
[C---:B---3--:R-:W-:Y:S03]  /*b950*/  HMMA.16816.F32 R20, R12.reuse, R20, R24 ;  /* 0x000000140c14723c */ /* 0x048fe60000001818 */
[----:B--2---:R-:W-:Y:S04]  /*b960*/  STL.64 [R1+0x10e0], R6 ;  /* 0x0010e00601007387 */ /* 0x004fe80000100a00 */
[----:B------:R0:W-:Y:S04]  /*b970*/  STL.64 [R1+0x10d8], R4 ;  /* 0x0010d80401007387 */ /* 0x0001e80000100a00 */
[----:B0-----:R-:W2:Y:S04]  /*b980*/  LDL.LU.64 R4, [R1+0x3c0] ;  /* 0x0003c00001047983 */ /* 0x001ea80000300a00 */
[----:B------:R-:W2:Y:S04]  /*b990*/  LDL.LU.64 R6, [R1+0x3c8] ;  /* 0x0003c80001067983 */ /* 0x000ea80000300a00 */
[----:B------:R-:W3:Y:S04]  /*b9a0*/  LDL.LU.64 R26, [R1+0x1100] ;  /* 0x00110000011a7983 */ /* 0x000ee80000300a00 */
[----:B------:R-:W2:Y:S04]  /*b9b0*/  LDL.LU.64 R24, [R1+0x10f8] ;  /* 0x0010f80001187983 */ /* 0x000ea80000300a00 */
[----:B------:R0:W-:Y:S04]  /*b9c0*/  STL.64 [R1+0x400], R20 ;  /* 0x0004001401007387 */ /* 0x0001e80000100a00 */
[----:B------:R1:W-:Y:S04]  /*b9d0*/  STL.64 [R1+0x408], R22 ;  /* 0x0004081601007387 */ /* 0x0003e80000100a00 */
[----:B0-----:R-:W4:Y:S04]  /*b9e0*/  LDL.LU.64 R20, [R1+0x390] ;  /* 0x0003900001147983 */ /* 0x001f280000300a00 */
[----:B-1----:R-:W4:Y:S01]  /*b9f0*/  LDL.LU.64 R22, [R1+0x398] ;  /* 0x0003980001167983 */ /* 0x002f220000300a00 */
[----:B--2---:R-:W-:Y:S03]  /*ba00*/  HMMA.16816.F32 R12, R12, R24, R16 ;  /* 0x000000180c0c723c */ /* 0x004fe60000001810 */
[----:B------:R-:W2:Y:S04]  /*ba10*/  LDL.LU.64 R18, [R1+0x10f0] ;  /* 0x0010f00001127983 */ /* 0x000ea80000300a00 */
[----:B------:R-:W2:Y:S04]  /*ba20*/  LDL.LU.64 R16, [R1+0x10e8] ;  /* 0x0010e80001107983 */ /* 0x000ea80000300a00 */
[----:B---3--:R-:W-:Y:S04]  /*ba30*/  STL.64 [R1+0x10a0], R26 ;  /* 0x0010a01a01007387 */ /* 0x008fe80000100a00 */
[----:B------:R0:W-:Y:S08]  /*ba40*/  STL.64 [R1+0x1098], R24 ;  /* 0x0010981801007387 */ /* 0x0001f00000100a00 */
[----:B------:R-:W-:Y:S04]  /*ba50*/  STL.64 [R1+0x3d0], R12 ;  /* 0x0003d00c01007387 */ /* 0x000fe80000100a00 */
[----:B------:R-:W-:Y:S04]  /*ba60*/  STL.64 [R1+0x3d8], R14 ;  /* 0x0003d80e01007387 */ /* 0x000fe80000100a00 */
[----:B0-----:R-:W3:Y:S04]  /*ba70*/  LDL.64 R24, [R1] ;  /* 0x0000000001187983 */ /* 0x001ee80000100a00 */
[----:B---3--:R0:W-:Y:S04]  /*ba80*/  STL.64 [R1+0x10b0], R24 ;  /* 0x0010b01801007387 */ /* 0x0081e80000100a00 */
[----:B0-----:R-:W3:Y:S04]  /*ba90*/  LDL.64 R24, [R1+0x40] ;  /* 0x0000400001187983 */ /* 0x001ee80000100a00 */
[----:B------:R-:W3:Y:S01]  /*baa0*/  LDL.LU.64 R12, [R1+0x10] ;  /* 0x00001000010c7983 */ /* 0x000ee20000300a00 */
[----:B--2---:R-:W-:Y:S01]  /*bab0*/  HMMA.16816.F32 R4, R16, R8, R4 ;  /* 0x000000081004723c */ /* 0x004fe20000001804 */
[----:B------:R-:W-:-:S02]  /*bac0*/  IMAD.MOV.U32 R2, RZ, RZ, R8 ;  /* 0x000000ffff027224 */ /* 0x000fc400078e0008 */
[----:B------:R-:W-:Y:S01]  /*bad0*/  IMAD.MOV.U32 R0, RZ, RZ, R9 ;  /* 0x000000ffff007224 */ /* 0x000fe200078e0009 */
[----:B---3--:R0:W-:Y:S04]  /*bae0*/  STL.64 [R1+0x10b8], R12 ;  /* 0x0010b80c01007387 */ /* 0x0081e80000100a00 */
[----:B0-----:R-:W2:Y:S04]  /*baf0*/  LDL.LU.64 R12, [R1+0x3a0] ;  /* 0x0003a000010c7983 */ /* 0x001ea80000300a00 */
[----:B------:R-:W2:Y:S11]  /*bb00*/  LDL.LU.64 R14, [R1+0x3a8] ;  /* 0x0003a800010e7983 */ /* 0x000eb60000300a00 */
[----:B------:R-:W-:Y:S04]  /*bb10*/  STL.64 [R1+0x3c0], R4 ;  /* 0x0003c00401007387 */ /* 0x000fe80000100a00 */
[----:B------:R0:W-:Y:S04]  /*bb20*/  STL.64 [R1+0x3c8], R6 ;  /* 0x0003c80601007387 */ /* 0x0001e80000100a00 */
[----:B0-----:R-:W3:Y:S04]  /*bb30*/  LDL.LU.64 R6, [R1+0x10e0] ;  /* 0x0010e00001067983 */ /* 0x001ee80000300a00 */
[----:B------:R-:W3:Y:S04]  /*bb40*/  LDL.LU.64 R4, [R1+0x10d8] ;  /* 0x0010d80001047983 */ /* 0x000ee80000300a00 */
[----:B------:R-:W3:Y:S01]  /*bb50*/  LDL.LU.64 R8, [R1+0x10d0] ;  /* 0x0010d00001087983 */ /* 0x000ee20000300a00 */
[C---:B--2---:R-:W-:Y:S08]  /*bb60*/  HMMA.16816.F32 R12, R16.reuse, R24, R12 ;  /* 0x00000018100c723c */ /* 0x044ff0000000180c */
[----:B---3--:R-:W-:Y:S11]  /*bb70*/  HMMA.16816.F32 R4, R16, R8, R4 ;  /* 0x000000081004723c */ /* 0x008ff60000001804 */
[----:B------:R-:W-:Y:S11]  /*bb80*/  @!UPT UIADD3 URZ, URZ, URZ, URZ ;  /* 0x0000003f3f3ff290 */ /* 0x000ff6000fffe03f */
[----:B------:R-:W-:Y:S01]  /*bb90*/  @!UPT UIADD3 URZ, URZ, URZ, URZ ;  /* 0x0000003f3f3ff290 */ /* 0x000fe2000fffe03f */
[----:B------:R0:W-:Y:S04]  /*bba0*/  STL.64 [R1+0x3b0], R4 ;  /* 0x0003b00401007387 */ /* 0x0001e80000100a00 */
[----:B------:R1:W-:Y:S04]  /*bbb0*/  STL.64 [R1+0x3b8], R6 ;  /* 0x0003b80601007387 */ /* 0x0003e80000100a00 */
[----:B0-----:R-:W4:Y:S01]  /*bbc0*/  LDL.LU.64 R4, [R1+0x10c8] ;  /* 0x0010c80001047983 */ /* 0x001f220000300a00 */
[----:B-1----:R-:W-:Y:S02]  /*bbd0*/  IMAD.MOV.U32 R7, RZ, RZ, R8 ;  /* 0x000000ffff077224 */ /* 0x002fe400078e0008 */
[----:B------:R-:W-:-:S02]  /*bbe0*/  IMAD.MOV.U32 R6, RZ, RZ, R9 ;  /* 0x000000ffff067224 */ /* 0x000fc400078e0009 */
[----:B------:R-:W2:Y:S04]  /*bbf0*/  LDL.LU.64 R8, [R1+0x10c0] ;  /* 0x0010c00001087983 */ /* 0x000ea80000300a00 */
[----:B------:R0:W-:Y:S04]  /*bc00*/  STL.64 [R1+0x3a0], R12 ;  /* 0x0003a00c01007387 */ /* 0x0001e80000100a00 */
[----:B------:R1:W-:Y:S04]  /*bc10*/  STL.64 [R1+0x3a8], R14 ;  /* 0x0003a80e01007387 */ /* 0x0003e80000100a00 */
[----:B0-----:R-:W2:Y:S04]  /*bc20*/  LDL.LU.64 R12, [R1+0x380] ;  /* 0x00038000010c7983 */ /* 0x001ea80000300a00 */
[----:B-1----:R-:W2:Y:S01]  /*bc30*/  LDL.LU.64 R14, [R1+0x388] ;  /* 0x00038800010e7983 */ /* 0x002ea20000300a00 */
[----:B------:R-:W-:-:S02]  /*bc40*/  IMAD.MOV.U32 R11, RZ, RZ, R24 ;  /* 0x000000ffff0b7224 */ /* 0x000fc400078e0018 */
[----:B------:R-:W-:Y:S01]  /*bc50*/  IMAD.MOV.U32 R10, RZ, RZ, R25 ;  /* 0x000000ffff0a7224 */ /* 0x000fe200078e0019 */
[C---:B----4-:R-:W-:Y:S11]  /*bc60*/  HMMA.16816.F32 R20, R16.reuse, R4, R20 ;  /* 0x000000041014723c */ /* 0x050ff60000001814 */
[----:B------:R-:W-:Y:S11]  /*bc70*/  @!UPT UIADD3 URZ, URZ, URZ, URZ ;  /* 0x0000003f3f3ff290 */ /* 0x000ff6000fffe03f */
[----:B------:R-:W-:Y:S01]  /*bc80*/  @!UPT UIADD3 URZ, URZ, URZ, URZ ;  /* 0x0000003f3f3ff290 */ /* 0x000fe2000fffe03f */
[----:B------:R-:W-:Y:S04]  /*bc90*/  STL.64 [R1+0x390], R20 ;  /* 0x0003901401007387 */ /* 0x000fe80000100a00 */
[----:B------:R-:W-:Y:S01]  /*bca0*/  STL.64 [R1+0x398], R22 ;  /* 0x0003981601007387 */ /* 0x000fe20000100a00 */
[----:B--2---:R-:W-:Y:S03]  /*bcb0*/  HMMA.16816.F32 R12, R16, R8, R12 ;  /* 0x00000008100c723c */ /* 0x004fe6000000180c */
[----:B------:R0:W-:Y:S02]  /*bcc0*/  STL.64 [R1+0x1048], R4 ;  /* 0x0010480401007387 */ /* 0x0001e40000100a00 */
[----:B0-----:R-:W-:-:S02]  /*bcd0*/  IMAD.MOV.U32 R4, RZ, RZ, R11 ;  /* 0x000000ffff047224 */ /* 0x001fc400078e000b */
[----:B------:R-:W-:-:S05]  /*bce0*/  IMAD.MOV.U32 R5, RZ, RZ, R10 ;  /* 0x000000ffff057224 */ /* 0x000fca00078e000a */
[----:B------:R0:W-:Y:S02]  /*bcf0*/  STL.64 [R1+0x1058], R4 ;  /* 0x0010580401007387 */ /* 0x0001e40000100a00 */
[----:B0-----:R-:W-:Y:S02]  /*bd00*/  IMAD.MOV.U32 R4, RZ, RZ, R7 ;  /* 0x000000ffff047224 */ /* 0x001fe400078e0007 */
[----:B------:R-:W-:-:S05]  /*bd10*/  IMAD.MOV.U32 R5, RZ, RZ, R6 ;  /* 0x000000ffff057224 */ /* 0x000fca00078e0006 */
[----:B------:R0:W-:Y:S04]  /*bd20*/  STL.64 [R1+0x1070], R4 ;  /* 0x0010700401007387 */ /* 0x0001e80000100a00 */
[----:B------:R-:W2:Y:S04]  /*bd30*/  LDL.LU.64 R24, [R1+0x370] ;  /* 0x0003700001187983 */ /* 0x000ea80000300a00 */
[----:B------:R-:W2:Y:S01]  /*bd40*/  LDL.LU.64 R26, [R1+0x378] ;  /* 0x00037800011a7983 */ /* 0x000ea20000300a00 */
[----:B0-----:R-:W-:Y:S02]  /*bd50*/  IMAD.MOV.U32 R4, RZ, RZ, R2 ;  /* 0x000000ffff047224 */ /* 0x001fe400078e0002 */
[----:B------:R-:W-:-:S05]  /*bd60*/  IMAD.MOV.U32 R5, RZ, RZ, R0 ;  /* 0x000000ffff057224 */ /* 0x000fca00078e0000 */
[----:B------:R0:W-:Y:S04]  /*bd70*/  STL.64 [R1+0x10a8], R4 ;  /* 0x0010a80401007387 */ /* 0x0001e80000100a00 */
[----:B0-----:R-:W3:Y:S04]  /*bd80*/  LDL.LU.64 R4, [R1+0x360] ;  /* 0x0003600001047983 */ /* 0x001ee80000300a00 */
[----:B------:R-:W3:Y:S04]  /*bd90*/  LDL.LU.64 R6, [R1+0x368] ;  /* 0x0003680001067983 */ /* 0x000ee80000300a00 */
[----:B------:R-:W4:Y:S04]  /*bda0*/  LDL.LU.64 R20, [R1+0x2d0] ;  /* 0x0002d00001147983 */ /* 0x000f280000300a00 */
[----:B------:R-:W4:Y:S04]  /*bdb0*/  LDL.LU.64 R22, [R1+0x2d8] ;  /* 0x0002d80001167983 */ /* 0x000f280000300a00 */
[----:B------:R0:W-:Y:S04]  /*bdc0*/  STL.64 [R1+0x380], R12 ;  /* 0x0003800c01007387 */ /* 0x0001e80000100a00 */
[----:B------:R-:W-:Y:S04]  /*bdd0*/  STL.64 [R1+0x388], R14 ;  /* 0x0003880e01007387 */ /* 0x000fe80000100a00 */
[----:B0-----:R-:W2:Y:S04]  /*bde0*/  LDL.LU.64 R12, [R1+0x10b8] ;  /* 0x0010b800010c7983 */ /* 0x001ea80000300a00 */
[----:B------:R0:W-:Y:S04]  /*bdf0*/  STL.64 [R1+0x1050], R8 ;  /* 0x0010500801007387 */ /* 0x0001e80000100a00 */
[----:B0-----:R-:W2:Y:S04]  /*be00*/  LDL.LU.64 R8, [R1+0x2a0] ;  /* 0x0002a00001087983 */ /* 0x001ea80000300a00 */
[----:B------:R-:W2:Y:S04]  /*be10*/  LDL.LU.64 R10, [R1+0x2a8] ;  /* 0x0002a800010a7983 */ /* 0x000ea80000300a00 */
[----:B--2---:R-:W-:Y:S04]  /*be20*/  STL.64 [R1+0x1068], R10 ;  /* 0x0010680a01007387 */ /* 0x004fe80000100a00 */
[----:B------:R0:W-:Y:S04]  /*be30*/  STL.64 [R1+0x1060], R8 ;  /* 0x0010600801007387 */ /* 0x0001e80000100a00 */
[----:B0-----:R-:W2:Y:S04]  /*be40*/  LDL.LU.64 R8, [R1+0x2b0] ;  /* 0x0002b00001087983 */ /* 0x001ea80000300a00 */
[----:B------:R-:W2:Y:S01]  /*be50*/  LDL.LU.64 R10, [R1+0x2b8] ;  /* 0x0002b800010a7983 */ /* 0x000ea20000300a00 */
[C---:B------:R-:W-:Y:S03]  /*be60*/  HMMA.16816.F32 R24, R16.reuse, R12, R24 ;  /* 0x0000000c1018723c */ /* 0x040fe60000001818 */
[----:B--2---:R-:W-:Y:S04]  /*be70*/  STL.64 [R1+0x1080], R10 ;  /* 0x0010800a01007387 */ /* 0x004fe80000100a00 */
[----:B------:R0:W-:Y:S04]  /*be80*/  STL.64 [R1+0x1078], R8 ;  /* 0x0010780801007387 */ /* 0x0001e80000100a00 */
[----:B0-----:R-:W2:Y:S04]  /*be90*/  LDL.LU.64 R8, [R1+0x2c0] ;  /* 0x0002c00001087983 */ /* 0x001ea80000300a00 */
[----:B------:R-:W2:Y:S08]  /*bea0*/  LDL.LU.64 R10, [R1+0x2c8] ;  /* 0x0002c800010a7983 */ /* 0x000eb00000300a00 */
[----:B------:R0:W-:Y:S04]  /*beb0*/  STL.64 [R1+0x370], R24 ;  /* 0x0003701801007387 */ /* 0x0001e80000100a00 */
[----:B------:R-:W-:Y:S04]  /*bec0*/  STL.64 [R1+0x378], R26 ;  /* 0x0003781a01007387 */ /* 0x000fe80000100a00 */
[----:B0-----:R-:W3:Y:S02]  /*bed0*/  LDL.LU.64 R24, [R1+0x10b0] ;  /* 0x0010b00001187983 */ /* 0x001ee40000300a00 */
[----:B---3--:R-:W-:Y:S01]  /*bee0*/  HMMA.16816.F32 R4, R16, R24, R4 ;  /* 0x000000181004723c */ /* 0x008fe20000001804 */
[----:B------:R-:W-:-:S02]  /*bef0*/  IMAD.MOV.U32 R2, RZ, RZ, R24 ;  /* 0x000000ffff027224 */ /* 0x000fc400078e0018 */
[----:B------:R-:W-:Y:S11]  /*bf00*/  IMAD.MOV.U32 R0, RZ, RZ, R25 ;  /* 0x000000ffff007224 */ /* 0x000ff600078e0019 */
[----:B------:R-:W-:Y:S09]  /*bf10*/  @!UPT UIADD3 URZ, URZ, URZ, URZ ;  /* 0x0000003f3f3ff290 */ /* 0x000ff2000fffe03f */
[----:B------:R0:W-:Y:S04]  /*bf20*/  STL.64 [R1+0x360], R4 ;  /* 0x0003600401007387 */ /* 0x0001e80000100a00 */
[----:B------:R-:W-:Y:S04]  /*bf30*/  STL.64 [R1+0x368], R6 ;  /* 0x0003680601007387 */ /* 0x000fe80000100a00 */
[----:B0-----:R-:W2:Y:S04]  /*bf40*/  LDL.LU.64 R4, [R1+0x10a8] ;  /* 0x0010a80001047983 */ /* 0x001ea80000300a00 */
[----:B------:R-:W3:Y:S04]  /*bf50*/  LDL.LU.64 R26, [R1+0x10a0] ;  /* 0x0010a000011a7983 */ /* 0x000ee80000300a00 */
[----:B------:R-:W4:Y:S02]  /*bf60*/  LDL.LU.64 R24, [R1+0x1098] ;  /* 0x0010980001187983 */ /* 0x000f240000300a00 */
[----:B----4-:R-:W-:Y:S02]  /*bf70*/  HMMA.16816.F32 R16, R16, R24, R20 ;  /* 0x000000181010723c */ /* 0x010fe40000001814 */
[----:B------:R-:W2:Y:S04]  /*bf80*/  LDL.LU.64 R22, [R1+0x1090] ;  /* 0x0010900001167983 */ /* 0x000ea80000300a00 */
[----:B------:R-:W2:Y:S04]  /*bf90*/  LDL.LU.64 R20, [R1+0x1088] ;  /* 0x0010880001147983 */ /* 0x000ea80000300a00 */
[----:B---3--:R-:W-:Y:S04]  /*bfa0*/  STL.64 [R1+0x1040], R26 ;  /* 0x0010401a01007387 */ /* 0x008fe80000100a00 */
[----:B------:R0:W-:Y:S09]  /*bfb0*/  STL.64 [R1+0x1038], R24 ;  /* 0x0010381801007387 */ /* 0x0001f20000100a00 */
[----:B------:R-:W-:Y:S04]  /*bfc0*/  STL.64 [R1+0x2d0], R16 ;  /* 0x0002d01001007387 */ /* 0x000fe80000100a00 */
[----:B------:R-:W-:Y:S04]  /*bfd0*/  STL.64 [R1+0x2d8], R18 ;  /* 0x0002d81201007387 */ /* 0x000fe80000100a00 */
[----:B0-----:R-:W3:Y:S04]  /*bfe0*/  LDL.LU.64 R24, [R1+0x290] ;  /* 0x0002900001187983 */ /* 0x001ee80000300a00 */
[----:B------:R-:W3:Y:S01]  /*bff0*/  LDL.LU.64 R26, [R1+0x298] ;  /* 0x00029800011a7983 */ /* 0x000ee20000300a00 */
[C---:B--2---:R-:W-:Y:S03]  /*c000*/  HMMA.16816.F32 R4, R20.reuse, R4, R8 ;  /* 0x000000041404723c */ /* 0x044fe60000001808 */
[----:B------:R-:W2:Y:S04]  /*c010*/  LDL.LU.64 R10, [R1+0x1080] ;  /* 0x00108000010a7983 */ /* 0x000ea80000300a00 */
[----:B------:R-:W2:Y:S11]  /*c020*/  LDL.LU.64 R8, [R1+0x1078] ;  /* 0x0010780001087983 */ /* 0x000eb60000300a00 */
[----:B------:R-:W-:Y:S05]  /*c030*/  @!UPT UIADD3 URZ, URZ, URZ, URZ ;  /* 0x0000003f3f3ff290 */ /* 0x000fea000fffe03f */
        /* <DEDUP_REMOVED lines=11> */
[----:B------:R-:W2:Y:S11]  /*c0f0*/  LDL.LU.64 R8, [R1+0x1050] ;  /* 0x0010500001087983 */ /* 0x000eb60000300a00 */
[----:B------:R-:W-:Y:S10]  /*c100*/  @!UPT UIADD3 URZ, URZ, URZ, URZ ;  /* 0x0000003f3f3ff290 */ /* 0x000ff4000fffe03f */
[----:B------:R0:W-:Y:S04]  /*c110*/  STL.64 [R1+0x2a0], R4 ;  /* 0x0002a00401007387 */ /* 0x0001e80000100a00 */
[----:B------:R-:W-:Y:S04]  /*c120*/  STL.64 [R1+0x2a8], R6 ;  /* 0x0002a80601007387 */ /* 0x000fe80000100a00 */
[----:B0-----:R-:W3:Y:S01]  /*c130*/  LDL.LU.64 R4, [R1+0x1048] ;  /* 0x0010480001047983 */ /* 0x001ee20000300a00 */
[----:B------:R-:W-:Y:S02]  /*c140*/  IMAD.MOV.U32 R16, RZ, RZ, R2 ;  /* 0x000000ffff107224 */ /* 0x000fe400078e0002 */
[----:B------:R-:W-:Y:S01]  /*c150*/  IMAD.MOV.U32 R17, RZ, RZ, R0 ;  /* 0x000000ffff117224 */ /* 0x000fe200078e0000 */
[----:B---3--:R-:W-:Y:S01]  /*c160*/  HMMA.16816.F32 R24, R20, R4, R24 ;  /* 0x000000041418723c */ /* 0x008fe20000001818 */
[----:B------:R-:W-:-:S02]  /*c170*/  IMAD.MOV.U32 R2, RZ, RZ, R4 ;  /* 0x000000ffff027224 */ /* 0x000fc400078e0004 */
[----:B------:R-:W-:Y:S02]  /*c180*/  IMAD.MOV.U32 R0, RZ, RZ, R5 ;  /* 0x000000ffff007224 */ /* 0x000fe400078e0005 */
[----:B------:R-:W0:Y:S11]  /*c190*/  LDSM.16.MT88.4 R4, [R29+0x300] ;  /* 0x000300001d04783b */ /* 0x000e360000004200 */
[----:B------:R-:W-:Y:S07]  /*c1a0*/  @!UPT UIADD3 URZ, URZ, URZ, URZ ;  /* 0x0000003f3f3ff290 */ /* 0x000fee000fffe03f */
[----:B------:R1:W-:Y:S04]  /*c1b0*/  STL.64 [R1+0x290], R24 ;  /* 0x0002901801007387 */ /* 0x0003e80000100a00 */
[----:B------:R3:W-:Y:S04]  /*c1c0*/  STL.64 [R1+0x298], R26 ;  /* 0x0002981a01007387 */ /* 0x0007e80000100a00 */
[----:B-1----:R-:W4:Y:S04]  /*c1d0*/  LDL.LU.64 R24, [R1+0x260] ;  /* 0x0002600001187983 */ /* 0x002f280000300a00 */
[----:B---3--:R-:W4:Y:S04]  /*c1e0*/  LDL.LU.64 R26, [R1+0x268] ;  /* 0x00026800011a7983 */ /* 0x008f280000300a00 */
[----:B0-----:R-:W-:Y:S04]  /*c1f0*/  STL.64 [R1+0x1030], R6 ;  /* 0x0010300601007387 */ /* 0x001fe80000100a00 */
[----:B------:R0:W-:Y:S04]  /*c200*/  STL.64 [R1+0x1028], R4 ;  /* 0x0010280401007387 */ /* 0x0001e80000100a00 */
[----:B0-----:R-:W2:Y:S04]  /*c210*/  LDL.LU.64 R4, [R1+0x280] ;  /* 0x0002800001047983 */ /* 0x001ea80000300a00 */
[----:B------:R-:W2:Y:S02]  /*c220*/  LDL.LU.64 R6, [R1+0x288] ;  /* 0x0002880001067983 */ /* 0x000ea40000300a00 */
[C---:B--2---:R-:W-:Y:S02]  /*c230*/  HMMA.16816.F32 R8, R20.reuse, R8, R4 ;  /* 0x000000081408723c */ /* 0x044fe40000001804 */
[----:B------:R-:W2:Y:S04]  /*c240*/  LDL.LU.64 R4, [R1+0x1c0] ;  /* 0x0001c00001047983 */ /* 0x000ea80000300a00 */
[----:B------:R-:W2:Y:S11]  /*c250*/  LDL.LU.64 R6, [R1+0x1c8] ;  /* 0x0001c80001067983 */ /* 0x000eb60000300a00 */
[----:B------:R-:W-:Y:S06]  /*c260*/  @!UPT UIADD3 URZ, URZ, URZ, URZ ;  /* 0x0000003f3f3ff290 */ /* 0x000fec000fffe03f */
[----:B------:R-:W-:Y:S04]  /*c270*/  STL.64 [R1+0x280], R8 ;  /* 0x0002800801007387 */ /* 0x000fe80000100a00 */
[----:B------:R-:W-:Y:S04]  /*c280*/  STL.64 [R1+0x288], R10 ;  /* 0x0002880a01007387 */ /* 0x000fe80000100a00 */
[----:B------:R-:W0:Y:S04]  /*c290*/  LDSM.16.MT88.4 R8, [R29+0x380] ;  /* 0x000380001d08783b */ /* 0x000e280000004200 */
[----:B0-----:R-:W-:Y:S04]  /*c2a0*/  STL.64 [R1+0xfe0], R10 ;  /* 0x000fe00a01007387 */ /* 0x001fe80000100a00 */
[----:B------:R0:W-:Y:S04]  /*c2b0*/  STL.64 [R1+0xfd8], R8 ;  /* 0x000fd80801007387 */ /* 0x0001e80000100a00 */
[----:B0-----:R-:W3:Y:S04]  /*c2c0*/  LDL.LU.64 R8, [R1+0x270] ;  /* 0x0002700001087983 */ /* 0x001ee80000300a00 */
[----:B------:R-:W3:Y:S01]  /*c2d0*/  LDL.LU.64 R10, [R1+0x278] ;  /* 0x00027800010a7983 */ /* 0x000ee20000300a00 */
[C---:B----4-:R-:W-:Y:S08]  /*c2e0*/  HMMA.16816.F32 R16, R20.reuse, R16, R24 ;  /* 0x000000101410723c */ /* 0x050ff00000001818 */
[C---:B---3--:R-:W-:Y:S11]  /*c2f0*/  HMMA.16816.F32 R8, R20.reuse, R12, R8 ;  /* 0x0000000c1408723c */ /* 0x048ff60000001808 */
[----:B------:R-:W-:Y:S11]  /*c300*/  @!UPT UIADD3 URZ, URZ, URZ, URZ ;  /* 0x0000003f3f3ff290 */ /* 0x000ff6000fffe03f */
[----:B------:R-:W-:Y:S01]  /*c310*/  @!UPT UIADD3 URZ, URZ, URZ, URZ ;  /* 0x0000003f3f3ff290 */ /* 0x000fe2000fffe03f */
[----:B------:R-:W-:Y:S04]  /*c320*/  STL.64 [R1+0x270], R8 ;  /* 0x0002700801007387 */ /* 0x000fe80000100a00 */
[----:B------:R0:W-:Y:S02]  /*c330*/  STL.64 [R1+0x278], R10 ;  /* 0x0002780a01007387 */ /* 0x0001e40000100a00 */
[----:B0-----:R-:W-:Y:S02]  /*c340*/  IMAD.MOV.U32 R11, RZ, RZ, R12 ;  /* 0x000000ffff0b7224 */ /* 0x001fe400078e000c */
[----:B------:R-:W-:Y:S02]  /*c350*/  IMAD.MOV.U32 R10, RZ, RZ, R13 ;  /* 0x000000ffff0a7224 */ /* 0x000fe400078e000d */
[----:B------:R-:W0:Y:S04]  /*c360*/  LDSM.16.MT88.4 R12, [R29+0x4000] ;  /* 0x004000001d0c783b */ /* 0x000e280000004200 */
[----:B0-----:R-:W-:Y:S04]  /*c370*/  STL.64 [R1+0xf40], R14 ;  /* 0x000f400e01007387 */ /* 0x001fe80000100a00 */
[----:B------:R0:W-:Y:S04]  /*c380*/  STL.64 [R1+0xf38], R12 ;  /* 0x000f380c01007387 */ /* 0x0001e80000100a00 */
[----:B0-----:R-:W3:Y:S04]  /*c390*/  LDL.LU.64 R12, [R1+0x60] ;  /* 0x00006000010c7983 */ /* 0x001ee80000300a00 */
[----:B------:R-:W4:Y:S04]  /*c3a0*/  LDL.LU.64 R26, [R1+0x1040] ;  /* 0x00104000011a7983 */ /* 0x000f280000300a00 */
[----:B------:R-:W2:Y:S04]  /*c3b0*/  LDL.LU.64 R24, [R1+0x1038] ;  /* 0x0010380001187983 */ /* 0x000ea80000300a00 */
[----:B------:R-:W3:Y:S04]  /*c3c0*/  LDL.LU.64 R8, [R1+0x50] ;  /* 0x0000500001087983 */ /* 0x000ee80000300a00 */
[----:B------:R-:W-:Y:S04]  /*c3d0*/  STL.64 [R1+0x260], R16 ;  /* 0x0002601001007387 */ /* 0x000fe80000100a00 */
[----:B------:R-:W-:Y:S04]  /*c3e0*/  STL.64 [R1+0x268], R18 ;  /* 0x0002681201007387 */ /* 0x000fe80000100a00 */
[----:B------:R-:W0:Y:S04]  /*c3f0*/  LDSM.16.MT88.4 R16, [R29+0x4080] ;  /* 0x004080001d10783b */ /* 0x000e280000004200 */
[----:B0-----:R-:W-:Y:S04]  /*c400*/  STL [R1+0xecc], R18 ;  /* 0x000ecc1201007387 */ /* 0x001fe80000100800 */
[----:B------:R-:W-:Y:S04]  /*c410*/  STL [R1+0xec8], R19 ;  /* 0x000ec81301007387 */ /* 0x000fe80000100800 */
[----:B------:R-:W-:Y:S01]  /*c420*/  STL.64 [R1+0xf00], R16 ;  /* 0x000f001001007387 */ /* 0x000fe20000100a00 */
[----:B--2---:R-:W-:Y:S03]  /*c430*/  HMMA.16816.F32 R20, R20, R24, R4 ;  /* 0x000000181414723c */ /* 0x004fe60000001804 */
[----:B------:R-:W2:Y:S04]  /*c440*/  LDL.LU.64 R6, [R1+0x1030] ;  /* 0x0010300001067983 */ /* 0x000ea80000300a00 */
[----:B------:R-:W2:Y:S04]  /*c450*/  LDL.LU.64 R4, [R1+0x1028] ;  /* 0x0010280001047983 */ /* 0x000ea80000300a00 */
[----:B----4-:R-:W-:Y:S04]  /*c460*/  STL.64 [R1+0xff0], R26 ;  /* 0x000ff01a01007387 */ /* 0x010fe80000100a00 */
[----:B------:R0:W-:Y:S08]  /*c470*/  STL.64 [R1+0xfe8], R24 ;  /* 0x000fe81801007387 */ /* 0x0001f00000100a00 */
[----:B------:R-:W-:Y:S04]  /*c480*/  STL.64 [R1+0x1c0], R20 ;  /* 0x0001c01401007387 */ /* 0x000fe80000100a00 */
[----:B------:R-:W-:Y:S04]  /*c490*/  STL.64 [R1+0x1c8], R22 ;  /* 0x0001c81601007387 */ /* 0x000fe80000100a00 */
[----:B0-----:R-:W2:Y:S04]  /*c4a0*/  LDL.LU.64 R24, [R1+0x1b0] ;  /* 0x0001b00001187983 */ /* 0x001ea80000300a00 */
[----:B------:R-:W2:Y:S04]  /*c4b0*/  LDL.LU.64 R26, [R1+0x1b8] ;  /* 0x0001b800011a7983 */ /* 0x000ea80000300a00 */
[----:B------:R-:W0:Y:S01]  /*c4c0*/  LDSM.16.MT88.4 R20, [R29+0x4100] ;  /* 0x004100001d14783b */ /* 0x000e220000004200 */
[----:B---3--:R-:W-:-:S02]  /*c4d0*/  IMAD.MOV.U32 R19, RZ, RZ, R12 ;  /* 0x000000ffff137224 */ /* 0x008fc400078e000c */
[----:B------:R-:W-:Y:S02]  /*c4e0*/  IMAD.MOV.U32 R18, RZ, RZ, R13 ;  /* 0x000000ffff127224 */ /* 0x000fe400078e000d */
[----:B------:R-:W-:Y:S02]  /*c4f0*/  IMAD.MOV.U32 R16, RZ, RZ, R11 ;  /* 0x000000ffff107224 */ /* 0x000fe400078e000b */
[----:B------:R-:W-:Y:S01]  /*c500*/  IMAD.MOV.U32 R17, RZ, RZ, R10 ;  /* 0x000000ffff117224 */ /* 0x000fe200078e000a */
[----:B0-----:R-:W-:Y:S04]  /*c510*/  STL.64 [R1+0xe58], R22 ;  /* 0x000e581601007387 */ /* 0x001fe80000100a00 */
[----:B------:R2:W-:Y:S02]  /*c520*/  STL.64 [R1+0xe50], R20 ;  /* 0x000e501401007387 */ /* 0x0005e40000100a00 */
[C---:B--2---:R-:W-:Y:S11]  /*c530*/  HMMA.16816.F32 R20, R4.reuse, R12, R24 ;  /* 0x0000000c0414723c */ /* 0x044ff60000001818 */
[----:B------:R-:W-:Y:S11]  /*c540*/  @!UPT UIADD3 URZ, URZ, URZ, URZ ;  /* 0x0000003f3f3ff290 */ /* 0x000ff6000fffe03f */
[----:B------:R-:W-:Y:S01]  /*c550*/  @!UPT UIADD3 URZ, URZ, URZ, URZ ;  /* 0x0000003f3f3ff290 */ /* 0x000fe2000fffe03f */
[----:B------:R-:W-:Y:S04]  /*c560*/  STL.64 [R1+0x1b0], R20 ;  /* 0x0001b01401007387 */ /* 0x000fe80000100a00 */
[----:B------:R-:W-:Y:S04]  /*c570*/  STL.64 [R1+0x1b8], R22 ;  /* 0x0001b81601007387 */ /* 0x000fe80000100a00 */
[----:B------:R-:W2:Y:S04]  /*c580*/  LDL.LU.64 R12, [R1+0x1a0] ;  /* 0x0001a000010c7983 */ /* 0x000ea80000300a00 */
[----:B------:R-:W2:Y:S04]  /*c590*/  LDL.LU.64 R14, [R1+0x1a8] ;  /* 0x0001a800010e7983 */ /* 0x000ea80000300a00 */
[----:B------:R-:W3:Y:S04]  /*c5a0*/  LDL.LU.64 R24, [R1+0x190] ;  /* 0x0001900001187983 */ /* 0x000ee80000300a00 */
[----:B------:R-:W3:Y:S04]  /*c5b0*/  LDL.LU.64 R26, [R1+0x198] ;  /* 0x00019800011a7983 */ /* 0x000ee80000300a00 */
[----:B------:R-:W-:Y:S04]  /*c5c0*/  STL.64 [R1+0x1008], R18 ;  /* 0x0010081201007387 */ /* 0x000fe80000100a00 */
[----:B------:R0:W-:Y:S04]  /*c5d0*/  STL.64 [R1+0x1000], R16 ;  /* 0x0010001001007387 */ /* 0x0001e80000100a00 */
[----:B0-----:R-:W4:Y:S04]  /*c5e0*/  LDL.LU.64 R16, [R1+0x180] ;  /* 0x0001800001107983 */ /* 0x001f280000300a00 */
[----:B------:R-:W2:Y:S04]  /*c5f0*/  LDL.LU.64 R18, [R1+0x188] ;  /* 0x0001880001127983 */ /* 0x000ea80000300a00 */
[----:B--2---:R-:W-:Y:S04]  /*c600*/  STL.64 [R1+0x1018], R18 ;  /* 0x0010181201007387 */ /* 0x004fe80000100a00 */
[----:B----4-:R0:W-:Y:S04]  /*c610*/  STL.64 [R1+0x1010], R16 ;  /* 0x0010101001007387 */ /* 0x0101e80000100a00 */
[----:B0-----:R-:W3:Y:S04]  /*c620*/  LDL.LU.64 R16, [R1+0x40] ;  /* 0x0000400001107983 */ /* 0x001ee80000300a00 */
[----:B------:R-:W2:Y:S04]  /*c630*/  LDL.LU.64 R20, [R1+0x70] ;  /* 0x0000700001147983 */ /* 0x000ea80000300a00 */
[----:B------:R-:W4:Y:S01]  /*c640*/  LDL.LU.64 R22, [R1+0x78] ;  /* 0x0000780001167983 */ /* 0x000f220000300a00 */
[C---:B------:R-:W-:Y:S08]  /*c650*/  HMMA.16816.F32 R12, R4.reuse, R8, R12 ;  /* 0x00000008040c723c */ /* 0x040ff0000000180c */
[----:B---3--:R-:W-:Y:S01]  /*c660*/  HMMA.16816.F32 R24, R4, R16, R24 ;  /* 0x000000100418723c */ /* 0x008fe20000001818 */
[----:B----4-:R-:W-:Y:S04]  /*c670*/  STL.64 [R1+0xf80], R22 ;  /* 0x000f801601007387 */ /* 0x010fe80000100a00 */
[----:B--2---:R0:W-:Y:S02]  /*c680*/  STL.64 [R1+0xf78], R20 ;  /* 0x000f781401007387 */ /* 0x0041e40000100a00 */
[----:B0-----:R-:W-:-:S02]  /*c690*/  IMAD.MOV.U32 R20, RZ, RZ, R2 ;  /* 0x000000ffff147224 */ /* 0x001fc400078e0002 */
[----:B------:R-:W2:Y:S01]  /*c6a0*/  LDL.LU R2, [R1+0x1024] ;  /* 0x0010240001027983 */ /* 0x000ea20000300800 */
[----:B------:R-:W-:-:S03]  /*c6b0*/  IMAD.MOV.U32 R21, RZ, RZ, R0 ;  /* 0x000000ffff157224 */ /* 0x000fc600078e0000 */
[----:B------:R-:W3:Y:S01]  /*c6c0*/  LDL.LU R0, [R1+0x1020] ;  /* 0x0010200001007983 */ /* 0x000ee20000300800 */
[----:B------:R-:W-:-:S03]  /*c6d0*/  IMAD.MOV.U32 R23, RZ, RZ, R8 ;  /* 0x000000ffff177224 */ /* 0x000fc600078e0008 */
[----:B------:R0:W-:Y:S01]  /*c6e0*/  STL.64 [R1+0x1a0], R12 ;  /* 0x0001a00c01007387 */ /* 0x0001e20000100a00 */
[----:B------:R-:W-:-:S03]  /*c6f0*/  IMAD.MOV.U32 R22, RZ, RZ, R9 ;  /* 0x000000ffff167224 */ /* 0x000fc600078e0009 */
[----:B------:R1:W-:Y:S04]  /*c700*/  STL.64 [R1+0x1a8], R14 ;  /* 0x0001a80e01007387 */ /* 0x0003e80000100a00 */
[----:B0-----:R-:W4:Y:S04]  /*c710*/  LDL.LU.64 R12, [R1+0x170] ;  /* 0x00017000010c7983 */ /* 0x001f280000300a00 */
[----:B-1----:R-:W4:Y:S04]  /*c720*/  LDL.LU.64 R14, [R1+0x178] ;  /* 0x00017800010e7983 */ /* 0x002f280000300a00 */
[----:B------:R-:W2:Y:S04]  /*c730*/  LDL.LU.64 R8, [R1+0x160] ;  /* 0x0001600001087983 */ /* 0x000ea80000300a00 */
[----:B------:R-:W2:Y:S04]  /*c740*/  LDL.LU.64 R10, [R1+0x168] ;  /* 0x00016800010a7983 */ /* 0x000ea80000300a00 */
[----:B------:R-:W-:Y:S04]  /*c750*/  STL.64 [R1+0x190], R24 ;  /* 0x0001901801007387 */ /* 0x000fe80000100a00 */
[----:B------:R0:W-:Y:S04]  /*c760*/  STL.64 [R1+0x198], R26 ;  /* 0x0001981a01007387 */ /* 0x0001e80000100a00 */
[----:B------:R-:W2:Y:S01]  /*c770*/  LDL.LU.64 R18, [R1+0x1018] ;  /* 0x0010180001127983 */ /* 0x000ea20000300a00 */
[----:B0-----:R-:W-:-:S02]  /*c780*/  IMAD.MOV.U32 R27, RZ, RZ, R16 ;  /* 0x000000ffff1b7224 */ /* 0x001fc400078e0010 */
[----:B------:R-:W-:Y:S02]  /*c790*/  IMAD.MOV.U32 R26, RZ, RZ, R17 ;  /* 0x000000ffff1a7224 */ /* 0x000fe400078e0011 */
[----:B------:R-:W2:Y:S02]  /*c7a0*/  LDL.LU.64 R16, [R1+0x1010] ;  /* 0x0010100001107983 */ /* 0x000ea40000300a00 */
[----:B--2---:R-:W-:Y:S11]  /*c7b0*/  HMMA.16816.F32 R16, R4, R20, R16 ;  /* 0x000000140410723c */ /* 0x004ff60000001810 */
[----:B------:R-:W-:Y:S11]  /*c7c0*/  @!UPT UIADD3 URZ, URZ, URZ, URZ ;  /* 0x0000003f3f3ff290 */ /* 0x000ff6000fffe03f */
[----:B------:R-:W-:Y:S01]  /*c7d0*/  @!UPT UIADD3 URZ, URZ, URZ, URZ ;  /* 0x0000003f3f3ff290 */ /* 0x000fe2000fffe03f */
[----:B------:R-:W-:Y:S04]  /*c7e0*/  STL.64 [R1+0x180], R16 ;  /* 0x0001801001007387 */ /* 0x000fe80000100a00 */
[----:B------:R0:W-:Y:S04]  /*c7f0*/  STL.64 [R1+0x188], R18 ;  /* 0x0001881201007387 */ /* 0x0001e80000100a00 */
[----:B0-----:R-:W2:Y:S04]  /*c800*/  LDL.LU.64 R18, [R1+0x1008] ;  /* 0x0010080001127983 */ /* 0x001ea80000300a00 */
[----:B------:R-:W3:Y:S04]  /*c810*/  LDL.LU.64 R16, [R1+0x1000] ;  /* 0x0010000001107983 */ /* 0x000ee80000300a00 */
[----:B------:R-:W3:Y:S04]  /*c820*/  LDL.LU.64 R24, [R1] ;  /* 0x0000000001187983 */ /* 0x000ee80000300a00 */
[----:B------:R0:W-:Y:S02]  /*c830*/  STL.64 [R1+0xf90], R20 ;  /* 0x000f901401007387 */ /* 0x0001e40000100a00 */
[----:B0-----:R-:W-:-:S02]  /*c840*/  IMAD.MOV.U32 R20, RZ, RZ, R27 ;  /* 0x000000ffff147224 */ /* 0x001fc400078e001b */
[----:B------:R-:W-:-:S05]  /*c850*/  IMAD.MOV.U32 R21, RZ, RZ, R26 ;  /* 0x000000ffff157224 */ /* 0x000fca00078e001a */
[----:B------:R0:W-:Y:S02]  /*c860*/  STL.64 [R1+0xfa8], R20 ;  /* 0x000fa81401007387 */ /* 0x0001e40000100a00 */
[----:B0-----:R-:W-:Y:S02]  /*c870*/  IMAD.MOV.U32 R20, RZ, RZ, R23 ;  /* 0x000000ffff147224 */ /* 0x001fe400078e0017 */
[----:B------:R-:W-:-:S05]  /*c880*/  IMAD.MOV.U32 R21, RZ, RZ, R22 ;  /* 0x000000ffff157224 */ /* 0x000fca00078e0016 */
[----:B------:R2:W-:Y:S02]  /*c890*/  STL.64 [R1+0xfc0], R20 ;  /* 0x000fc01401007387 */ /* 0x0005e40000100a00 */
[----:B--2---:R-:W-:Y:S02]  /*c8a0*/  IMAD.MOV.U32 R20, RZ, RZ, R19 ;  /* 0x000000ffff147224 */ /* 0x004fe400078e0013 */
[----:B------:R-:W-:-:S05]  /*c8b0*/  IMAD.MOV.U32 R21, RZ, RZ, R18 ;  /* 0x000000ffff157224 */ /* 0x000fca00078e0012 */
[----:B------:R0:W-:Y:S04]  /*c8c0*/  STL.64 [R1+0xff8], R20 ;  /* 0x000ff81401007387 */ /* 0x0001e80000100a00 */
[----:B0-----:R-:W4:Y:S01]  /*c8d0*/  LDL.LU.64 R20, [R1+0x20] ;  /* 0x0000200001147983 */ /* 0x001f220000300a00 */
[C---:B---3--:R-:W-:Y:S08]  /*c8e0*/  HMMA.16816.F32 R8, R4.reuse, R16, R8 ;  /* 0x000000100408723c */ /* 0x048ff00000001808 */
[C---:B----4-:R-:W-:Y:S11]  /*c8f0*/  HMMA.16816.F32 R12, R4.reuse, R20, R12 ;  /* 0x00000014040c723c */ /* 0x050ff6000000180c */
[----:B------:R-:W-:Y:S11]  /*c900*/  @!UPT UIADD3 URZ, URZ, URZ, URZ ;  /* 0x0000003f3f3ff290 */ /* 0x000ff6000fffe03f */
[----:B------:R-:W-:Y:S01]  /*c910*/  @!UPT UIADD3 URZ, URZ, URZ, URZ ;  /* 0x0000003f3f3ff290 */ /* 0x000fe2000fffe03f */
[----:B------:R-:W-:Y:S04]  /*c920*/  STL.64 [R1+0x170], R12 ;  /* 0x0001700c01007387 */ /* 0x000fe80000100a00 */
[----:B------:R0:W-:Y:S02]  /*c930*/  STL.64 [R1+0x178], R14 ;  /* 0x0001780e01007387 */ /* 0x0001e40000100a00 */
[----:B0-----:R-:W-:Y:S02]  /*c940*/  IMAD.MOV.U32 R15, RZ, RZ, R20 ;  /* 0x000000ffff0f7224 */ /* 0x001fe400078e0014 */
[----:B------:R-:W-:Y:S02]  /*c950*/  IMAD.MOV.U32 R14, RZ, RZ, R21 ;  /* 0x000000ffff0e7224 */ /* 0x000fe400078e0015 */
[----:B------:R-:W2:Y:S04]  /*c960*/  LDL.LU.64 R20, [R1+0x150] ;  /* 0x0001500001147983 */ /* 0x000ea80000300a00 */
[----:B------:R-:W2:Y:S04]  /*c970*/  LDL.LU.64 R22, [R1+0x158] ;  /* 0x0001580001167983 */ /* 0x000ea80000300a00 */
[----:B------:R0:W-:Y:S04]  /*c980*/  STL.64 [R1+0x160], R8 ;  /* 0x0001600801007387 */ /* 0x0001e80000100a00 */
[----:B------:R1:W-:Y:S04]  /*c990*/  STL.64 [R1+0x168], R10 ;  /* 0x0001680a01007387 */ /* 0x0003e80000100a00 */
[----:B0-----:R-:W3:Y:S04]  /*c9a0*/  LDL.LU.64 R8, [R1+0xc0] ;  /* 0x0000c00001087983 */ /* 0x001ee80000300a00 */
[----:B-1----:R-:W3:Y:S04]  /*c9b0*/  LDL.LU.64 R10, [R1+0xc8] ;  /* 0x0000c800010a7983 */ /* 0x002ee80000300a00 */
[----:B------:R0:W-:Y:S04]  /*c9c0*/  STL.64 [R1+0xf88], R16 ;  /* 0x000f881001007387 */ /* 0x0001e80000100a00 */
[----:B0-----:R-:W4:Y:S04]  /*c9d0*/  LDL.LU.64 R16, [R1+0x140] ;  /* 0x0001400001107983 */ /* 0x001f280000300a00 */
[----:B------:R-:W2:Y:S04]  /*c9e0*/  LDL.LU.64 R18, [R1+0x148] ;  /* 0x0001480001127983 */ /* 0x000ea80000300a00 */
[----:B--2---:R-:W-:Y:S04]  /*c9f0*/  STL.64 [R1+0xfa0], R18 ;  /* 0x000fa01201007387 */ /* 0x004fe80000100a00 */
[----:B----4-:R0:W-:Y:S04]  /*ca00*/  STL.64 [R1+0xf98], R16 ;  /* 0x000f981001007387 */ /* 0x0101e80000100a00 */
[----:B0-----:R-:W2:Y:S04]  /*ca10*/  LDL.LU.64 R16, [R1+0x90] ;  /* 0x0000900001107983 */ /* 0x001ea80000300a00 */
[----:B------:R-:W4:Y:S01]  /*ca20*/  LDL.LU.64 R18, [R1+0x98] ;  /* 0x0000980001127983 */ /* 0x000f220000300a00 */
[----:B------:R-:W-:Y:S03]  /*ca30*/  HMMA.16816.F32 R20, R4, R24, R20 ;  /* 0x000000180414723c */ /* 0x000fe60000001814 */
[----:B----4-:R-:W-:Y:S04]  /*ca40*/  STL.64 [R1+0xfb8], R18 ;  /* 0x000fb81201007387 */ /* 0x010fe80000100a00 */
[----:B--2---:R0:W-:Y:S04]  /*ca50*/  STL.64 [R1+0xfb0], R16 ;  /* 0x000fb01001007387 */ /* 0x0041e80000100a00 */
[----:B0-----:R-:W2:Y:S04]  /*ca60*/  LDL.LU.64 R16, [R1+0xa0] ;  /* 0x0000a00001107983 */ /* 0x001ea80000300a00 */
[----:B------:R-:W4:Y:S01]  /*ca70*/  LDL.LU.64 R18, [R1+0xa8] ;  /* 0x0000a80001127983 */ /* 0x000f220000300a00 */
[----:B------:R-:W-:-:S02]  /*ca80*/  IMAD.MOV.U32 R13, RZ, RZ, R24 ;  /* 0x000000ffff0d7224 */ /* 0x000fc400078e0018 */
[----:B------:R-:W-:Y:S01]  /*ca90*/  IMAD.MOV.U32 R12, RZ, RZ, R25 ;  /* 0x000000ffff0c7224 */ /* 0x000fe200078e0019 */
[----:B----4-:R-:W-:Y:S04]  /*caa0*/  STL.64 [R1+0xfd0], R18 ;  /* 0x000fd01201007387 */ /* 0x010fe80000100a00 */
[----:B--2---:R0:W-:Y:S04]  /*cab0*/  STL.64 [R1+0xfc8], R16 ;  /* 0x000fc81001007387 */ /* 0x0041e80000100a00 */
[----:B0-----:R-:W2:Y:S04]  /*cac0*/  LDL.LU.64 R16, [R1+0xb0] ;  /* 0x0000b00001107983 */ /* 0x001ea80000300a00 */
[----:B------:R-:W2:Y:S04]  /*cad0*/  LDL.LU.64 R18, [R1+0xb8] ;  /* 0x0000b80001127983 */ /* 0x000ea80000300a00 */
[----:B------:R0:W-:Y:S04]  /*cae0*/  STL.64 [R1+0x150], R20 ;  /* 0x0001501401007387 */ /* 0x0001e80000100a00 */
[----:B------:R-:W-:Y:S04]  /*caf0*/  STL.64 [R1+0x158], R22 ;  /* 0x0001581601007387 */ /* 0x000fe80000100a00 */
[----:B0-----:R-:W2:Y:S04]  /*cb00*/  LDL.LU.64 R20, [R1+0xff8] ;  /* 0x000ff80001147983 */ /* 0x001ea80000300a00 */
[----:B------:R-:W4:Y:S04]  /*cb10*/  LDL.LU.64 R26, [R1+0xff0] ;  /* 0x000ff000011a7983 */ /* 0x000f280000300a00 */
[----:B------:R-:W3:Y:S02]  /*cb20*/  LDL.LU.64 R24, [R1+0xfe8] ;  /* 0x000fe80001187983 */ /* 0x000ee40000300a00 */
[----:B---3--:R-:W-:Y:S02]  /*cb30*/  HMMA.16816.F32 R4, R4, R24, R8 ;  /* 0x000000180404723c */ /* 0x008fe40000001808 */
[----:B------:R-:W2:Y:S04]  /*cb40*/  LDL.LU.64 R10, [R1+0xfe0] ;  /* 0x000fe000010a7983 */ /* 0x000ea80000300a00 */
[----:B------:R-:W2:Y:S11]  /*cb50*/  LDL.LU.64 R8, [R1+0xfd8] ;  /* 0x000fd80001087983 */ /* 0x000eb60000300a00 */
[----:B------:R-:W-:Y:S06]  /*cb60*/  @!UPT UIADD3 URZ, URZ, URZ, URZ ;  /* 0x0000003f3f3ff290 */ /* 0x000fec000fffe03f */
[----:B------:R-:W-:Y:S04]  /*cb70*/  STL.64 [R1+0xc0], R4 ;  /* 0x0000c00401007387 */ /* 0x000fe80000100a00 */
[----:B------:R-:W-:Y:S04]  /*cb80*/  STL.64 [R1+0xc8], R6 ;  /* 0x0000c80601007387 */ /* 0x000fe80000100a00 */
[----:B----4-:R-:W-:Y:S04]  /*cb90*/  STL.64 [R1+0xf50], R26 ;  /* 0x000f501a01007387 */ /* 0x010fe80000100a00 */
[----:B------:R0:W-:Y:S04]  /*cba0*/  STL.64 [R1+0xf48], R24 ;  /* 0x000f481801007387 */ /* 0x0001e80000100a00 */
        /* <DEDUP_REMOVED lines=24> */
[----:B------:R-:W2:Y:S11]  /*cd30*/  LDL.LU.64 R16, [R1+0xf88] ;  /* 0x000f880001107983 */ /* 0x000eb60000300a00 */
[----:B------:R-:W-:Y:S10]  /*cd40*/  @!UPT UIADD3 URZ, URZ, URZ, URZ ;  /* 0x0000003f3f3ff290 */ /* 0x000ff4000fffe03f */
[----:B------:R-:W-:Y:S04]  /*cd50*/  STL.64 [R1+0x140], R20 ;  /* 0x0001401401007387 */ /* 0x000fe80000100a00 */
[----:B------:R0:W-:Y:S04]  /*cd60*/  STL.64 [R1+0x148], R22 ;  /* 0x0001481601007387 */ /* 0x0001e80000100a00 */
[----:B0-----:R-:W2:Y:S04]  /*cd70*/  LDL.LU.64 R22, [R1+0xf80] ;  /* 0x000f800001167983 */ /* 0x001ea80000300a00 */
[----:B------:R-:W2:Y:S01]  /*cd80*/  LDL.LU.64 R20, [R1+0xf78] ;  /* 0x000f780001147983 */ /* 0x000ea20000300a00 */
[----:B------:R-:W-:-:S02]  /*cd90*/  IMAD.MOV.U32 R4, RZ, RZ, R15 ;  /* 0x000000ffff047224 */ /* 0x000fc400078e000f */
[----:B------:R-:W-:-:S07]  /*cda0*/  IMAD.MOV.U32 R5, RZ, RZ, R14 ;  /* 0x000000ffff057224 */ /* 0x000fce00078e000e */
[C---:B---3--:R-:W-:Y:S11]  /*cdb0*/  HMMA.16816.F32 R24, R8.reuse, R4, R24 ;  /* 0x000000040818723c */ /* 0x048ff60000001818 */
[----:B------:R-:W-:Y:S11]  /*cdc0*/  @!UPT UIADD3 URZ, URZ, URZ, URZ ;  /* 0x0000003f3f3ff290 */ /* 0x000ff6000fffe03f */
[----:B------:R-:W-:Y:S01]  /*cdd0*/  @!UPT UIADD3 URZ, URZ, URZ, URZ ;  /* 0x0000003f3f3ff290 */ /* 0x000fe2000fffe03f */
[----:B------:R-:W-:Y:S04]  /*cde0*/  STL.64 [R1+0x80], R24 ;  /* 0x0000801801007387 */ /* 0x000fe80000100a00 */
[----:B------:R-:W-:Y:S01]  /*cdf0*/  STL.64 [R1+0x88], R26 ;  /* 0x0000881a01007387 */ /* 0x000fe20000100a00 */
[----:B--2---:R-:W-:Y:S07]  /*ce00*/  HMMA.16816.F32 R4, R8, R16, R20 ;  /* 0x000000100804723c */ /* 0x004fee0000001814 */
[----:B------:R-:W-:-:S02]  /*ce10*/  IMAD.MOV.U32 R20, RZ, RZ, R0 ;  /* 0x000000ffff147224 */ /* 0x000fc400078e0000 */
[----:B------:R-:W2:Y:S01]  /*ce20*/  LDL.LU R0, [R1+0xf74] ;  /* 0x000f740001007983 */ /* 0x000ea20000300800 */
[----:B------:R-:W-:Y:S02]  /*ce30*/  IMAD.MOV.U32 R21, RZ, RZ, R2 ;  /* 0x000000ffff157224 */ /* 0x000fe400078e0002 */
[----:B------:R-:W-:Y:S02]  /*ce40*/  IMAD.MOV.U32 R22, RZ, RZ, R3 ;  /* 0x000000ffff167224 */ /* 0x000fe400078e0003 */
[----:B------:R-:W-:-:S09]  /*ce50*/  IMAD.MOV.U32 R23, RZ, RZ, R28 ;  /* 0x000000ffff177224 */ /* 0x000fd200078e001c */
[----:B------:R-:W-:Y:S04]  /*ce60*/  STL.64 [R1+0x70], R4 ;  /* 0x0000700401007387 */ /* 0x000fe80000100a00 */
[----:B------:R-:W-:Y:S04]  /*ce70*/  STL.64 [R1+0x78], R6 ;  /* 0x0000780601007387 */ /* 0x000fe80000100a00 */
[----:B------:R-:W3:Y:S04]  /*ce80*/  LDL.LU R2, [R1+0xf70] ;  /* 0x000f700001027983 */ /* 0x000ee80000300800 */
[----:B------:R-:W4:Y:S04]  /*ce90*/  LDL.LU R3, [R1+0xf6c] ;  /* 0x000f6c0001037983 */ /* 0x000f280000300800 */
[----:B------:R-:W2:Y:S04]  /*cea0*/  LDL.LU R28, [R1+0xf68] ;  /* 0x000f6800011c7983 */ /* 0x000ea80000300800 */
[----:B------:R-:W2:Y:S04]  /*ceb0*/  LDL.LU R16, [R1+0x320] ;  /* 0x0003200001107983 */ /* 0x000ea80000300800 */
[----:B------:R-:W2:Y:S04]  /*cec0*/  LDL.LU R17, [R1+0x324] ;  /* 0x0003240001117983 */ /* 0x000ea80000300800 */
[----:B------:R-:W2:Y:S04]  /*ced0*/  LDL.LU R18, [R1+0x328] ;  /* 0x0003280001127983 */ /* 0x000ea80000300800 */
[----:B------:R-:W2:Y:S04]  /*cee0*/  LDL.LU R19, [R1+0x32c] ;  /* 0x00032c0001137983 */ /* 0x000ea80000300800 */
[----:B--2---:R0:W-:Y:S04]  /*cef0*/  STL.64 [R1+0xf10], R18 ;  /* 0x000f101201007387 */ /* 0x0041e80000100a00 */
[----:B------:R-:W-:Y:S04]  /*cf00*/  STL.64 [R1+0xf08], R16 ;  /* 0x000f081001007387 */ /* 0x000fe80000100a00 */
[----:B0-----:R-:W2:Y:S04]  /*cf10*/  LDL R18, [R1+0x48] ;  /* 0x0000480001127983 */ /* 0x001ea80000100800 */
[----:B------:R-:W2:Y:S04]  /*cf20*/  LDL R19, [R1+0x4c] ;  /* 0x00004c0001137983 */ /* 0x000ea80000100800 */
[----:B------:R-:W2:Y:S04]  /*cf30*/  LDL.LU R4, [R1+0x340] ;  /* 0x0003400001047983 */ /* 0x000ea80000300800 */
[----:B------:R-:W2:Y:S04]  /*cf40*/  LDL.LU R5, [R1+0x344] ;  /* 0x0003440001057983 */ /* 0x000ea80000300800 */
[----:B------:R-:W2:Y:S04]  /*cf50*/  LDL.LU R6, [R1+0x348] ;  /* 0x0003480001067983 */ /* 0x000ea80000300800 */
[----:B------:R-:W2:Y:S04]  /*cf60*/  LDL.LU R7, [R1+0x34c] ;  /* 0x00034c0001077983 */ /* 0x000ea80000300800 */
[----:B--2---:R-:W-:Y:S04]  /*cf70*/  STL.64 [R1+0xf30], R6 ;  /* 0x000f300601007387 */ /* 0x004fe80000100a00 */
[----:B------:R0:W-:Y:S04]  /*cf80*/  STL.64 [R1+0xf28], R4 ;  /* 0x000f280401007387 */ /* 0x0001e80000100a00 */
[----:B0-----:R-:W2:Y:S04]  /*cf90*/  LDL.LU R4, [R1+0x350] ;  /* 0x0003500001047983 */ /* 0x001ea80000300800 */
[----:B------:R-:W2:Y:S04]  /*cfa0*/  LDL.LU R5, [R1+0x354] ;  /* 0x0003540001057983 */ /* 0x000ea80000300800 */
[----:B------:R-:W2:Y:S04]  /*cfb0*/  LDL.LU R6, [R1+0x358] ;  /* 0x0003580001067983 */ /* 0x000ea80000300800 */
[----:B------:R-:W2:Y:S01]  /*cfc0*/  LDL.LU R7, [R1+0x35c] ;  /* 0x00035c0001077983 */ /* 0x000ea20000300800 */
[----:B------:R-:W-:-:S02]  /*cfd0*/  IMAD.MOV.U32 R24, RZ, RZ, R13 ;  /* 0x000000ffff187224 */ /* 0x000fc400078e000d */
[----:B------:R-:W-:Y:S01]  /*cfe0*/  IMAD.MOV.U32 R25, RZ, RZ, R12 ;  /* 0x000000ffff197224 */ /* 0x000fe200078e000c */
[----:B--2---:R-:W-:Y:S04]  /*cff0*/  STL.64 [R1+0xf60], R6 ;  /* 0x000f600601007387 */ /* 0x004fe80000100a00 */
[----:B------:R0:W-:Y:S04]  /*d000*/  STL.64 [R1+0xf58], R4 ;  /* 0x000f580401007387 */ /* 0x0001e80000100a00 */
[----:B0-----:R-:W2:Y:S04]  /*d010*/  LDL.LU.64 R4, [R1+0x130] ;  /* 0x0001300001047983 */ /* 0x001ea80000300a00 */
[----:B------:R-:W2:Y:S04]  /*d020*/  LDL.LU.64 R6, [R1+0x138] ;  /* 0x0001380001067983 */ /* 0x000ea80000300a00 */
[----:B------:R-:W2:Y:S04]  /*d030*/  LDL.LU.64 R12, [R1+0x120] ;  /* 0x00012000010c7983 */ /* 0x000ea80000300a00 */
[----:B------:R-:W2:Y:S04]  /*d040*/  LDL.LU.64 R14, [R1+0x128] ;  /* 0x00012800010e7983 */ /* 0x000ea80000300a00 */
[----:B------:R0:W-:Y:S04]  /*d050*/  STL.64 [R1+0xf20], R18 ;  /* 0x000f201201007387 */ /* 0x0001e80000100a00 */
[----:B0-----:R-:W2:Y:S04]  /*d060*/  LDL.64 R18, [R1+0x58] ;  /* 0x0000580001127983 */ /* 0x001ea80000100a00 */
[----:B------:R0:W-:Y:S04]  /*d070*/  STL.64 [R1+0xee8], R22 ;  /* 0x000ee81601007387 */ /* 0x0001e80000100a00 */
[----:B------:R-:W-:Y:S04]  /*d080*/  STL.64 [R1+0xee0], R20 ;  /* 0x000ee01401007387 */ /* 0x000fe80000100a00 */
[----:B0-----:R-:W2:Y:S04]  /*d090*/  LDL.64 R22, [R1+0x28] ;  /* 0x0000280001167983 */ /* 0x001ea80000100a00 */
[----:B--2---:R0:W-:Y:S04]  /*d0a0*/  STL.64 [R1+0xef8], R22 ;  /* 0x000ef81601007387 */ /* 0x0041e80000100a00 */
[----:B0-----:R-:W2:Y:S01]  /*d0b0*/  LDL.64 R22, [R1+0x38] ;  /* 0x0000380001167983 */ /* 0x001ea20000100a00 */
[----:B------:R-:W-:Y:S01]  /*d0c0*/  HMMA.16816.F32 R24, R8, R24, R4 ;  /* 0x000000180818723c */ /* 0x000fe20000001804 */
[----:B------:R-:W-:-:S02]  /*d0d0*/  IMAD.MOV.U32 R20, RZ, RZ, R28 ;  /* 0x000000ffff147224 */ /* 0x000fc400078e001c */
[----:B----4-:R-:W-:Y:S11]  /*d0e0*/  IMAD.MOV.U32 R21, RZ, RZ, R3 ;  /* 0x000000ffff157224 */ /* 0x010ff600078e0003 */
[----:B------:R-:W-:Y:S10]  /*d0f0*/  @!UPT UIADD3 URZ, URZ, URZ, URZ ;  /* 0x0000003f3f3ff290 */ /* 0x000ff4000fffe03f */
[----:B------:R-:W-:Y:S02]  /*d100*/  IMAD.MOV.U32 R28, RZ, RZ, R27 ;  /* 0x000000ffff1c7224 */ /* 0x000fe400078e001b */
[----:B------:R-:W-:Y:S01]  /*d110*/  IMAD.MOV.U32 R3, RZ, RZ, R25 ;  /* 0x000000ffff037224 */ /* 0x000fe200078e0019 */
[----:B--2---:R0:W-:Y:S04]  /*d120*/  STL.64 [R1+0xf18], R22 ;  /* 0x000f181601007387 */ /* 0x0041e80000100a00 */
[----:B------:R-:W2:Y:S04]  /*d130*/  LDL.LU.64 R6, [R1+0xf60] ;  /* 0x000f600001067983 */ /* 0x000ea80000300a00 */
[----:B------:R-:W2:Y:S01]  /*d140*/  LDL.LU.64 R4, [R1+0xf58] ;  /* 0x000f580001047983 */ /* 0x000ea20000300a00 */
[----:B0-----:R-:W-:-:S02]  /*d150*/  IMAD.MOV.U32 R23, RZ, RZ, R0 ;  /* 0x000000ffff177224 */ /* 0x001fc400078e0000 */
[----:B---3--:R-:W-:Y:S02]  /*d160*/  IMAD.MOV.U32 R22, RZ, RZ, R2 ;  /* 0x000000ffff167224 */ /* 0x008fe400078e0002 */
[----:B------:R-:W-:Y:S02]  /*d170*/  IMAD.MOV.U32 R0, RZ, RZ, R26 ;  /* 0x000000ffff007224 */ /* 0x000fe400078e001a */
[----:B------:R-:W-:Y:S01]  /*d180*/  IMAD.MOV.U32 R2, RZ, RZ, R24 ;  /* 0x000000ffff027224 */ /* 0x000fe200078e0018 */
[----:B------:R-:W3:Y:S04]  /*d190*/  LDL.LU.64 R26, [R1+0xf50] ;  /* 0x000f5000011a7983 */ /* 0x000ee80000300a00 */
[----:B------:R-:W4:Y:S04]  /*d1a0*/  LDL.LU.64 R24, [R1+0xf48] ;  /* 0x000f480001187983 */ /* 0x000f280000300a00 */
[----:B------:R-:W-:Y:S04]  /*d1b0*/  STL [R1+0xbd8], R28 ;  /* 0x000bd81c01007387 */ /* 0x000fe80000100800 */
[----:B------:R-:W-:Y:S04]  /*d1c0*/  STL [R1+0xbd4], R0 ;  /* 0x000bd40001007387 */ /* 0x000fe80000100800 */
[----:B------:R-:W-:Y:S04]  /*d1d0*/  STL [R1+0xbd0], R3 ;  /* 0x000bd00301007387 */ /* 0x000fe80000100800 */
[----:B------:R-:W-:Y:S01]  /*d1e0*/  STL [R1+0xb68], R2 ;  /* 0x000b680201007387 */ /* 0x000fe20000100800 */
[----:B----4-:R-:W-:Y:S03]  /*d1f0*/  HMMA.16816.F32 R8, R8, R24, R12 ;  /* 0x000000180808723c */ /* 0x010fe6000000180c */
[----:B------:R-:W2:Y:S04]  /*d200*/  LDL.LU.64 R14, [R1+0xf40] ;  /* 0x000f4000010e7983 */ /* 0x000ea80000300a00 */
[----:B------:R-:W2:Y:S04]  /*d210*/  LDL.LU.64 R12, [R1+0xf38] ;  /* 0x000f3800010c7983 */ /* 0x000ea80000300a00 */
[----:B---3--:R0:W-:Y:S04]  /*d220*/  STL.64 [R1+0xed0], R26 ;  /* 0x000ed01a01007387 */ /* 0x0081e80000100a00 */
[----:B0-----:R-:W2:Y:S08]  /*d230*/  LDL.64 R26, [R1+0x68] ;  /* 0x00006800011a7983 */ /* 0x001eb00000100a00 */
[----:B------:R-:W-:Y:S04]  /*d240*/  STL.64 [R1+0x120], R8 ;  /* 0x0001200801007387 */ /* 0x000fe80000100a00 */
[----:B------:R0:W-:Y:S04]  /*d250*/  STL.64 [R1+0x128], R10 ;  /* 0x0001280a01007387 */ /* 0x0001e80000100a00 */
[----:B0-----:R-:W3:Y:S04]  /*d260*/  LDL R10, [R1+0x18] ;  /* 0x00001800010a7983 */ /* 0x001ee80000100800 */
[----:B------:R-:W3:Y:S01]  /*d270*/  LDL R11, [R1+0x1c] ;  /* 0x00001c00010b7983 */ /* 0x000ee20000100800 */
[----:B--2---:R-:W-:Y:S03]  /*d280*/  HMMA.16816.F32 R4, R12, R26, R4 ;  /* 0x0000001a0c04723c */ /* 0x004fe60000001804 */
[----:B---3--:R0:W-:Y:S04]  /*d290*/  STL.64 [R1+0xef0], R10 ;  /* 0x000ef00a01007387 */ /* 0x0081e80000100a00 */
[----:B------:R-:W2:Y:S04]  /*d2a0*/  LDL.LU R8, [R1+0x310] ;  /* 0x0003100001087983 */ /* 0x000ea80000300800 */
[----:B------:R-:W2:Y:S04]  /*d2b0*/  LDL.LU R9, [R1+0x314] ;  /* 0x0003140001097983 */ /* 0x000ea80000300800 */
[----:B0-----:R-:W2:Y:S04]  /*d2c0*/  LDL.LU R10, [R1+0x318] ;  /* 0x00031800010a7983 */ /* 0x001ea80000300800 */
[----:B------:R-:W2:Y:S04]  /*d2d0*/  LDL.LU R11, [R1+0x31c] ;  /* 0x00031c00010b7983 */ /* 0x000ea80000300800 */
[----:B------:R-:W-:Y:S04]  /*d2e0*/  STL.64 [R1+0x350], R4 ;  /* 0x0003500401007387 */ /* 0x000fe80000100a00 */
[----:B------:R0:W-:Y:S04]  /*d2f0*/  STL.64 [R1+0x358], R6 ;  /* 0x0003580601007387 */ /* 0x0001e80000100a00 */
[----:B0-----:R-:W3:Y:S04]  /*d300*/  LDL.LU.64 R6, [R1+0xf30] ;  /* 0x000f300001067983 */ /* 0x001ee80000300a00 */
[----:B------:R-:W3:Y:S01]  /*d310*/  LDL.LU.64 R4, [R1+0xf28] ;  /* 0x000f280001047983 */ /* 0x000ee20000300a00 */
[----:B------:R-:W-:-:S02]  /*d320*/  IMAD.MOV.U32 R2, RZ, RZ, R26 ;  /* 0x000000ffff027224 */ /* 0x000fc400078e001a */
[----:B------:R-:W-:Y:S02]  /*d330*/  IMAD.MOV.U32 R0, RZ, RZ, R27 ;  /* 0x000000ffff007224 */ /* 0x000fe400078e001b */
[----:B------:R-:W4:Y:S01]  /*d340*/  LDL.64 R26, [R1+0x8] ;  /* 0x00000800011a7983 */ /* 0x000f220000100a00 */
[C---:B---3--:R-:W-:Y:S11]  /*d350*/  HMMA.16816.F32 R4, R12.reuse, R18, R4 ;  /* 0x000000120c04723c */ /* 0x048ff60000001804 */
[----:B------:R-:W-:Y:S11]  /*d360*/  @!UPT UIADD3 URZ, URZ, URZ, URZ ;  /* 0x0000003f3f3ff290 */ /* 0x000ff6000fffe03f */
[----:B------:R-:W-:Y:S01]  /*d370*/  @!UPT UIADD3 URZ, URZ, URZ, URZ ;  /* 0x0000003f3f3ff290 */ /* 0x000fe2000fffe03f */
[----:B------:R0:W-:Y:S04]  /*d380*/  STL.64 [R1+0x340], R4 ;  /* 0x0003400401007387 */ /* 0x0001e80000100a00 */
[----:B------:R-:W-:Y:S01]  /*d390*/  STL.64 [R1+0x348], R6 ;  /* 0x0003480601007387 */ /* 0x000fe20000100a00 */
[----:B0-----:R-:W-:Y:S02]  /*d3a0*/  IMAD.MOV.U32 R5, RZ, RZ, R18 ;  /* 0x000000ffff057224 */ /* 0x001fe400078e0012 */
[----:B------:R-:W-:Y:S02]  /*d3b0*/  IMAD.MOV.U32 R4, RZ, RZ, R19 ;  /* 0x000000ffff047224 */ /* 0x000fe400078e0013 */
[----:B------:R-:W3:Y:S04]  /*d3c0*/  LDL.LU.64 R18, [R1+0xf20] ;  /* 0x000f200001127983 */ /* 0x000ee80000300a00 */
[----:B------:R0:W-:Y:S04]  /*d3d0*/  STL.64 [R1+0xed8], R4 ;  /* 0x000ed80401007387 */ /* 0x0001e80000100a00 */
[----:B0-----:R-:W4:Y:S04]  /*d3e0*/  LDL.LU R4, [R1+0x2f0] ;  /* 0x0002f00001047983 */ /* 0x001f280000300800 */
[----:B------:R-:W4:Y:S04]  /*d3f0*/  LDL.LU R5, [R1+0x2f4] ;  /* 0x0002f40001057983 */ /* 0x000f280000300800 */
[----:B------:R-:W4:Y:S04]  /*d400*/  LDL.LU R6, [R1+0x2f8] ;  /* 0x0002f80001067983 */ /* 0x000f280000300800 */
[----:B------:R-:W4:Y:S01]  /*d410*/  LDL.LU R7, [R1+0x2fc] ;  /* 0x0002fc0001077983 */ /* 0x000f220000300800 */
[C---:B---3--:R-:W-:Y:S03]  /*d420*/  HMMA.16816.F32 R16, R12.reuse, R18, R20 ;  /* 0x000000120c10723c */ /* 0x048fe60000001814 */
[----:B------:R-:W3:Y:S11]  /*d430*/  LDL.LU.64 R22, [R1+0xf18] ;  /* 0x000f180001167983 */ /* 0x000ef60000300a00 */
[----:B------:R-:W-:Y:S09]  /*d440*/  @!UPT UIADD3 URZ, URZ, URZ, URZ ;  /* 0x0000003f3f3ff290 */ /* 0x000ff2000fffe03f */
[----:B------:R-:W-:Y:S04]  /*d450*/  STL.64 [R1+0x330], R16 ;  /* 0x0003301001007387 */ /* 0x000fe80000100a00 */
[----:B------:R0:W-:Y:S04]  /*d460*/  STL.64 [R1+0x338], R18 ;  /* 0x0003381201007387 */ /* 0x0001e80000100a00 */
[----:B0-----:R-:W3:Y:S04]  /*d470*/  LDL.LU.64 R18, [R1+0xf10] ;  /* 0x000f100001127983 */ /* 0x001ee80000300a00 */
[----:B------:R-:W3:Y:S02]  /*d480*/  LDL.LU.64 R16, [R1+0xf08] ;  /* 0x000f080001107983 */ /* 0x000ee40000300a00 */
[----:B---3--:R-:W-:Y:S11]  /*d490*/  HMMA.16816.F32 R16, R12, R22, R16 ;  /* 0x000000160c10723c */ /* 0x008ff60000001810 */
[----:B------:R-:W-:Y:S11]  /*d4a0*/  @!UPT UIADD3 URZ, URZ, URZ, URZ ;  /* 0x0000003f3f3ff290 */ /* 0x000ff6000fffe03f */
[----:B------:R-:W-:Y:S01]  /*d4b0*/  @!UPT UIADD3 URZ, URZ, URZ, URZ ;  /* 0x0000003f3f3ff290 */ /* 0x000fe2000fffe03f */
[----:B------:R0:W-:Y:S04]  /*d4c0*/  STL.64 [R1+0x320], R16 ;  /* 0x0003201001007387 */ /* 0x0001e80000100a00 */
[----:B------:R1:W-:Y:S04]  /*d4d0*/  STL.64 [R1+0x328], R18 ;  /* 0x0003281201007387 */ /* 0x0003e80000100a00 */
[----:B0-----:R-:W3:Y:S01]  /*d4e0*/  LDL.LU.64 R16, [R1+0xf00] ;  /* 0x000f000001107983 */ /* 0x001ee20000300a00 */
[----:B-1----:R-:W-:Y:S02]  /*d4f0*/  IMAD.MOV.U32 R18, RZ, RZ, R22 ;  /* 0x000000ffff127224 */ /* 0x002fe400078e0016 */
[----:B------:R-:W-:-:S02]  /*d500*/  IMAD.MOV.U32 R19, RZ, RZ, R23 ;  /* 0x000000ffff137224 */ /* 0x000fc400078e0017 */
        /* <DEDUP_REMOVED lines=13> */
[----:B------:R0:W-:Y:S04]  /*d5e0*/  STL.64 [R1+0x300], R20 ;  /* 0x0003001401007387 */ /* 0x0001e80000100a00 */
[----:B------:R1:W-:Y:S04]  /*d5f0*/  STL.64 [R1+0x308], R22 ;  /* 0x0003081601007387 */ /* 0x0003e80000100a00 */
[----:B0-----:R-:W2:Y:S04]  /*d600*/  LDL.LU R20, [R1+0x220] ;  /* 0x0002200001147983 */ /* 0x001ea80000300800 */
[----:B------:R-:W2:Y:S04]  /*d610*/  LDL.LU R21, [R1+0x224] ;  /* 0x0002240001157983 */ /* 0x000ea80000300800 */
[----:B-1----:R-:W2:Y:S04]  /*d620*/  LDL.LU R22, [R1+0x228] ;  /* 0x0002280001167983 */ /* 0x002ea80000300800 */
[----:B------:R-:W2:Y:S01]  /*d630*/  LDL.LU R23, [R1+0x22c] ;  /* 0x00022c0001177983 */ /* 0x000ea20000300800 */
[----:B----4-:R-:W-:Y:S03]  /*d640*/  HMMA.16816.F32 R4, R12, R26, R4 ;  /* 0x0000001a0c04723c */ /* 0x010fe60000001804 */
[----:B--2---:R-:W-:Y:S04]  /*d650*/  STL.64 [R1+0xea8], R22 ;  /* 0x000ea81601007387 */ /* 0x004fe80000100a00 */
[----:B------:R0:W-:Y:S04]  /*d660*/  STL.64 [R1+0xea0], R20 ;  /* 0x000ea01401007387 */ /* 0x0001e80000100a00 */
[----:B0-----:R-:W2:Y:S04]  /*d670*/  LDL.LU R20, [R1+0x230] ;  /* 0x0002300001147983 */ /* 0x001ea80000300800 */
[----:B------:R-:W2:Y:S04]  /*d680*/  LDL.LU R21, [R1+0x234] ;  /* 0x0002340001157983 */ /* 0x000ea80000300800 */
[----:B------:R-:W4:Y:S04]  /*d690*/  LDL.LU R22, [R1+0x238] ;  /* 0x0002380001167983 */ /* 0x000f280000300800 */
[----:B------:R-:W4:Y:S04]  /*d6a0*/  LDL.LU R23, [R1+0x23c] ;  /* 0x00023c0001177983 */ /* 0x000f280000300800 */
[----:B----4-:R0:W-:Y:S04]  /*d6b0*/  STL.64 [R1+0xeb8], R22 ;  /* 0x000eb81601007387 */ /* 0x0101e80000100a00 */
[----:B--2---:R-:W-:Y:S04]  /*d6c0*/  STL.64 [R1+0xeb0], R20 ;  /* 0x000eb01401007387 */ /* 0x004fe80000100a00 */
[----:B------:R1:W-:Y:S04]  /*d6d0*/  STL.64 [R1+0xe80], R10 ;  /* 0x000e800a01007387 */ /* 0x0003e80000100a00 */
[----:B------:R-:W2:Y:S04]  /*d6e0*/  LDL.LU R8, [R1+0x250] ;  /* 0x0002500001087983 */ /* 0x000ea80000300800 */
[----:B------:R-:W2:Y:S01]  /*d6f0*/  LDL.LU R9, [R1+0x254] ;  /* 0x0002540001097983 */ /* 0x000ea20000300800 */
[----:B0-----:R-:W-:-:S03]  /*d700*/  IMAD.MOV.U32 R22, RZ, RZ, R2 ;  /* 0x000000ffff167224 */ /* 0x001fc600078e0002 */
[----:B-1----:R-:W2:Y:S01]  /*d710*/  LDL.LU R10, [R1+0x258] ;  /* 0x00025800010a7983 */ /* 0x002ea20000300800 */
[----:B------:R-:W-:-:S03]  /*d720*/  IMAD.MOV.U32 R23, RZ, RZ, R0 ;  /* 0x000000ffff177224 */ /* 0x000fc600078e0000 */
[----:B------:R-:W2:Y:S01]  /*d730*/  LDL.LU R11, [R1+0x25c] ;  /* 0x00025c00010b7983 */ /* 0x000ea20000300800 */
[----:B------:R-:W-:-:S03]  /*d740*/  IMAD.MOV.U32 R2, RZ, RZ, R26 ;  /* 0x000000ffff027224 */ /* 0x000fc600078e001a */
[----:B------:R0:W-:Y:S01]  /*d750*/  STL.64 [R1+0x2f0], R4 ;  /* 0x0002f00401007387 */ /* 0x0001e20000100a00 */
[----:B------:R-:W-:-:S03]  /*d760*/  IMAD.MOV.U32 R0, RZ, RZ, R27 ;  /* 0x000000ffff007224 */ /* 0x000fc600078e001b */
[----:B------:R-:W-:Y:S04]  /*d770*/  STL.64 [R1+0x2f8], R6 ;  /* 0x0002f80601007387 */ /* 0x000fe80000100a00 */
[----:B0-----:R-:W4:Y:S04]  /*d780*/  LDL.LU.64 R4, [R1+0xed8] ;  /* 0x000ed80001047983 */ /* 0x001f280000300a00 */
[----:B------:R-:W2:Y:S02]  /*d790*/  LDL.LU.64 R26, [R1+0xed0] ;  /* 0x000ed000011a7983 */ /* 0x000ea40000300a00 */
[----:B--2---:R-:W-:Y:S02]  /*d7a0*/  HMMA.16816.F32 R8, R12, R26, R8 ;  /* 0x0000001a0c08723c */ /* 0x004fe40000001808 */
[----:B------:R4:W-:Y:S05]  /*d7b0*/  STL.64 [R1+0xe60], R26 ;  /* 0x000e601a01007387 */ /* 0x0009ea0000100a00 */
[----:B----4-:R-:W-:-:S02]  /*d7c0*/  IMAD.MOV.U32 R26, RZ, RZ, R5 ;  /* 0x000000ffff1a7224 */ /* 0x010fc400078e0005 */
[----:B------:R-:W-:Y:S11]  /*d7d0*/  IMAD.MOV.U32 R27, RZ, RZ, R4 ;  /* 0x000000ffff1b7224 */ /* 0x000ff600078e0004 */
[----:B------:R-:W-:Y:S03]  /*d7e0*/  @!UPT UIADD3 URZ, URZ, URZ, URZ ;  /* 0x0000003f3f3ff290 */ /* 0x000fe6000fffe03f */
[----:B------:R-:W-:Y:S04]  /*d7f0*/  STL.64 [R1+0x250], R8 ;  /* 0x0002500801007387 */ /* 0x000fe80000100a00 */
[----:B------:R-:W-:Y:S04]  /*d800*/  STL.64 [R1+0x258], R10 ;  /* 0x0002580a01007387 */ /* 0x000fe80000100a00 */
[----:B------:R0:W-:Y:S04]  /*d810*/  STL.64 [R1+0xec0], R26 ;  /* 0x000ec01a01007387 */ /* 0x0001e80000100a00 */
[----:B------:R-:W3:Y:S04]  /*d820*/  LDL.LU R24, [R1+0x240] ;  /* 0x0002400001187983 */ /* 0x000ee80000300800 */
[----:B------:R-:W3:Y:S04]  /*d830*/  LDL.LU R25, [R1+0x244] ;  /* 0x0002440001197983 */ /* 0x000ee80000300800 */
[----:B0-----:R-:W3:Y:S04]  /*d840*/  LDL.LU R26, [R1+0x248] ;  /* 0x00024800011a7983 */ /* 0x001ee80000300800 */
[----:B------:R-:W3:Y:S04]  /*d850*/  LDL.LU R27, [R1+0x24c] ;  /* 0x00024c00011b7983 */ /* 0x000ee80000300800 */
[----:B------:R-:W2:Y:S04]  /*d860*/  LDL.LU R4, [R1+0xd0] ;  /* 0x0000d00001047983 */ /* 0x000ea80000300800 */
[----:B------:R-:W2:Y:S04]  /*d870*/  LDL.LU R5, [R1+0xd4] ;  /* 0x0000d40001057983 */ /* 0x000ea80000300800 */
[----:B------:R-:W4:Y:S04]  /*d880*/  LDL.LU R6, [R1+0xd8] ;  /* 0x0000d80001067983 */ /* 0x000f280000300800 */
[----:B------:R-:W4:Y:S04]  /*d890*/  LDL.LU R7, [R1+0xdc] ;  /* 0x0000dc0001077983 */ /* 0x000f280000300800 */
[----:B------:R-:W2:Y:S04]  /*d8a0*/  LDL.LU R8, [R1+0x200] ;  /* 0x0002000001087983 */ /* 0x000ea80000300800 */
[----:B------:R-:W2:Y:S04]  /*d8b0*/  LDL.LU R9, [R1+0x204] ;  /* 0x0002040001097983 */ /* 0x000ea80000300800 */
[----:B------:R-:W2:Y:S04]  /*d8c0*/  LDL.LU R10, [R1+0x208] ;  /* 0x00020800010a7983 */ /* 0x000ea80000300800 */
[----:B------:R-:W2:Y:S04]  /*d8d0*/  LDL.LU R11, [R1+0x20c] ;  /* 0x00020c00010b7983 */ /* 0x000ea80000300800 */
[----:B--2---:R0:W-:Y:S04]  /*d8e0*/  STL.64 [R1+0xe90], R10 ;  /* 0x000e900a01007387 */ /* 0x0041e80000100a00 */
[----:B------:R-:W-:Y:S01]  /*d8f0*/  STL.64 [R1+0xe88], R8 ;  /* 0x000e880801007387 */ /* 0x000fe20000100a00 */
[----:B0-----:R-:W-:-:S03]  /*d900*/  IMAD.MOV.U32 R10, RZ, RZ, R18 ;  /* 0x000000ffff0a7224 */ /* 0x001fc600078e0012 */
[----:B------:R-:W3:Y:S01]  /*d910*/  LDL.LU R18, [R1+0xecc] ;  /* 0x000ecc0001127983 */ /* 0x000ee20000300800 */
[----:B------:R-:W-:-:S03]  /*d920*/  IMAD.MOV.U32 R11, RZ, RZ, R19 ;  /* 0x000000ffff0b7224 */ /* 0x000fc600078e0013 */
[----:B------:R-:W3:Y:S01]  /*d930*/  LDL.LU R19, [R1+0xec8] ;  /* 0x000ec80001137983 */ /* 0x000ee20000300800 */
[----:B------:R-:W-:Y:S02]  /*d940*/  IMAD.MOV.U32 R14, RZ, RZ, R28 ;  /* 0x000000ffff0e7224 */ /* 0x000fe400078e001c */
[----:B------:R-:W-:Y:S01]  /*d950*/  IMAD.MOV.U32 R15, RZ, RZ, R3 ;  /* 0x000000ffff0f7224 */ /* 0x000fe200078e0003 */
[----:B----4-:R0:W-:Y:S04]  /*d960*/  STL.64 [R1+0xe10], R6 ;  /* 0x000e100601007387 */ /* 0x0101e80000100a00 */
[----:B------:R-:W-:Y:S04]  /*d970*/  STL.64 [R1+0xe08], R4 ;  /* 0x000e080401007387 */ /* 0x000fe80000100a00 */
[----:B0-----:R-:W2:Y:S04]  /*d980*/  LDL.64 R6, [R1+0x48] ;  /* 0x0000480001067983 */ /* 0x001ea80000100a00 */
[----:B------:R0:W-:Y:S04]  /*d990*/  STL.64 [R1+0xe98], R14 ;  /* 0x000e980e01007387 */ /* 0x0001e80000100a00 */
[----:B------:R-:W4:Y:S04]  /*d9a0*/  LDL.LU R12, [R1+0x210] ;  /* 0x00021000010c7983 */ /* 0x000f280000300800 */
[----:B------:R-:W4:Y:S04]  /*d9b0*/  LDL.LU R13, [R1+0x214] ;  /* 0x00021400010d7983 */ /* 0x000f280000300800 */
[----:B0-----:R-:W4:Y:S04]  /*d9c0*/  LDL.LU R14, [R1+0x218] ;  /* 0x00021800010e7983 */ /* 0x001f280000300800 */
        /* <DEDUP_REMOVED lines=8> */
[C---:B---3--:R-:W-:Y:S02]  /*da50*/  HMMA.16816.F32 R24, R16.reuse, R26, R20 ;  /* 0x0000001a1018723c */ /* 0x048fe40000001814 */
[----:B------:R-:W2:Y:S04]  /*da60*/  LDL.LU.64 R22, [R1+0xea8] ;  /* 0x000ea80001167983 */ /* 0x000ea80000300a00 */
[----:B------:R-:W2:Y:S11]  /*da70*/  LDL.LU.64 R20, [R1+0xea0] ;  /* 0x000ea00001147983 */ /* 0x000eb60000300a00 */
[----:B------:R-:W-:Y:S06]  /*da80*/  @!UPT UIADD3 URZ, URZ, URZ, URZ ;  /* 0x0000003f3f3ff290 */ /* 0x000fec000fffe03f */
[----:B------:R-:W-:Y:S04]  /*da90*/  STL.64 [R1+0x230], R24 ;  /* 0x0002301801007387 */ /* 0x000fe80000100a00 */
[----:B------:R0:W-:Y:S02]  /*daa0*/  STL.64 [R1+0x238], R26 ;  /* 0x0002381a01007387 */ /* 0x0001e40000100a00 */
[----:B0-----:R-:W-:Y:S02]  /*dab0*/  IMAD.MOV.U32 R26, RZ, RZ, R2 ;  /* 0x000000ffff1a7224 */ /* 0x001fe400078e0002 */
[----:B------:R-:W-:Y:S01]  /*dac0*/  IMAD.MOV.U32 R27, RZ, RZ, R0 ;  /* 0x000000ffff1b7224 */ /* 0x000fe200078e0000 */
[C---:B--2---:R-:W-:Y:S11]  /*dad0*/  HMMA.16816.F32 R20, R16.reuse, R6, R20 ;  /* 0x000000061014723c */ /* 0x044ff60000001814 */
[----:B------:R-:W-:Y:S11]  /*dae0*/  @!UPT UIADD3 URZ, URZ, URZ, URZ ;  /* 0x0000003f3f3ff290 */ /* 0x000ff6000fffe03f */
[----:B------:R-:W-:Y:S01]  /*daf0*/  @!UPT UIADD3 URZ, URZ, URZ, URZ ;  /* 0x0000003f3f3ff290 */ /* 0x000fe2000fffe03f */
[----:B------:R-:W-:Y:S04]  /*db00*/  STL.64 [R1+0x220], R20 ;  /* 0x0002201401007387 */ /* 0x000fe80000100a00 */
[----:B------:R-:W-:Y:S04]  /*db10*/  STL.64 [R1+0x228], R22 ;  /* 0x0002281601007387 */ /* 0x000fe80000100a00 */
[----:B------:R0:W-:Y:S04]  /*db20*/  STL.64 [R1+0xe78], R26 ;  /* 0x000e781a01007387 */ /* 0x0001e80000100a00 */
[----:B------:R-:W2:Y:S04]  /*db30*/  LDL.LU R24, [R1+0x1f0] ;  /* 0x0001f00001187983 */ /* 0x000ea80000300800 */
[----:B------:R-:W2:Y:S04]  /*db40*/  LDL.LU R25, [R1+0x1f4] ;  /* 0x0001f40001197983 */ /* 0x000ea80000300800 */
[----:B0-----:R-:W2:Y:S04]  /*db50*/  LDL.LU R26, [R1+0x1f8] ;  /* 0x0001f800011a7983 */ /* 0x001ea80000300800 */
[----:B------:R-:W2:Y:S04]  /*db60*/  LDL.LU R27, [R1+0x1fc] ;  /* 0x0001fc00011b7983 */ /* 0x000ea80000300800 */
[----:B------:R-:W3:Y:S04]  /*db70*/  LDL.LU R20, [R1+0x110] ;  /* 0x0001100001147983 */ /* 0x000ee80000300800 */
[----:B------:R-:W3:Y:S04]  /*db80*/  LDL.LU R21, [R1+0x114] ;  /* 0x0001140001157983 */ /* 0x000ee80000300800 */
[----:B------:R-:W2:Y:S04]  /*db90*/  LDL.LU R22, [R1+0x118] ;  /* 0x0001180001167983 */ /* 0x000ea80000300800 */
[----:B------:R-:W2:Y:S01]  /*dba0*/  LDL.LU R23, [R1+0x11c] ;  /* 0x00011c0001177983 */ /* 0x000ea20000300800 */
[C---:B----4-:R-:W-:Y:S03]  /*dbb0*/  HMMA.16816.F32 R8, R16.reuse, R10, R12 ;  /* 0x0000000a1008723c */ /* 0x050fe6000000180c */
[----:B--2---:R-:W-:Y:S04]  /*dbc0*/  STL.64 [R1+0xe70], R22 ;  /* 0x000e701601007387 */ /* 0x004fe80000100a00 */
[----:B---3--:R0:W-:Y:S04]  /*dbd0*/  STL.64 [R1+0xe68], R20 ;  /* 0x000e681401007387 */ /* 0x0081e80000100a00 */
[----:B0-----:R-:W2:Y:S04]  /*dbe0*/  LDL.LU R20, [R1+0x1e0] ;  /* 0x0001e00001147983 */ /* 0x001ea80000300800 */
[----:B------:R-:W2:Y:S04]  /*dbf0*/  LDL.LU R21, [R1+0x1e4] ;  /* 0x0001e40001157983 */ /* 0x000ea80000300800 */
[----:B------:R-:W2:Y:S04]  /*dc00*/  LDL.LU R22, [R1+0x1e8] ;  /* 0x0001e80001167983 */ /* 0x000ea80000300800 */
[----:B------:R-:W2:Y:S04]  /*dc10*/  LDL.LU R23, [R1+0x1ec] ;  /* 0x0001ec0001177983 */ /* 0x000ea80000300800 */
[----:B------:R0:W-:Y:S04]  /*dc20*/  STL.64 [R1+0xe20], R6 ;  /* 0x000e200601007387 */ /* 0x0001e80000100a00 */
[----:B0-----:R-:W3:Y:S04]  /*dc30*/  LDL.64 R6, [R1+0x58] ;  /* 0x0000580001067983 */ /* 0x001ee80000100a00 */
[----:B---3--:R0:W-:Y:S04]  /*dc40*/  STL.64 [R1+0xe38], R6 ;  /* 0x000e380601007387 */ /* 0x0081e80000100a00 */
[----:B0-----:R-:W3:Y:S04]  /*dc50*/  LDL.64 R6, [R1+0x68] ;  /* 0x0000680001067983 */ /* 0x001ee80000100a00 */
[----:B------:R-:W4:Y:S04]  /*dc60*/  LDL.LU.64 R14, [R1+0xe98] ;  /* 0x000e9800010e7983 */ /* 0x000f280000300a00 */
[----:B------:R-:W-:Y:S04]  /*dc70*/  STL.64 [R1+0x210], R8 ;  /* 0x0002100801007387 */ /* 0x000fe80000100a00 */
[----:B------:R0:W-:Y:S04]  /*dc80*/  STL.64 [R1+0x218], R10 ;  /* 0x0002180a01007387 */ /* 0x0001e80000100a00 */
[----:B0-----:R-:W4:Y:S04]  /*dc90*/  LDL.LU.64 R10, [R1+0xe90] ;  /* 0x000e9000010a7983 */ /* 0x001f280000300a00 */
[----:B------:R-:W4:Y:S02]  /*dca0*/  LDL.LU.64 R8, [R1+0xe88] ;  /* 0x000e880001087983 */ /* 0x000f240000300a00 */
[C---:B----4-:R-:W-:Y:S11]  /*dcb0*/  HMMA.16816.F32 R8, R16.reuse, R14, R8 ;  /* 0x0000000e1008723c */ /* 0x050ff60000001808 */
[----:B------:R-:W-:Y:S11]  /*dcc0*/  @!UPT UIADD3 URZ, URZ, URZ, URZ ;  /* 0x0000003f3f3ff290 */ /* 0x000ff6000fffe03f */
[----:B------:R-:W-:Y:S01]  /*dcd0*/  @!UPT UIADD3 URZ, URZ, URZ, URZ ;  /* 0x0000003f3f3ff290 */ /* 0x000fe2000fffe03f */
[----:B------:R-:W-:Y:S04]  /*dce0*/  STL.64 [R1+0x200], R8 ;  /* 0x0002000801007387 */ /* 0x000fe80000100a00 */
[----:B------:R0:W-:Y:S04]  /*dcf0*/  STL.64 [R1+0x208], R10 ;  /* 0x0002080a01007387 */ /* 0x0001e80000100a00 */
[----:B0-----:R-:W4:Y:S04]  /*dd00*/  LDL.LU.64 R10, [R1+0xe80] ;  /* 0x000e8000010a7983 */ /* 0x001f280000300a00 */
[----:B------:R0:W-:Y:S04]  /*dd10*/  STL.64 [R1+0xe18], R14 ;  /* 0x000e180e01007387 */ /* 0x0001e80000100a00 */
[----:B------:R-:W2:Y:S04]  /*dd20*/  LDL.LU R12, [R1+0xe0] ;  /* 0x0000e000010c7983 */ /* 0x000ea80000300800 */
[----:B------:R-:W2:Y:S04]  /*dd30*/  LDL.LU R13, [R1+0xe4] ;  /* 0x0000e400010d7983 */ /* 0x000ea80000300800 */
[----:B0-----:R-:W2:Y:S04]  /*dd40*/  LDL.LU R14, [R1+0xe8] ;  /* 0x0000e800010e7983 */ /* 0x001ea80000300800 */
[----:B------:R-:W2:Y:S04]  /*dd50*/  LDL.LU R15, [R1+0xec] ;  /* 0x0000ec00010f7983 */ /* 0x000ea80000300800 */
[----:B--2---:R-:W-:Y:S04]  /*dd60*/  STL.64 [R1+0xe30], R14 ;  /* 0x000e300e01007387 */ /* 0x004fe80000100a00 */
[----:B------:R0:W-:Y:S04]  /*dd70*/  STL.64 [R1+0xe28], R12 ;  /* 0x000e280c01007387 */ /* 0x0001e80000100a00 */
[----:B0-----:R-:W2:Y:S04]  /*dd80*/  LDL.LU R12, [R1+0xf0] ;  /* 0x0000f000010c7983 */ /* 0x001ea80000300800 */
[----:B------:R-:W2:Y:S04]  /*dd90*/  LDL.LU R13, [R1+0xf4] ;  /* 0x0000f400010d7983 */ /* 0x000ea80000300800 */
[----:B------:R-:W2:Y:S04]  /*dda0*/  LDL.LU R14, [R1+0xf8] ;  /* 0x0000f800010e7983 */ /* 0x000ea80000300800 */
[----:B------:R-:W2:Y:S01]  /*ddb0*/  LDL.LU R15, [R1+0xfc] ;  /* 0x0000fc00010f7983 */ /* 0x000ea20000300800 */
[C---:B----4-:R-:W-:Y:S03]  /*ddc0*/  HMMA.16816.F32 R24, R16.reuse, R10, R24 ;  /* 0x0000000a1018723c */ /* 0x050fe60000001818 */
[----:B--2---:R-:W-:Y:S04]  /*ddd0*/  STL.64 [R1+0xe48], R14 ;  /* 0x000e480e01007387 */ /* 0x004fe80000100a00 */
[----:B------:R0:W-:Y:S04]  /*dde0*/  STL.64 [R1+0xe40], R12 ;  /* 0x000e400c01007387 */ /* 0x0001e80000100a00 */
[----:B0-----:R-:W2:Y:S04]  /*ddf0*/  LDL.LU R12, [R1+0x100] ;  /* 0x00010000010c7983 */ /* 0x001ea80000300800 */
[----:B------:R-:W2:Y:S04]  /*de00*/  LDL.LU R13, [R1+0x104] ;  /* 0x00010400010d7983 */ /* 0x000ea80000300800 */
[----:B------:R-:W2:Y:S04]  /*de10*/  LDL.LU R14, [R1+0x108] ;  /* 0x00010800010e7983 */ /* 0x000ea80000300800 */
[----:B------:R-:W2:Y:S04]  /*de20*/  LDL.LU R15, [R1+0x10c] ;  /* 0x00010c00010f7983 */ /* 0x000ea80000300800 */
[----:B------:R-:W-:Y:S04]  /*de30*/  STL.64 [R1+0x1f0], R24 ;  /* 0x0001f01801007387 */ /* 0x000fe80000100a00 */
[----:B------:R0:W-:Y:S04]  /*de40*/  STL.64 [R1+0x1f8], R26 ;  /* 0x0001f81a01007387 */ /* 0x0001e80000100a00 */
[----:B0-----:R-:W4:Y:S04]  /*de50*/  LDL.LU.64 R26, [R1+0xe78] ;  /* 0x000e7800011a7983 */ /* 0x001f280000300a00 */
[----:B------:R0:W-:Y:S04]  /*de60*/  STL.64 [R1+0xe00], R10 ;  /* 0x000e000a01007387 */ /* 0x0001e80000100a00 */
[----:B------:R-:W2:Y:S04]  /*de70*/  LDL.LU R8, [R1+0x1d0] ;  /* 0x0001d00001087983 */ /* 0x000ea80000300800 */
[----:B------:R-:W2:Y:S04]  /*de80*/  LDL.LU R9, [R1+0x1d4] ;  /* 0x0001d40001097983 */ /* 0x000ea80000300800 */
[----:B0-----:R-:W2:Y:S04]  /*de90*/  LDL.LU R10, [R1+0x1d8] ;  /* 0x0001d800010a7983 */ /* 0x001ea80000300800 */
[----:B------:R-:W2:Y:S01]  /*dea0*/  LDL.LU R11, [R1+0x1dc] ;  /* 0x0001dc00010b7983 */ /* 0x000ea20000300800 */
[C---:B----4-:R-:W-:Y:S03]  /*deb0*/  HMMA.16816.F32 R24, R16.reuse, R26, R20 ;  /* 0x0000001a1018723c */ /* 0x050fe60000001814 */
[----:B------:R-:W4:Y:S04]  /*dec0*/  LDL.LU.64 R22, [R1+0xe70] ;  /* 0x000e700001167983 */ /* 0x000f280000300a00 */
[----:B------:R-:W4:Y:S11]  /*ded0*/  LDL.LU.64 R20, [R1+0xe68] ;  /* 0x000e680001147983 */ /* 0x000f360000300a00 */
[----:B------:R-:W-:Y:S05]  /*dee0*/  @!UPT UIADD3 URZ, URZ, URZ, URZ ;  /* 0x0000003f3f3ff290 */ /* 0x000fea000fffe03f */
[----:B------:R-:W-:Y:S04]  /*def0*/  STL.64 [R1+0x1e0], R24 ;  /* 0x0001e01801007387 */ /* 0x000fe80000100a00 */
[----:B------:R0:W-:Y:S04]  /*df00*/  STL.64 [R1+0x1e8], R26 ;  /* 0x0001e81a01007387 */ /* 0x0001e80000100a00 */
[----:B0-----:R-:W4:Y:S02]  /*df10*/  LDL.LU.64 R26, [R1+0xe60] ;  /* 0x000e6000011a7983 */ /* 0x001f240000300a00 */
[----:B----4-:R-:W-:Y:S02]  /*df20*/  HMMA.16816.F32 R16, R16, R26, R20 ;  /* 0x0000001a1010723c */ /* 0x010fe40000001814 */
[----:B------:R-:W2:Y:S04]  /*df30*/  LDL.LU.64 R22, [R1+0xe58] ;  /* 0x000e580001167983 */ /* 0x000ea80000300a00 */
[----:B------:R-:W2:Y:S01]  /*df40*/  LDL.LU.64 R20, [R1+0xe50] ;  /* 0x000e500001147983 */ /* 0x000ea20000300a00 */
[----:B---3--:R-:W-:-:S02]  /*df50*/  IMAD.MOV.U32 R2, RZ, RZ, R6 ;  /* 0x000000ffff027224 */ /* 0x008fc400078e0006 */
[----:B------:R-:W-:Y:S11]  /*df60*/  IMAD.MOV.U32 R0, RZ, RZ, R7 ;  /* 0x000000ffff007224 */ /* 0x000ff600078e0007 */
[----:B------:R-:W-:Y:S03]  /*df70*/  @!UPT UIADD3 URZ, URZ, URZ, URZ ;  /* 0x0000003f3f3ff290 */ /* 0x000fe6000fffe03f */
[----:B------:R-:W-:Y:S04]  /*df80*/  STL.64 [R1+0x110], R16 ;  /* 0x0001101001007387 */ /* 0x000fe80000100a00 */
[----:B------:R0:W-:Y:S04]  /*df90*/  STL.64 [R1+0x118], R18 ;  /* 0x0001181201007387 */ /* 0x0001e80000100a00 */
[----:B0-----:R-:W3:Y:S01]  /*dfa0*/  LDL.64 R18, [R1+0x38] ;  /* 0x0000380001127983 */ /* 0x001ee20000100a00 */
[C---:B--2---:R-:W-:Y:S11]  /*dfb0*/  HMMA.16816.F32 R12, R20.reuse, R6, R12 ;  /* 0x00000006140c723c */ /* 0x044ff6000000180c */
[----:B------:R-:W-:Y:S11]  /*dfc0*/  @!UPT UIADD3 URZ, URZ, URZ, URZ ;  /* 0x0000003f3f3ff290 */ /* 0x000ff6000fffe03f */
[----:B------:R-:W-:Y:S01]  /*dfd0*/  @!UPT UIADD3 URZ, URZ, URZ, URZ ;  /* 0x0000003f3f3ff290 */ /* 0x000fe2000fffe03f */
[----:B------:R-:W-:Y:S04]  /*dfe0*/  STL.64 [R1+0x100], R12 ;  /* 0x0001000c01007387 */ /* 0x000fe80000100a00 */
[----:B------:R0:W-:Y:S04]  /*dff0*/  STL.64 [R1+0x108], R14 ;  /* 0x0001080e01007387 */ /* 0x0001e80000100a00 */
[----:B0-----:R-:W2:Y:S04]  /*e000*/  LDL.LU.64 R14, [R1+0xe48] ;  /* 0x000e4800010e7983 */ /* 0x001ea80000300a00 */
[----:B------:R-:W2:Y:S04]  /*e010*/  LDL.LU.64 R12, [R1+0xe40] ;  /* 0x000e4000010c7983 */ /* 0x000ea80000300a00 */
[----:B------:R-:W2:Y:S02]  /*e020*/  LDL.LU.64 R6, [R1+0xe38] ;  /* 0x000e380001067983 */ /* 0x000ea40000300a00 */
[----:B--2---:R-:W-:Y:S01]  /*e030*/  HMMA.16816.F32 R12, R20, R6, R12 ;  /* 0x00000006140c723c */ /* 0x004fe2000000180c */
[----:B------:R-:W-:-:S02]  /*e040*/  IMAD.MOV.U32 R24, RZ, RZ, R6 ;  /* 0x000000ffff187224 */ /* 0x000fc400078e0006 */
[----:B------:R-:W-:Y:S11]  /*e050*/  IMAD.MOV.U32 R3, RZ, RZ, R7 ;  /* 0x000000ffff037224 */ /* 0x000ff600078e0007 */
[----:B------:R-:W-:Y:S09]  /*e060*/  @!UPT UIADD3 URZ, URZ, URZ, URZ ;  /* 0x0000003f3f3ff290 */ /* 0x000ff2000fffe03f */
        /* <DEDUP_REMOVED lines=12> */
[----:B------:R-:W3:Y:S04]  /*e130*/  LDL.LU.64 R6, [R1+0xe10] ;  /* 0x000e100001067983 */ /* 0x000ee80000300a00 */
[----:B------:R-:W3:Y:S04]  /*e140*/  LDL.LU.64 R4, [R1+0xe08] ;  /* 0x000e080001047983 */ /* 0x000ee80000300a00 */
[----:B------:R-:W-:Y:S04]  /*e150*/  STL.64 [R1+0xdf8], R26 ;  /* 0x000df81a01007387 */ /* 0x000fe80000100a00 */
[----:B------:R0:W-:Y:S04]  /*e160*/  STL.64 [R1+0xdf0], R24 ;  /* 0x000df01801007387 */ /* 0x0001e80000100a00 */
[----:B0-----:R-:W4:Y:S04]  /*e170*/  LDL.LU R24, [R1+0x2e0] ;  /* 0x0002e00001187983 */ /* 0x001f280000300800 */
[----:B------:R-:W4:Y:S04]  /*e180*/  LDL.LU R25, [R1+0x2e4] ;  /* 0x0002e40001197983 */ /* 0x000f280000300800 */
[----:B------:R-:W4:Y:S04]  /*e190*/  LDL.LU R26, [R1+0x2e8] ;  /* 0x0002e800011a7983 */ /* 0x000f280000300800 */
[----:B------:R-:W4:Y:S01]  /*e1a0*/  LDL.LU R27, [R1+0x2ec] ;  /* 0x0002ec00011b7983 */ /* 0x000f220000300800 */
[C---:B---3--:R-:W-:Y:S11]  /*e1b0*/  HMMA.16816.F32 R4, R20.reuse, R18, R4 ;  /* 0x000000121404723c */ /* 0x048ff60000001804 */
[----:B------:R-:W-:Y:S11]  /*e1c0*/  @!UPT UIADD3 URZ, URZ, URZ, URZ ;  /* 0x0000003f3f3ff290 */ /* 0x000ff6000fffe03f */
[----:B------:R-:W-:Y:S01]  /*e1d0*/  @!UPT UIADD3 URZ, URZ, URZ, URZ ;  /* 0x0000003f3f3ff290 */ /* 0x000fe2000fffe03f */
[----:B------:R0:W-:Y:S02]  /*e1e0*/  STL.64 [R1+0xd0], R4 ;  /* 0x0000d00401007387 */ /* 0x0001e40000100a00 */
[----:B0-----:R-:W-:Y:S02]  /*e1f0*/  IMAD.MOV.U32 R5, RZ, RZ, R18 ;  /* 0x000000ffff057224 */ /* 0x001fe400078e0012 */
[----:B------:R-:W-:Y:S02]  /*e200*/  IMAD.MOV.U32 R4, RZ, RZ, R19 ;  /* 0x000000ffff047224 */ /* 0x000fe400078e0013 */
[----:B------:R-:W0:Y:S01]  /*e210*/  LDSM.16.MT88.4 R16, [R29+0x4180] ;  /* 0x004180001d10783b */ /* 0x000e220000004200 */
[C---:B--2---:R-:W-:Y:S03]  /*e220*/  HMMA.16816.F32 R12, R20.reuse, R14, R8 ;  /* 0x0000000e140c723c */ /* 0x044fe60000001808 */
[----:B------:R-:W-:Y:S04]  /*e230*/  STL.64 [R1+0xd8], R6 ;  /* 0x0000d80601007387 */ /* 0x000fe80000100a00 */
[----:B0-----:R0:W-:Y:S04]  /*e240*/  STL.64 [R1+0xde8], R18 ;  /* 0x000de81201007387 */ /* 0x0011e80000100a00 */
[----:B------:R-:W-:Y:S04]  /*e250*/  STL.64 [R1+0xde0], R16 ;  /* 0x000de01001007387 */ /* 0x000fe80000100a00 */
[----:B0-----:R-:W2:Y:S04]  /*e260*/  LDL.64 R18, [R1+0x8] ;  /* 0x0000080001127983 */ /* 0x001ea80000100a00 */
[----:B------:R-:W4:Y:S04]  /*e270*/  LDL.LU.64 R10, [R1+0xe00] ;  /* 0x000e0000010a7983 */ /* 0x000f280000300a00 */
[----:B------:R-:W-:Y:S04]  /*e280*/  STL.64 [R1+0x1d0], R12 ;  /* 0x0001d00c01007387 */ /* 0x000fe80000100a00 */
[----:B------:R-:W-:Y:S04]  /*e290*/  STL.64 [R1+0x1d8], R14 ;  /* 0x0001d80e01007387 */ /* 0x000fe80000100a00 */
[----:B------:R-:W0:Y:S04]  /*e2a0*/  LDSM.16.MT88.4 R12, [R29+0x4200] ;  /* 0x004200001d0c783b */ /* 0x000e280000004200 */
[----:B0-----:R-:W-:Y:S04]  /*e2b0*/  STL.64 [R1+0xd68], R14 ;  /* 0x000d680e01007387 */ /* 0x001fe80000100a00 */
[----:B------:R0:W-:Y:S04]  /*e2c0*/  STL.64 [R1+0xd60], R12 ;  /* 0x000d600c01007387 */ /* 0x0001e80000100a00 */
[----:B0-----:R-:W2:Y:S04]  /*e2d0*/  LDL.LU R12, [R1+0x3f0] ;  /* 0x0003f000010c7983 */ /* 0x001ea80000300800 */
[----:B------:R-:W2:Y:S04]  /*e2e0*/  LDL.LU R13, [R1+0x3f4] ;  /* 0x0003f400010d7983 */ /* 0x000ea80000300800 */
[----:B------:R-:W2:Y:S04]  /*e2f0*/  LDL.LU R14, [R1+0x3f8] ;  /* 0x0003f800010e7983 */ /* 0x000ea80000300800 */
[----:B------:R-:W2:Y:S01]  /*e300*/  LDL.LU R15, [R1+0x3fc] ;  /* 0x0003fc00010f7983 */ /* 0x000ea20000300800 */
[C---:B----4-:R-:W-:Y:S03]  /*e310*/  HMMA.16816.F32 R8, R20.reuse, R10, R24 ;  /* 0x0000000a1408723c */ /* 0x050fe60000001818 */
[----:B------:R-:W3:Y:S04]  /*e320*/  LDL.LU.64 R26, [R1+0xdf8] ;  /* 0x000df800011a7983 */ /* 0x000ee80000300a00 */
[----:B------:R-:W4:Y:S11]  /*e330*/  LDL.LU.64 R24, [R1+0xdf0] ;  /* 0x000df00001187983 */ /* 0x000f360000300a00 */
[----:B------:R-:W-:Y:S05]  /*e340*/  @!UPT UIADD3 URZ, URZ, URZ, URZ ;  /* 0x0000003f3f3ff290 */ /* 0x000fea000fffe03f */
[----:B------:R-:W-:Y:S04]  /*e350*/  STL.64 [R1+0x2e0], R8 ;  /* 0x0002e00801007387 */ /* 0x000fe80000100a00 */
[----:B------:R-:W-:Y:S04]  /*e360*/  STL.64 [R1+0x2e8], R10 ;  /* 0x0002e80a01007387 */ /* 0x000fe80000100a00 */
[----:B------:R-:W0:Y:S04]  /*e370*/  LDSM.16.MT88.4 R8, [R29+0x4280] ;  /* 0x004280001d08783b */ /* 0x000e280000004200 */
[----:B0-----:R-:W-:Y:S04]  /*e380*/  STL.64 [R1+0xd08], R10 ;  /* 0x000d080a01007387 */ /* 0x001fe80000100a00 */
[----:B------:R2:W-:Y:S02]  /*e390*/  STL.64 [R1+0xd00], R8 ;  /* 0x000d000801007387 */ /* 0x0005e40000100a00 */
[----:B--2---:R-:W-:Y:S11]  /*e3a0*/  HMMA.16816.F32 R8, R20, R18, R12 ;  /* 0x000000121408723c */ /* 0x004ff6000000180c */
        /* <DEDUP_REMOVED lines=8> */
[----:B------:R-:W-:-:S02]  /*e430*/  IMAD.MOV.U32 R13, RZ, RZ, R18 ;  /* 0x000000ffff0d7224 */ /* 0x000fc400078e0012 */
[----:B------:R-:W-:Y:S01]  /*e440*/  IMAD.MOV.U32 R12, RZ, RZ, R19 ;  /* 0x000000ffff0c7224 */ /* 0x000fe200078e0013 */
[----:B--2---:R0:W-:Y:S02]  /*e450*/  STL.64 [R1+0xd98], R10 ;  /* 0x000d980a01007387 */ /* 0x0041e40000100a00 */
[----:B0-----:R-:W-:Y:S02]  /*e460*/  IMAD.MOV.U32 R10, RZ, RZ, R5 ;  /* 0x000000ffff0a7224 */ /* 0x001fe400078e0005 */
[----:B------:R-:W-:Y:S02]  /*e470*/  IMAD.MOV.U32 R11, RZ, RZ, R4 ;  /* 0x000000ffff0b7224 */ /* 0x000fe400078e0004 */
[----:B------:R-:W0:Y:S04]  /*e480*/  LDSM.16.MT88.4 R4, [R29+0x4300] ;  /* 0x004300001d04783b */ /* 0x000e280000004200 */
[----:B------:R-:W-:Y:S04]  /*e490*/  STL.64 [R1+0xd90], R8 ;  /* 0x000d900801007387 */ /* 0x000fe80000100a00 */
[----:B------:R1:W-:Y:S02]  /*e4a0*/  STL.64 [R1+0xda8], R10 ;  /* 0x000da80a01007387 */ /* 0x0003e40000100a00 */
[----:B-1----:R-:W-:-:S02]  /*e4b0*/  IMAD.MOV.U32 R10, RZ, RZ, R28 ;  /* 0x000000ffff0a7224 */ /* 0x002fc400078e001c */
[----:B----4-:R-:W-:Y:S01]  /*e4c0*/  IMAD.MOV.U32 R11, RZ, RZ, R25 ;  /* 0x000000ffff0b7224 */ /* 0x010fe200078e0019 */
[----:B0-----:R0:W-:Y:S04]  /*e4d0*/  STL.64 [R1+0xc80], R6 ;  /* 0x000c800601007387 */ /* 0x0011e80000100a00 */
[----:B------:R-:W-:Y:S04]  /*e4e0*/  STL.64 [R1+0xc78], R4 ;  /* 0x000c780401007387 */ /* 0x000fe80000100a00 */
[----:B------:R-:W3:Y:S04]  /*e4f0*/  LDL.LU R16, [R1+0x3e0] ;  /* 0x0003e00001107983 */ /* 0x000ee80000300800 */
[----:B------:R-:W3:Y:S04]  /*e500*/  LDL.LU R17, [R1+0x3e4] ;  /* 0x0003e40001117983 */ /* 0x000ee80000300800 */
[----:B------:R-:W3:Y:S01]  /*e510*/  LDL.LU R18, [R1+0x3e8] ;  /* 0x0003e80001127983 */ /* 0x000ee20000300800 */
[----:B0-----:R-:W-:-:S03]  /*e520*/  IMAD.MOV.U32 R6, RZ, RZ, R13 ;  /* 0x000000ffff067224 */ /* 0x001fc600078e000d */
[----:B------:R-:W3:Y:S01]  /*e530*/  LDL.LU R19, [R1+0x3ec] ;  /* 0x0003ec0001137983 */ /* 0x000ee20000300800 */
[----:B------:R-:W-:-:S03]  /*e540*/  IMAD.MOV.U32 R7, RZ, RZ, R12 ;  /* 0x000000ffff077224 */ /* 0x000fc600078e000c */
[----:B------:R0:W-:Y:S02]  /*e550*/  STL.64 [R1+0xdc0], R10 ;  /* 0x000dc00a01007387 */ /* 0x0001e40000100a00 */
[----:B0-----:R-:W-:Y:S02]  /*e560*/  IMAD.MOV.U32 R10, RZ, RZ, R24 ;  /* 0x000000ffff0a7224 */ /* 0x001fe400078e0018 */
[----:B------:R-:W-:-:S05]  /*e570*/  IMAD.MOV.U32 R11, RZ, RZ, R3 ;  /* 0x000000ffff0b7224 */ /* 0x000fca00078e0003 */
[----:B------:R-:W-:Y:S04]  /*e580*/  STL.64 [R1+0xdd8], R10 ;  /* 0x000dd80a01007387 */ /* 0x000fe80000100a00 */
[----:B------:R0:W-:Y:S04]  /*e590*/  STL.64 [R1+0xd78], R6 ;  /* 0x000d780601007387 */ /* 0x0001e80000100a00 */
[----:B0-----:R-:W2:Y:S04]  /*e5a0*/  LDL.64 R6, [R1+0x18] ;  /* 0x0000180001067983 */ /* 0x001ea80000100a00 */
[----:B--2---:R0:W-:Y:S04]  /*e5b0*/  STL.64 [R1+0xda0], R6 ;  /* 0x000da00601007387 */ /* 0x0041e80000100a00 */
[----:B------:R-:W2:Y:S04]  /*e5c0*/  LDL.LU R4, [R1+0x430] ;  /* 0x0004300001047983 */ /* 0x000ea80000300800 */
[----:B------:R-:W2:Y:S04]  /*e5d0*/  LDL.LU R5, [R1+0x434] ;  /* 0x0004340001057983 */ /* 0x000ea80000300800 */
[----:B0-----:R-:W4:Y:S04]  /*e5e0*/  LDL.LU R6, [R1+0x438] ;  /* 0x0004380001067983 */ /* 0x001f280000300800 */
[----:B------:R-:W4:Y:S04]  /*e5f0*/  LDL.LU R7, [R1+0x43c] ;  /* 0x00043c0001077983 */ /* 0x000f280000300800 */
[----:B------:R-:W2:Y:S04]  /*e600*/  LDL.LU R8, [R1+0x460] ;  /* 0x0004600001087983 */ /* 0x000ea80000300800 */
[----:B------:R-:W3:Y:S04]  /*e610*/  LDL.LU R9, [R1+0x464] ;  /* 0x0004640001097983 */ /* 0x000ee80000300800 */
[----:B------:R-:W3:Y:S04]  /*e620*/  LDL.LU R10, [R1+0x468] ;  /* 0x00046800010a7983 */ /* 0x000ee80000300800 */
[----:B------:R-:W3:Y:S04]  /*e630*/  LDL.LU R11, [R1+0x46c] ;  /* 0x00046c00010b7983 */ /* 0x000ee80000300800 */
[----:B----4-:R-:W-:Y:S04]  /*e640*/  STL.64 [R1+0xdb8], R6 ;  /* 0x000db80601007387 */ /* 0x010fe80000100a00 */
[----:B--2---:R0:W-:Y:S04]  /*e650*/  STL.64 [R1+0xdb0], R4 ;  /* 0x000db00401007387 */ /* 0x0041e80000100a00 */
[----:B0-----:R-:W2:Y:S04]  /*e660*/  LDL.LU R4, [R1+0x440] ;  /* 0x0004400001047983 */ /* 0x001ea80000300800 */
[----:B------:R-:W2:Y:S04]  /*e670*/  LDL.LU R5, [R1+0x444] ;  /* 0x0004440001057983 */ /* 0x000ea80000300800 */
[----:B------:R-:W4:Y:S04]  /*e680*/  LDL.LU R6, [R1+0x448] ;  /* 0x0004480001067983 */ /* 0x000f280000300800 */
[----:B------:R-:W4:Y:S01]  /*e690*/  LDL.LU R7, [R1+0x44c] ;  /* 0x00044c0001077983 */ /* 0x000f220000300800 */
[----:B---3--:R-:W-:Y:S03]  /*e6a0*/  HMMA.16816.F32 R20, R20, R26, R16 ;  /* 0x0000001a1414723c */ /* 0x008fe60000001810 */
[----:B----4-:R-:W-:Y:S04]  /*e6b0*/  STL.64 [R1+0xdd0], R6 ;  /* 0x000dd00601007387 */ /* 0x010fe80000100a00 */
[----:B--2---:R0:W-:Y:S04]  /*e6c0*/  STL.64 [R1+0xdc8], R4 ;  /* 0x000dc80401007387 */ /* 0x0041e80000100a00 */
[----:B0-----:R-:W2:Y:S04]  /*e6d0*/  LDL.LU R4, [R1+0x450] ;  /* 0x0004500001047983 */ /* 0x001ea80000300800 */
[----:B------:R-:W2:Y:S04]  /*e6e0*/  LDL.LU R5, [R1+0x454] ;  /* 0x0004540001057983 */ /* 0x000ea80000300800 */
[----:B------:R-:W2:Y:S04]  /*e6f0*/  LDL.LU R6, [R1+0x458] ;  /* 0x0004580001067983 */ /* 0x000ea80000300800 */
[----:B------:R-:W2:Y:S04]  /*e700*/  LDL.LU R7, [R1+0x45c] ;  /* 0x00045c0001077983 */ /* 0x000ea80000300800 */
[----:B------:R-:W3:Y:S04]  /*e710*/  LDL.LU.64 R18, [R1+0xde8] ;  /* 0x000de80001127983 */ /* 0x000ee80000300a00 */
[----:B------:R-:W3:Y:S04]  /*e720*/  LDL.LU.64 R16, [R1+0xde0] ;  /* 0x000de00001107983 */ /* 0x000ee80000300a00 */
[----:B------:R0:W-:Y:S04]  /*e730*/  STL.64 [R1+0xd70], R26 ;  /* 0x000d701a01007387 */ /* 0x0001e80000100a00 */
[----:B------:R-:W4:Y:S04]  /*e740*/  LDL.LU R24, [R1+0x400] ;  /* 0x0004000001187983 */ /* 0x000f280000300800 */
[----:B------:R-:W-:Y:S04]  /*e750*/  STL.64 [R1+0x3e0], R20 ;  /* 0x0003e01401007387 */ /* 0x000fe80000100a00 */
[----:B------:R-:W-:Y:S04]  /*e760*/  STL.64 [R1+0x3e8], R22 ;  /* 0x0003e81601007387 */ /* 0x000fe80000100a00 */
[----:B------:R-:W4:Y:S04]  /*e770*/  LDL.LU R25, [R1+0x404] ;  /* 0x0004040001197983 */ /* 0x000f280000300800 */
[----:B0-----:R-:W2:Y:S04]  /*e780*/  LDL.LU R26, [R1+0x408] ;  /* 0x00040800011a7983 */ /* 0x001ea80000300800 */
[----:B------:R-:W2:Y:S04]  /*e790*/  LDL.LU R27, [R1+0x40c] ;  /* 0x00040c00011b7983 */ /* 0x000ea80000300800 */
[----:B------:R-:W0:Y:S01]  /*e7a0*/  LDSM.16.MT88.4 R20, [R29+0x4380] ;  /* 0x004380001d14783b */ /* 0x000e220000004200 */
[----:B------:R-:W-:-:S02]  /*e7b0*/  IMAD.MOV.U32 R14, RZ, RZ, R2 ;  /* 0x000000ffff0e7224 */ /* 0x000fc400078e0002 */
[----:B------:R-:W-:-:S07]  /*e7c0*/  IMAD.MOV.U32 R15, RZ, RZ, R0 ;  /* 0x000000ffff0f7224 */ /* 0x000fce00078e0000 */
[C---:B---3--:R-:W-:Y:S01]  /*e7d0*/  HMMA.16816.F32 R12, R16.reuse, R14, R8 ;  /* 0x0000000e100c723c */ /* 0x048fe20000001808 */
[----:B--2---:R-:W-:Y:S04]  /*e7e0*/  STL.64 [R1+0xd88], R26 ;  /* 0x000d881a01007387 */ /* 0x004fe80000100a00 */
[----:B----4-:R1:W-:Y:S04]  /*e7f0*/  STL.64 [R1+0xd80], R24 ;  /* 0x000d801801007387 */ /* 0x0103e80000100a00 */
[----:B-1----:R-:W2:Y:S04]  /*e800*/  LDL.LU R24, [R1+0x410] ;  /* 0x0004100001187983 */ /* 0x002ea80000300800 */
[----:B------:R-:W2:Y:S04]  /*e810*/  LDL.LU R25, [R1+0x414] ;  /* 0x0004140001197983 */ /* 0x000ea80000300800 */
[----:B------:R-:W2:Y:S04]  /*e820*/  LDL.LU R26, [R1+0x418] ;  /* 0x00041800011a7983 */ /* 0x000ea80000300800 */
[----:B------:R-:W2:Y:S04]  /*e830*/  LDL.LU R27, [R1+0x41c] ;  /* 0x00041c00011b7983 */ /* 0x000ea80000300800 */
[----:B0-----:R-:W-:Y:S04]  /*e840*/  STL [R1+0xbe0], R23 ;  /* 0x000be01701007387 */ /* 0x001fe80000100800 */
[----:B------:R0:W-:Y:S04]  /*e850*/  STL [R1+0xc58], R22 ;  /* 0x000c581601007387 */ /* 0x0001e80000100800 */
[----:B------:R-:W-:Y:S04]  /*e860*/  STL.64 [R1+0xc50], R20 ;  /* 0x000c501401007387 */ /* 0x000fe80000100a00 */
[----:B0-----:R-:W3:Y:S04]  /*e870*/  LDL.LU.64 R22, [R1+0x28] ;  /* 0x0000280001167983 */ /* 0x001ee80000300a00 */
[----:B------:R-:W-:Y:S04]  /*e880*/  STL [R1+0xbdc], R29 ;  /* 0x000bdc1d01007387 */ /* 0x000fe80000100800 */
[----:B------:R-:W4:Y:S04]  /*e890*/  LDL.LU.64 R10, [R1+0xdd8] ;  /* 0x000dd800010a7983 */ /* 0x000f280000300a00 */
[----:B------:R0:W-:Y:S04]  /*e8a0*/  STL.64 [R1+0x460], R12 ;  /* 0x0004600c01007387 */ /* 0x0001e80000100a00 */
[----:B------:R1:W-:Y:S04]  /*e8b0*/  STL.64 [R1+0x468], R14 ;  /* 0x0004680e01007387 */ /* 0x0003e80000100a00 */
[----:B0-----:R-:W2:Y:S04]  /*e8c0*/  LDL.LU R12, [R1+0x3d0] ;  /* 0x0003d000010c7983 */ /* 0x001ea80000300800 */
[----:B------:R-:W2:Y:S04]  /*e8d0*/  LDL.LU R13, [R1+0x3d4] ;  /* 0x0003d400010d7983 */ /* 0x000ea80000300800 */
[----:B-1----:R-:W2:Y:S04]  /*e8e0*/  LDL.LU R14, [R1+0x3d8] ;  /* 0x0003d800010e7983 */ /* 0x002ea80000300800 */
        /* <DEDUP_REMOVED lines=8> */
[C---:B----4-:R-:W-:Y:S02]  /*e970*/  HMMA.16816.F32 R8, R16.reuse, R10, R4 ;  /* 0x0000000a1008723c */ /* 0x050fe40000001804 */
[----:B------:R-:W4:Y:S04]  /*e980*/  LDL.LU.64 R6, [R1+0xdb8] ;  /* 0x000db80001067983 */ /* 0x000f280000300a00 */
[----:B------:R-:W4:Y:S11]  /*e990*/  LDL.LU.64 R4, [R1+0xdb0] ;  /* 0x000db00001047983 */ /* 0x000f360000300a00 */
[----:B------:R-:W-:Y:S06]  /*e9a0*/  @!UPT UIADD3 URZ, URZ, URZ, URZ ;  /* 0x0000003f3f3ff290 */ /* 0x000fec000fffe03f */
[----:B------:R-:W-:Y:S04]  /*e9b0*/  STL.64 [R1+0x440], R8 ;  /* 0x0004400801007387 */ /* 0x000fe80000100a00 */
[----:B------:R0:W-:Y:S04]  /*e9c0*/  STL.64 [R1+0x448], R10 ;  /* 0x0004480a01007387 */ /* 0x0001e80000100a00 */
[----:B0-----:R-:W4:Y:S02]  /*e9d0*/  LDL.LU.64 R10, [R1+0xda8] ;  /* 0x000da800010a7983 */ /* 0x001f240000300a00 */
[C---:B----4-:R-:W-:Y:S02]  /*e9e0*/  HMMA.16816.F32 R8, R16.reuse, R10, R4 ;  /* 0x0000000a1008723c */ /* 0x050fe40000001804 */
[----:B------:R-:W2:Y:S11]  /*e9f0*/  LDL.LU.64 R6, [R1+0xda0] ;  /* 0x000da00001067983 */ /* 0x000eb60000300a00 */
[----:B------:R-:W-:Y:S10]  /*ea00*/  @!UPT UIADD3 URZ, URZ, URZ, URZ ;  /* 0x0000003f3f3ff290 */ /* 0x000ff4000fffe03f */
[----:B------:R-:W-:Y:S04]  /*ea10*/  STL.64 [R1+0x430], R8 ;  /* 0x0004300801007387 */ /* 0x000fe80000100a00 */
[----:B------:R0:W-:Y:S04]  /*ea20*/  STL.64 [R1+0x438], R10 ;  /* 0x0004380a01007387 */ /* 0x0001e80000100a00 */
[----:B0-----:R-:W3:Y:S04]  /*ea30*/  LDL.LU.64 R10, [R1+0xd98] ;  /* 0x000d9800010a7983 */ /* 0x001ee80000300a00 */
[----:B------:R-:W3:Y:S02]  /*ea40*/  LDL.LU.64 R8, [R1+0xd90] ;  /* 0x000d900001087983 */ /* 0x000ee40000300a00 */
[C---:B---3--:R-:W-:Y:S11]  /*ea50*/  HMMA.16816.F32 R8, R16.reuse, R22, R8 ;  /* 0x000000161008723c */ /* 0x048ff60000001808 */
[----:B------:R-:W-:Y:S11]  /*ea60*/  @!UPT UIADD3 URZ, URZ, URZ, URZ ;  /* 0x0000003f3f3ff290 */ /* 0x000ff6000fffe03f */
[----:B------:R-:W-:Y:S01]  /*ea70*/  @!UPT UIADD3 URZ, URZ, URZ, URZ ;  /* 0x0000003f3f3ff290 */ /* 0x000fe2000fffe03f */
[----:B------:R0:W-:Y:S04]  /*ea80*/  STL.64 [R1+0x420], R8 ;  /* 0x0004200801007387 */ /* 0x0001e80000100a00 */
[----:B------:R1:W-:Y:S04]  /*ea90*/  STL.64 [R1+0x428], R10 ;  /* 0x0004280a01007387 */ /* 0x0003e80000100a00 */
[----:B0-----:R-:W3:Y:S04]  /*eaa0*/  LDL.LU R8, [R1+0x3b0] ;  /* 0x0003b00001087983 */ /* 0x001ee80000300800 */
[----:B------:R-:W3:Y:S04]  /*eab0*/  LDL.LU R9, [R1+0x3b4] ;  /* 0x0003b40001097983 */ /* 0x000ee80000300800 */
[----:B-1----:R-:W4:Y:S04]  /*eac0*/  LDL.LU R10, [R1+0x3b8] ;  /* 0x0003b800010a7983 */ /* 0x002f280000300800 */
[----:B------:R-:W4:Y:S01]  /*ead0*/  LDL.LU R11, [R1+0x3bc] ;  /* 0x0003bc00010b7983 */ /* 0x000f220000300800 */
[----:B--2---:R-:W-:Y:S01]  /*eae0*/  HMMA.16816.F32 R24, R16, R6, R24 ;  /* 0x000000061018723c */ /* 0x004fe20000001818 */
[----:B------:R-:W-:-:S02]  /*eaf0*/  IMAD.MOV.U32 R21, RZ, RZ, R7 ;  /* 0x000000ffff157224 */ /* 0x000fc400078e0007 */
[----:B------:R-:W-:Y:S01]  /*eb00*/  IMAD.MOV.U32 R28, RZ, RZ, R6 ;  /* 0x000000ffff1c7224 */ /* 0x000fe200078e0006 */
[----:B----4-:R0:W-:Y:S04]  /*eb10*/  STL.64 [R1+0xd50], R10 ;  /* 0x000d500a01007387 */ /* 0x0101e80000100a00 */
[----:B---3--:R-:W-:Y:S04]  /*eb20*/  STL.64 [R1+0xd48], R8 ;  /* 0x000d480801007387 */ /* 0x008fe80000100a00 */
[----:B0-----:R-:W2:Y:S11]  /*eb30*/  LDL.64 R10, [R1+0x68] ;  /* 0x00006800010a7983 */ /* 0x001eb60000100a00 */
[----:B------:R-:W-:Y:S04]  /*eb40*/  STL.64 [R1+0x410], R24 ;  /* 0x0004101801007387 */ /* 0x000fe80000100a00 */
[----:B------:R0:W-:Y:S04]  /*eb50*/  STL.64 [R1+0x418], R26 ;  /* 0x0004181a01007387 */ /* 0x0001e80000100a00 */
[----:B0-----:R-:W3:Y:S04]  /*eb60*/  LDL.LU.64 R26, [R1+0xd88] ;  /* 0x000d8800011a7983 */ /* 0x001ee80000300a00 */
[----:B------:R-:W3:Y:S04]  /*eb70*/  LDL.LU.64 R24, [R1+0xd80] ;  /* 0x000d800001187983 */ /* 0x000ee80000300a00 */
[----:B------:R-:W3:Y:S04]  /*eb80*/  LDL.LU.64 R6, [R1+0xd78] ;  /* 0x000d780001067983 */ /* 0x000ee80000300a00 */
[----:B------:R0:W-:Y:S04]  /*eb90*/  STL.64 [R1+0xd38], R22 ;  /* 0x000d381601007387 */ /* 0x0001e80000100a00 */
[----:B------:R-:W-:Y:S04]  /*eba0*/  STL [R1+0xd30], R21 ;  /* 0x000d301501007387 */ /* 0x000fe80000100800 */
[----:B0-----:R-:W4:Y:S04]  /*ebb0*/  LDL.64 R22, [R1+0x48] ;  /* 0x0000480001167983 */ /* 0x001f280000100a00 */
[----:B----4-:R0:W-:Y:S04]  /*ebc0*/  STL.64 [R1+0xd40], R22 ;  /* 0x000d401601007387 */ /* 0x0101e80000100a00 */
[----:B0-----:R-:W4:Y:S01]  /*ebd0*/  LDL.64 R22, [R1+0x58] ;  /* 0x0000580001167983 */ /* 0x001f220000100a00 */
[C---:B---3--:R-:W-:Y:S03]  /*ebe0*/  HMMA.16816.F32 R24, R16.reuse, R6, R24 ;  /* 0x000000061018723c */ /* 0x048fe60000001818 */
[----:B----4-:R0:W-:Y:S04]  /*ebf0*/  STL.64 [R1+0xd58], R22 ;  /* 0x000d581601007387 */ /* 0x0101e80000100a00 */
[----:B------:R-:W3:Y:S04]  /*ec00*/  LDL.LU R20, [R1+0x3c0] ;  /* 0x0003c00001147983 */ /* 0x000ee80000300800 */
[----:B------:R-:W3:Y:S04]  /*ec10*/  LDL.LU R21, [R1+0x3c4] ;  /* 0x0003c40001157983 */ /* 0x000ee80000300800 */
[----:B0-----:R-:W3:Y:S04]  /*ec20*/  LDL.LU R22, [R1+0x3c8] ;  /* 0x0003c80001167983 */ /* 0x001ee80000300800 */
[----:B------:R-:W3:Y:S04]  /*ec30*/  LDL.LU R23, [R1+0x3cc] ;  /* 0x0003cc0001177983 */ /* 0x000ee80000300800 */
        /* <DEDUP_REMOVED lines=8> */
[----:B----4-:R-:W-:Y:S03]  /*ecc0*/  HMMA.16816.F32 R16, R16, R26, R12 ;  /* 0x0000001a1010723c */ /* 0x010fe6000000180c */
[----:B------:R-:W3:Y:S04]  /*ecd0*/  LDL.LU.64 R14, [R1+0xd68] ;  /* 0x000d6800010e7983 */ /* 0x000ee80000300a00 */
[----:B------:R-:W3:Y:S11]  /*ece0*/  LDL.LU.64 R12, [R1+0xd60] ;  /* 0x000d6000010c7983 */ /* 0x000ef60000300a00 */
[----:B------:R-:W-:Y:S05]  /*ecf0*/  @!UPT UIADD3 URZ, URZ, URZ, URZ ;  /* 0x0000003f3f3ff290 */ /* 0x000fea000fffe03f */
[----:B------:R0:W-:Y:S04]  /*ed00*/  STL.64 [R1+0x3d0], R16 ;  /* 0x0003d01001007387 */ /* 0x0001e80000100a00 */
[----:B------:R1:W-:Y:S04]  /*ed10*/  STL.64 [R1+0x3d8], R18 ;  /* 0x0003d81201007387 */ /* 0x0003e80000100a00 */
[----:B0-----:R-:W4:Y:S04]  /*ed20*/  LDL.LU R16, [R1+0x3a0] ;  /* 0x0003a00001107983 */ /* 0x001f280000300800 */
[----:B------:R-:W4:Y:S04]  /*ed30*/  LDL.LU R17, [R1+0x3a4] ;  /* 0x0003a40001117983 */ /* 0x000f280000300800 */
[----:B-1----:R-:W4:Y:S04]  /*ed40*/  LDL.LU R18, [R1+0x3a8] ;  /* 0x0003a80001127983 */ /* 0x002f280000300800 */
[----:B------:R-:W4:Y:S04]  /*ed50*/  LDL.LU R19, [R1+0x3ac] ;  /* 0x0003ac0001137983 */ /* 0x000f280000300800 */
[----:B------:R0:W-:Y:S04]  /*ed60*/  STL.64 [R1+0xd10], R26 ;  /* 0x000d101a01007387 */ /* 0x0001e80000100a00 */
[----:B------:R-:W4:Y:S04]  /*ed70*/  LDL.LU R24, [R1+0x380] ;  /* 0x0003800001187983 */ /* 0x000f280000300800 */
[----:B------:R-:W4:Y:S04]  /*ed80*/  LDL.LU R25, [R1+0x384] ;  /* 0x0003840001197983 */ /* 0x000f280000300800 */
[----:B0-----:R-:W4:Y:S04]  /*ed90*/  LDL.LU R26, [R1+0x388] ;  /* 0x00038800011a7983 */ /* 0x001f280000300800 */
[----:B------:R-:W4:Y:S01]  /*eda0*/  LDL.LU R27, [R1+0x38c] ;  /* 0x00038c00011b7983 */ /* 0x000f220000300800 */
[----:B--2---:R-:W-:-:S02]  /*edb0*/  IMAD.MOV.U32 R2, RZ, RZ, R10 ;  /* 0x000000ffff027224 */ /* 0x004fc400078e000a */
[----:B------:R-:W-:Y:S01]  /*edc0*/  IMAD.MOV.U32 R0, RZ, RZ, R11 ;  /* 0x000000ffff007224 */ /* 0x000fe200078e000b */
[C---:B---3--:R-:W-:Y:S01]  /*edd0*/  HMMA.16816.F32 R20, R12.reuse, R10, R20 ;  /* 0x0000000a0c14723c */ /* 0x048fe20000001814 */
[----:B----4-:R0:W-:Y:S04]  /*ede0*/  STL.64 [R1+0xd28], R26 ;  /* 0x000d281a01007387 */ /* 0x0101e80000100a00 */
[----:B------:R-:W-:Y:S04]  /*edf0*/  STL.64 [R1+0xd20], R24 ;  /* 0x000d201801007387 */ /* 0x000fe80000100a00 */
[----:B0-----:R-:W2:Y:S11]  /*ee00*/  LDL.64 R26, [R1+0x38] ;  /* 0x00003800011a7983 */ /* 0x001eb60000100a00 */
[----:B------:R-:W-:Y:S03]  /*ee10*/  @!UPT UIADD3 URZ, URZ, URZ, URZ ;  /* 0x0000003f3f3ff290 */ /* 0x000fe6000fffe03f */
[----:B------:R-:W-:Y:S04]  /*ee20*/  STL.64 [R1+0x3c0], R20 ;  /* 0x0003c01401007387 */ /* 0x000fe80000100a00 */
[----:B------:R0:W-:Y:S04]  /*ee30*/  STL.64 [R1+0x3c8], R22 ;  /* 0x0003c81601007387 */ /* 0x0001e80000100a00 */
[----:B0-----:R-:W3:Y:S04]  /*ee40*/  LDL.LU.64 R22, [R1+0xd58] ;  /* 0x000d580001167983 */ /* 0x001ee80000300a00 */
[----:B------:R-:W3:Y:S04]  /*ee50*/  LDL.LU.64 R10, [R1+0xd50] ;  /* 0x000d5000010a7983 */ /* 0x000ee80000300a00 */
[----:B------:R-:W3:Y:S02]  /*ee60*/  LDL.LU.64 R8, [R1+0xd48] ;  /* 0x000d480001087983 */ /* 0x000ee40000300a00 */
[----:B---3--:R-:W-:Y:S01]  /*ee70*/  HMMA.16816.F32 R8, R12, R22, R8 ;  /* 0x000000160c08723c */ /* 0x008fe20000001808 */
[----:B------:R-:W-:Y:S11]  /*ee80*/  IMAD.MOV.U32 R3, RZ, RZ, R23 ;  /* 0x000000ffff037224 */ /* 0x000ff600078e0017 */
[----:B------:R-:W-:Y:S11]  /*ee90*/  @!UPT UIADD3 URZ, URZ, URZ, URZ ;  /* 0x0000003f3f3ff290 */ /* 0x000ff6000fffe03f */
[----:B------:R0:W-:Y:S04]  /*eea0*/  STL.64 [R1+0x3b0], R8 ;  /* 0x0003b00801007387 */ /* 0x0001e80000100a00 */
[----:B------:R1:W-:Y:S01]  /*eeb0*/  STL.64 [R1+0x3b8], R10 ;  /* 0x0003b80a01007387 */ /* 0x0003e20000100a00 */
[----:B0-----:R-:W-:-:S03]  /*eec0*/  IMAD.MOV.U32 R8, RZ, RZ, R22 ;  /* 0x000000ffff087224 */ /* 0x001fc600078e0016 */
[----:B------:R-:W3:Y:S01]  /*eed0*/  LDL.LU.64 R22, [R1+0xd40] ;  /* 0x000d400001167983 */ /* 0x000ee20000300a00 */
[----:B--2---:R-:W-:Y:S01]  /*eee0*/  HMMA.16816.F32 R4, R12, R26, R4 ;  /* 0x0000001a0c04723c */ /* 0x004fe20000001804 */
[----:B------:R-:W-:Y:S02]  /*eef0*/  IMAD.MOV.U32 R20, RZ, RZ, R26 ;  /* 0x000000ffff147224 */ /* 0x000fe400078e001a */
[----:B-1----:R-:W-:-:S05]  /*ef00*/  IMAD.MOV.U32 R11, RZ, RZ, R27 ;  /* 0x000000ffff0b7224 */ /* 0x002fca00078e001b */
[----:B---3--:R-:W-:Y:S01]  /*ef10*/  HMMA.16816.F32 R16, R12, R22, R16 ;  /* 0x000000160c10723c */ /* 0x008fe20000001810 */
[----:B------:R-:W-:Y:S02]  /*ef20*/  IMAD.MOV.U32 R10, RZ, RZ, R22 ;  /* 0x000000ffff0a7224 */ /* 0x000fe400078e0016 */
[----:B------:R-:W-:Y:S02]  /*ef30*/  IMAD.MOV.U32 R9, RZ, RZ, R23 ;  /* 0x000000ffff097224 */ /* 0x000fe400078e0017 */
[----:B------:R-:W2:Y:S04]  /*ef40*/  LDL.LU.64 R22, [R1+0xd38] ;  /* 0x000d380001167983 */ /* 0x000ea80000300a00 */
[----:B------:R-:W3:Y:S11]  /*ef50*/  LDL.LU R21, [R1+0xd30] ;  /* 0x000d300001157983 */ /* 0x000ef60000300800 */
[----:B------:R-:W-:Y:S03]  /*ef60*/  @!UPT UIADD3 URZ, URZ, URZ, URZ ;  /* 0x0000003f3f3ff290 */ /* 0x000fe6000fffe03f */
[----:B------:R-:W-:Y:S04]  /*ef70*/  STL.64 [R1+0x3a0], R16 ;  /* 0x0003a01001007387 */ /* 0x000fe80000100a00 */
[----:B------:R0:W-:Y:S04]  /*ef80*/  STL.64 [R1+0x3a8], R18 ;  /* 0x0003a81201007387 */ /* 0x0001e80000100a00 */
[----:B------:R-:W2:Y:S04]  /*ef90*/  LDL.LU.64 R26, [R1+0xd28] ;  /* 0x000d2800011a7983 */ /* 0x000ea80000300a00 */
[----:B------:R-:W2:Y:S04]  /*efa0*/  LDL.LU.64 R24, [R1+0xd20] ;  /* 0x000d200001187983 */ /* 0x000ea80000300a00 */
[----:B------:R1:W-:Y:S01]  /*efb0*/  STL.64 [R1+0x390], R4 ;  /* 0x0003900401007387 */ /* 0x0003e20000100a00 */
[----:B0-----:R-:W-:-:S02]  /*efc0*/  IMAD.MOV.U32 R18, RZ, RZ, R16 ;  /* 0x000000ffff127224 */ /* 0x001fc400078e0010 */
[----:B------:R-:W-:Y:S01]  /*efd0*/  IMAD.MOV.U32 R19, RZ, RZ, R4 ;  /* 0x000000ffff137224 */ /* 0x000fe200078e0004 */
[----:B------:R0:W-:Y:S04]  /*efe0*/  STL.64 [R1+0x398], R6 ;  /* 0x0003980601007387 */ /* 0x0001e80000100a00 */
[----:B-1----:R-:W4:Y:S04]  /*eff0*/  LDL.LU R4, [R1+0x370] ;  /* 0x0003700001047983 */ /* 0x002f280000300800 */
[----:B------:R-:W4:Y:S04]  /*f000*/  LDL.LU R5, [R1+0x374] ;  /* 0x0003740001057983 */ /* 0x000f280000300800 */
[----:B0-----:R-:W4:Y:S04]  /*f010*/  LDL.LU R6, [R1+0x378] ;  /* 0x0003780001067983 */ /* 0x001f280000300800 */
[----:B------:R-:W4:Y:S04]  /*f020*/  LDL.LU R7, [R1+0x37c] ;  /* 0x00037c0001077983 */ /* 0x000f280000300800 */
[----:B------:R0:W-:Y:S04]  /*f030*/  STL.64 [R1+0xc88], R18 ;  /* 0x000c881201007387 */ /* 0x0001e80000100a00 */
[----:B------:R-:W3:Y:S04]  /*f040*/  LDL.LU R16, [R1+0x260] ;  /* 0x0002600001107983 */ /* 0x000ee80000300800 */
[----:B------:R-:W3:Y:S04]  /*f050*/  LDL.LU R17, [R1+0x264] ;  /* 0x0002640001117983 */ /* 0x000ee80000300800 */
[----:B0-----:R-:W3:Y:S04]  /*f060*/  LDL.LU R18, [R1+0x268] ;  /* 0x0002680001127983 */ /* 0x001ee80000300800 */
[----:B------:R-:W3:Y:S01]  /*f070*/  LDL.LU R19, [R1+0x26c] ;  /* 0x00026c0001137983 */ /* 0x000ee20000300800 */
[----:B--2---:R-:W-:Y:S03]  /*f080*/  HMMA.16816.F32 R24, R12, R22, R24 ;  /* 0x000000160c18723c */ /* 0x004fe60000001818 */
[----:B---3--:R0:W-:Y:S04]  /*f090*/  STL.64 [R1+0xc98], R18 ;  /* 0x000c981201007387 */ /* 0x0081e80000100a00 */
[----:B------:R-:W-:Y:S01]  /*f0a0*/  STL.64 [R1+0xc90], R16 ;  /* 0x000c901001007387 */ /* 0x000fe20000100a00 */
[----:B0-----:R-:W-:-:S02]  /*f0b0*/  IMAD.MOV.U32 R18, RZ, RZ, R28 ;  /* 0x000000ffff127224 */ /* 0x001fc400078e001c */
[----:B------:R-:W-:Y:S01]  /*f0c0*/  IMAD.MOV.U32 R19, RZ, RZ, R21 ;  /* 0x000000ffff137224 */ /* 0x000fe200078e0015 */
[----:B------:R0:W-:Y:S06]  /*f0d0*/  STL.64 [R1+0xca8], R22 ;  /* 0x000ca81601007387 */ /* 0x0001ec0000100a00 */
[----:B----4-:R-:W-:Y:S06]  /*f0e0*/  HMMA.16816.F32 R4, R12, R18, R4 ;  /* 0x000000120c04723c */ /* 0x010fec0000001804 */
[----:B------:R-:W-:Y:S01]  /*f0f0*/  STL.64 [R1+0x380], R24 ;  /* 0x0003801801007387 */ /* 0x000fe20000100a00 */
[----:B0-----:R-:W-:-:S02]  /*f100*/  IMAD.MOV.U32 R22, RZ, RZ, R20 ;  /* 0x000000ffff167224 */ /* 0x001fc400078e0014 */
[----:B------:R-:W-:Y:S01]  /*f110*/  IMAD.MOV.U32 R23, RZ, RZ, R11 ;  /* 0x000000ffff177224 */ /* 0x000fe200078e000b */
[----:B------:R-:W-:Y:S04]  /*f120*/  STL.64 [R1+0x388], R26 ;  /* 0x0003881a01007387 */ /* 0x000fe80000100a00 */
[----:B------:R0:W-:Y:S02]  /*f130*/  STL.64 [R1+0xcb8], R22 ;  /* 0x000cb81601007387 */ /* 0x0001e40000100a00 */
[----:B0-----:R-:W-:Y:S02]  /*f140*/  IMAD.MOV.U32 R22, RZ, RZ, R10 ;  /* 0x000000ffff167224 */ /* 0x001fe400078e000a */
[----:B------:R-:W-:-:S05]  /*f150*/  IMAD.MOV.U32 R23, RZ, RZ, R9 ;  /* 0x000000ffff177224 */ /* 0x000fca00078e0009 */
[----:B------:R0:W-:Y:S04]  /*f160*/  STL.64 [R1+0xcd0], R22 ;  /* 0x000cd01601007387 */ /* 0x0001e80000100a00 */
[----:B------:R-:W2:Y:S04]  /*f170*/  LDL.LU R24, [R1+0x360] ;  /* 0x0003600001187983 */ /* 0x000ea80000300800 */
[----:B------:R-:W2:Y:S01]  /*f180*/  LDL.LU R25, [R1+0x364] ;  /* 0x0003640001197983 */ /* 0x000ea20000300800 */
[----:B0-----:R-:W-:-:S03]  /*f190*/  IMAD.MOV.U32 R22, RZ, RZ, R8 ;  /* 0x000000ffff167224 */ /* 0x001fc600078e0008 */
[----:B------:R-:W2:Y:S01]  /*f1a0*/  LDL.LU R26, [R1+0x368] ;  /* 0x00036800011a7983 */ /* 0x000ea20000300800 */
[----:B------:R-:W-:-:S03]  /*f1b0*/  IMAD.MOV.U32 R23, RZ, RZ, R3 ;  /* 0x000000ffff177224 */ /* 0x000fc600078e0003 */
[----:B------:R-:W2:Y:S04]  /*f1c0*/  LDL.LU R27, [R1+0x36c] ;  /* 0x00036c00011b7983 */ /* 0x000ea80000300800 */
[----:B------:R-:W-:Y:S04]  /*f1d0*/  STL.64 [R1+0xce8], R22 ;  /* 0x000ce81601007387 */ /* 0x000fe80000100a00 */
[----:B------:R-:W3:Y:S04]  /*f1e0*/  LDL.LU R8, [R1+0x2d0] ;  /* 0x0002d00001087983 */ /* 0x000ee80000300800 */
[----:B------:R-:W3:Y:S04]  /*f1f0*/  LDL.LU R9, [R1+0x2d4] ;  /* 0x0002d40001097983 */ /* 0x000ee80000300800 */
[----:B------:R-:W3:Y:S04]  /*f200*/  LDL.LU R10, [R1+0x2d8] ;  /* 0x0002d800010a7983 */ /* 0x000ee80000300800 */
[----:B------:R-:W3:Y:S04]  /*f210*/  LDL.LU R11, [R1+0x2dc] ;  /* 0x0002dc00010b7983 */ /* 0x000ee80000300800 */
[----:B------:R-:W-:Y:S04]  /*f220*/  STL.64 [R1+0x370], R4 ;  /* 0x0003700401007387 */ /* 0x000fe80000100a00 */
[----:B------:R0:W-:Y:S04]  /*f230*/  STL.64 [R1+0x378], R6 ;  /* 0x0003780601007387 */ /* 0x0001e80000100a00 */
[----:B0-----:R-:W2:Y:S04]  /*f240*/  LDL.LU.64 R6, [R1+0xd18] ;  /* 0x000d180001067983 */ /* 0x001ea80000300a00 */
[----:B------:R0:W-:Y:S04]  /*f250*/  STL.64 [R1+0xcb0], R18 ;  /* 0x000cb01201007387 */ /* 0x0001e80000100a00 */
[----:B------:R-:W4:Y:S04]  /*f260*/  LDL.LU R16, [R1+0x290] ;  /* 0x0002900001107983 */ /* 0x000f280000300800 */
[----:B------:R-:W4:Y:S04]  /*f270*/  LDL.LU R17, [R1+0x294] ;  /* 0x0002940001117983 */ /* 0x000f280000300800 */
[----:B0-----:R-:W2:Y:S04]  /*f280*/  LDL.LU R18, [R1+0x298] ;  /* 0x0002980001127983 */ /* 0x001ea80000300800 */
[----:B------:R-:W2:Y:S04]  /*f290*/  LDL.LU R19, [R1+0x29c] ;  /* 0x00029c0001137983 */ /* 0x000ea80000300800 */
[----:B--2---:R-:W-:Y:S04]  /*f2a0*/  STL.64 [R1+0xcc8], R18 ;  /* 0x000cc81201007387 */ /* 0x004fe80000100a00 */
[----:B----4-:R0:W-:Y:S04]  /*f2b0*/  STL.64 [R1+0xcc0], R16 ;  /* 0x000cc01001007387 */ /* 0x0101e80000100a00 */
[----:B0-----:R-:W2:Y:S04]  /*f2c0*/  LDL.LU R16, [R1+0x2a0] ;  /* 0x0002a00001107983 */ /* 0x001ea80000300800 */
[----:B------:R-:W2:Y:S04]  /*f2d0*/  LDL.LU R17, [R1+0x2a4] ;  /* 0x0002a40001117983 */ /* 0x000ea80000300800 */
[----:B------:R-:W4:Y:S04]  /*f2e0*/  LDL.LU R18, [R1+0x2a8] ;  /* 0x0002a80001127983 */ /* 0x000f280000300800 */
[----:B------:R-:W4:Y:S01]  /*f2f0*/  LDL.LU R19, [R1+0x2ac] ;  /* 0x0002ac0001137983 */ /* 0x000f220000300800 */
[C---:B------:R-:W-:Y:S03]  /*f300*/  HMMA.16816.F32 R24, R12.reuse, R6, R24 ;  /* 0x000000060c18723c */ /* 0x040fe60000001818 */
[----:B----4-:R-:W-:Y:S04]  /*f310*/  STL.64 [R1+0xce0], R18 ;  /* 0x000ce01201007387 */ /* 0x010fe80000100a00 */
[----:B--2---:R0:W-:Y:S04]  /*f320*/  STL.64 [R1+0xcd8], R16 ;  /* 0x000cd81001007387 */ /* 0x0041e80000100a00 */
[----:B0-----:R-:W2:Y:S04]  /*f330*/  LDL.LU R16, [R1+0x2b0] ;  /* 0x0002b00001107983 */ /* 0x001ea80000300800 */
[----:B------:R-:W2:Y:S04]  /*f340*/  LDL.LU R17, [R1+0x2b4] ;  /* 0x0002b40001117983 */ /* 0x000ea80000300800 */
[----:B------:R-:W4:Y:S04]  /*f350*/  LDL.LU R18, [R1+0x2b8] ;  /* 0x0002b80001127983 */ /* 0x000f280000300800 */
[----:B------:R-:W4:Y:S04]  /*f360*/  LDL.LU R19, [R1+0x2bc] ;  /* 0x0002bc0001137983 */ /* 0x000f280000300800 */
[----:B----4-:R-:W-:Y:S04]  /*f370*/  STL.64 [R1+0xcf8], R18 ;  /* 0x000cf81201007387 */ /* 0x010fe80000100a00 */
[----:B--2---:R0:W-:Y:S04]  /*f380*/  STL.64 [R1+0xcf0], R16 ;  /* 0x000cf01001007387 */ /* 0x0041e80000100a00 */
[----:B0-----:R-:W2:Y:S04]  /*f390*/  LDL.LU R16, [R1+0x2c0] ;  /* 0x0002c00001107983 */ /* 0x001ea80000300800 */
[----:B------:R-:W2:Y:S04]  /*f3a0*/  LDL.LU R17, [R1+0x2c4] ;  /* 0x0002c40001117983 */ /* 0x000ea80000300800 */
[----:B------:R-:W2:Y:S04]  /*f3b0*/  LDL.LU R18, [R1+0x2c8] ;  /* 0x0002c80001127983 */ /* 0x000ea80000300800 */
[----:B------:R-:W2:Y:S04]  /*f3c0*/  LDL.LU R19, [R1+0x2cc] ;  /* 0x0002cc0001137983 */ /* 0x000ea80000300800 */
[----:B------:R-:W-:Y:S04]  /*f3d0*/  STL.64 [R1+0x360], R24 ;  /* 0x0003601801007387 */ /* 0x000fe80000100a00 */
[----:B------:R0:W-:Y:S04]  /*f3e0*/  STL.64 [R1+0x368], R26 ;  /* 0x0003681a01007387 */ /* 0x0001e80000100a00 */
[----:B0-----:R-:W3:Y:S04]  /*f3f0*/  LDL.LU.64 R26, [R1+0xd10] ;  /* 0x000d1000011a7983 */ /* 0x001ee80000300a00 */
[----:B------:R0:W-:Y:S04]  /*f400*/  STL.64 [R1+0xca0], R6 ;  /* 0x000ca00601007387 */ /* 0x0001e80000100a00 */
[----:B------:R-:W4:Y:S04]  /*f410*/  LDL.LU R4, [R1+0x270] ;  /* 0x0002700001047983 */ /* 0x000f280000300800 */
[----:B------:R-:W4:Y:S04]  /*f420*/  LDL.LU R5, [R1+0x274] ;  /* 0x0002740001057983 */ /* 0x000f280000300800 */
[----:B0-----:R-:W4:Y:S04]  /*f430*/  LDL.LU R6, [R1+0x278] ;  /* 0x0002780001067983 */ /* 0x001f280000300800 */
[----:B------:R-:W4:Y:S01]  /*f440*/  LDL.LU R7, [R1+0x27c] ;  /* 0x00027c0001077983 */ /* 0x000f220000300800 */
[----:B---3--:R-:W-:Y:S03]  /*f450*/  HMMA.16816.F32 R12, R12, R26, R8 ;  /* 0x0000001a0c0c723c */ /* 0x008fe60000001808 */
[----:B------:R-:W2:Y:S04]  /*f460*/  LDL.LU.64 R10, [R1+0xd08] ;  /* 0x000d0800010a7983 */ /* 0x000ea80000300a00 */
[----:B------:R-:W2:Y:S01]  /*f470*/  LDL.LU.64 R8, [R1+0xd00] ;  /* 0x000d000001087983 */ /* 0x000ea20000300a00 */
[----:B------:R-:W-:-:S02]  /*f480*/  IMAD.MOV.U32 R22, RZ, RZ, R2 ;  /* 0x000000ffff167224 */ /* 0x000fc400078e0002 */
[----:B------:R-:W-:Y:S11]  /*f490*/  IMAD.MOV.U32 R23, RZ, RZ, R0 ;  /* 0x000000ffff177224 */ /* 0x000ff600078e0000 */
[----:B------:R-:W-:Y:S02]  /*f4a0*/  @!UPT UIADD3 URZ, URZ, URZ, URZ ;  /* 0x0000003f3f3ff290 */ /* 0x000fe4000fffe03f */
[----:B------:R0:W-:Y:S04]  /*f4b0*/  STL.64 [R1+0x2d0], R12 ;  /* 0x0002d00c01007387 */ /* 0x0001e80000100a00 */
[----:B------:R1:W-:Y:S04]  /*f4c0*/  STL.64 [R1+0x2d8], R14 ;  /* 0x0002d80e01007387 */ /* 0x0003e80000100a00 */
[----:B0-----:R-:W3:Y:S04]  /*f4d0*/  LDL.LU R12, [R1+0x280] ;  /* 0x00028000010c7983 */ /* 0x001ee80000300800 */
[----:B------:R-:W3:Y:S04]  /*f4e0*/  LDL.LU R13, [R1+0x284] ;  /* 0x00028400010d7983 */ /* 0x000ee80000300800 */
[----:B-1----:R-:W3:Y:S04]  /*f4f0*/  LDL.LU R14, [R1+0x288] ;  /* 0x00028800010e7983 */ /* 0x002ee80000300800 */
[----:B------:R-:W3:Y:S01]  /*f500*/  LDL.LU R15, [R1+0x28c] ;  /* 0x00028c00010f7983 */ /* 0x000ee20000300800 */
[C---:B--2---:R-:W-:Y:S03]  /*f510*/  HMMA.16816.F32 R20, R8.reuse, R22, R16 ;  /* 0x000000160814723c */ /* 0x044fe60000001810 */
[----:B------:R-:W2:Y:S04]  /*f520*/  LDL.LU.64 R18, [R1+0xcf8] ;  /* 0x000cf80001127983 */ /* 0x000ea80000300a00 */
[----:B------:R-:W2:Y:S11]  /*f530*/  LDL.LU.64 R16, [R1+0xcf0] ;  /* 0x000cf00001107983 */ /* 0x000eb60000300a00 */
[----:B------:R-:W-:Y:S05]  /*f540*/  @!UPT UIADD3 URZ, URZ, URZ, URZ ;  /* 0x0000003f3f3ff290 */ /* 0x000fea000fffe03f */
[----:B------:R-:W-:Y:S04]  /*f550*/  STL.64 [R1+0x2c0], R20 ;  /* 0x0002c01401007387 */ /* 0x000fe80000100a00 */
[----:B------:R0:W-:Y:S04]  /*f560*/  STL.64 [R1+0x2c8], R22 ;  /* 0x0002c81601007387 */ /* 0x0001e80000100a00 */
[----:B0-----:R-:W2:Y:S01]  /*f570*/  LDL.LU.64 R22, [R1+0xce8] ;  /* 0x000ce80001167983 */ /* 0x001ea20000300a00 */
[----:B------:R-:W-:Y:S02]  /*f580*/  IMAD.MOV.U32 R24, RZ, RZ, R20 ;  /* 0x000000ffff187224 */ /* 0x000fe400078e0014 */
[C---:B--2---:R-:W-:Y:S01]  /*f590*/  HMMA.16816.F32 R20, R8.reuse, R22, R16 ;  /* 0x000000160814723c */ /* 0x044fe20000001810 */
[----:B------:R-:W2:Y:S04]  /*f5a0*/  LDL.LU.64 R18, [R1+0xce0] ;  /* 0x000ce00001127983 */ /* 0x000ea80000300a00 */
[----:B------:R-:W2:Y:S11]  /*f5b0*/  LDL.LU.64 R16, [R1+0xcd8] ;  /* 0x000cd80001107983 */ /* 0x000eb60000300a00 */
[----:B------:R-:W-:Y:S07]  /*f5c0*/  @!UPT UIADD3 URZ, URZ, URZ, URZ ;  /* 0x0000003f3f3ff290 */ /* 0x000fee000fffe03f */
        /* <DEDUP_REMOVED lines=10> */
[----:B0-----:R-:W2:Y:S02]  /*f670*/  LDL.LU.64 R22, [R1+0xcb8] ;  /* 0x000cb80001167983 */ /* 0x001ea40000300a00 */
[C---:B--2---:R-:W-:Y:S02]  /*f680*/  HMMA.16816.F32 R20, R8.reuse, R22, R16 ;  /* 0x000000160814723c */ /* 0x044fe40000001810 */
[----:B------:R-:W4:Y:S11]  /*f690*/  LDL.LU.64 R18, [R1+0xcb0] ;  /* 0x000cb00001127983 */ /* 0x000f360000300a00 */
[----:B------:R-:W-:Y:S10]  /*f6a0*/  @!UPT UIADD3 URZ, URZ, URZ, URZ ;  /* 0x0000003f3f3ff290 */ /* 0x000ff4000fffe03f */
[----:B------:R-:W-:Y:S04]  /*f6b0*/  STL.64 [R1+0x290], R20 ;  /* 0x0002901401007387 */ /* 0x000fe80000100a00 */
[----:B------:R0:W-:Y:S04]  /*f6c0*/  STL.64 [R1+0x298], R22 ;  /* 0x0002981601007387 */ /* 0x0001e80000100a00 */
[----:B0-----:R-:W3:Y:S02]  /*f6d0*/  LDL.LU.64 R22, [R1+0xca8] ;  /* 0x000ca80001167983 */ /* 0x001ee40000300a00 */
[----:B---3--:R-:W-:Y:S01]  /*f6e0*/  HMMA.16816.F32 R12, R8, R22, R12 ;  /* 0x00000016080c723c */ /* 0x008fe2000000180c */
[----:B------:R-:W-:Y:S11]  /*f6f0*/  IMAD.MOV.U32 R2, RZ, RZ, R23 ;  /* 0x000000ffff027224 */ /* 0x000ff600078e0017 */
[----:B------:R-:W-:Y:S11]  /*f700*/  @!UPT UIADD3 URZ, URZ, URZ, URZ ;  /* 0x0000003f3f3ff290 */ /* 0x000ff6000fffe03f */
[----:B------:R0:W-:Y:S04]  /*f710*/  STL.64 [R1+0x280], R12 ;  /* 0x0002800c01007387 */ /* 0x0001e80000100a00 */
[----:B------:R-:W-:Y:S04]  /*f720*/  STL.64 [R1+0x288], R14 ;  /* 0x0002880e01007387 */ /* 0x000fe80000100a00 */
[----:B------:R-:W2:Y:S01]  /*f730*/  LDL.LU R20, [R1+0x190] ;  /* 0x0001900001147983 */ /* 0x000ea20000300800 */
[----:B0-----:R-:W-:-:S03]  /*f740*/  IMAD.MOV.U32 R12, RZ, RZ, R22 ;  /* 0x000000ffff0c7224 */ /* 0x001fc600078e0016 */
[----:B------:R-:W2:Y:S04]  /*f750*/  LDL.LU R21, [R1+0x194] ;  /* 0x0001940001157983 */ /* 0x000ea80000300800 */
[----:B------:R-:W3:Y:S04]  /*f760*/  LDL.LU R22, [R1+0x198] ;  /* 0x0001980001167983 */ /* 0x000ee80000300800 */
[----:B------:R-:W3:Y:S01]  /*f770*/  LDL.LU R23, [R1+0x19c] ;  /* 0x00019c0001177983 */ /* 0x000ee20000300800 */
[C---:B----4-:R-:W-:Y:S03]  /*f780*/  HMMA.16816.F32 R16, R8.reuse, R18, R4 ;  /* 0x000000120810723c */ /* 0x050fe60000001804 */
[----:B---3--:R0:W-:Y:S04]  /*f790*/  STL.64 [R1+0xc68], R22 ;  /* 0x000c681601007387 */ /* 0x0081e80000100a00 */
[----:B--2---:R-:W-:Y:S04]  /*f7a0*/  STL.64 [R1+0xc60], R20 ;  /* 0x000c601401007387 */ /* 0x004fe80000100a00 */
[----:B0-----:R-:W2:Y:S04]  /*f7b0*/  LDL.LU.64 R22, [R1+0x58] ;  /* 0x0000580001167983 */ /* 0x001ea80000300a00 */
[----:B------:R0:W-:Y:S04]  /*f7c0*/  STL [R1+0xc38], R12 ;  /* 0x000c380c01007387 */ /* 0x0001e80000100800 */
[----:B0-----:R-:W3:Y:S04]  /*f7d0*/  LDL.LU R12, [R1+0x1c0] ;  /* 0x0001c000010c7983 */ /* 0x001ee80000300800 */
[----:B------:R-:W3:Y:S04]  /*f7e0*/  LDL.LU R13, [R1+0x1c4] ;  /* 0x0001c400010d7983 */ /* 0x000ee80000300800 */
[----:B------:R-:W3:Y:S04]  /*f7f0*/  LDL.LU R14, [R1+0x1c8] ;  /* 0x0001c800010e7983 */ /* 0x000ee80000300800 */
[----:B------:R-:W3:Y:S04]  /*f800*/  LDL.LU R15, [R1+0x1cc] ;  /* 0x0001cc00010f7983 */ /* 0x000ee80000300800 */
[----:B------:R-:W4:Y:S04]  /*f810*/  LDL.LU.64 R6, [R1+0xca0] ;  /* 0x000ca00001067983 */ /* 0x000f280000300a00 */
[----:B------:R-:W-:Y:S04]  /*f820*/  STL.64 [R1+0x270], R16 ;  /* 0x0002701001007387 */ /* 0x000fe80000100a00 */
[----:B------:R0:W-:Y:S04]  /*f830*/  STL.64 [R1+0x278], R18 ;  /* 0x0002781201007387 */ /* 0x0001e80000100a00 */
[----:B0-----:R-:W4:Y:S04]  /*f840*/  LDL.LU.64 R18, [R1+0xc98] ;  /* 0x000c980001127983 */ /* 0x001f280000300a00 */
[----:B------:R-:W4:Y:S01]  /*f850*/  LDL.LU.64 R16, [R1+0xc90] ;  /* 0x000c900001107983 */ /* 0x000f220000300a00 */
[C---:B---3--:R-:W-:Y:S08]  /*f860*/  HMMA.16816.F32 R12, R8.reuse, R26, R12 ;  /* 0x0000001a080c723c */ /* 0x048ff0000000180c */
[----:B----4-:R-:W-:Y:S01]  /*f870*/  HMMA.16816.F32 R4, R8, R6, R16 ;  /* 0x000000060804723c */ /* 0x010fe20000001810 */
[----:B------:R-:W3:Y:S11]  /*f880*/  LDL.LU.64 R18, [R1+0xc88] ;  /* 0x000c880001127983 */ /* 0x000ef60000300a00 */
[----:B------:R-:W-:Y:S11]  /*f890*/  @!UPT UIADD3 URZ, URZ, URZ, URZ ;  /* 0x0000003f3f3ff290 */ /* 0x000ff6000fffe03f */
[----:B------:R-:W-:Y:S04]  /*f8a0*/  STL.64 [R1+0x260], R4 ;  /* 0x0002600401007387 */ /* 0x000fe80000100a00 */
[----:B------:R0:W-:Y:S04]  /*f8b0*/  STL.64 [R1+0x268], R6 ;  /* 0x0002680601007387 */ /* 0x0001e80000100a00 */
[----:B0-----:R-:W2:Y:S04]  /*f8c0*/  LDL.LU.64 R6, [R1+0xc80] ;  /* 0x000c800001067983 */ /* 0x001ea80000300a00 */
[----:B------:R-:W2:Y:S04]  /*f8d0*/  LDL.LU.64 R4, [R1+0xc78] ;  /* 0x000c780001047983 */ /* 0x000ea80000300a00 */
[----:B------:R-:W4:Y:S04]  /*f8e0*/  LDL.LU.64 R10, [R1+0x68] ;  /* 0x00006800010a7983 */ /* 0x000f280000300a00 */
[----:B------:R-:W-:Y:S04]  /*f8f0*/  STL.64 [R1+0x1c0], R12 ;  /* 0x0001c00c01007387 */ /* 0x000fe80000100a00 */
[----:B------:R0:W-:Y:S04]  /*f900*/  STL.64 [R1+0x1c8], R14 ;  /* 0x0001c80e01007387 */ /* 0x0001e80000100a00 */
[----:B0-----:R-:W2:Y:S04]  /*f910*/  LDL.LU.64 R14, [R1+0x38] ;  /* 0x00003800010e7983 */ /* 0x001ea80000300a00 */
[----:B--2---:R0:W-:Y:S04]  /*f920*/  STL.64 [R1+0xc48], R14 ;  /* 0x000c480e01007387 */ /* 0x0041e80000100a00 */
[----:B0-----:R-:W2:Y:S04]  /*f930*/  LDL.LU.64 R14, [R1+0x48] ;  /* 0x00004800010e7983 */ /* 0x001ea80000300a00 */
[----:B--2---:R0:W-:Y:S04]  /*f940*/  STL.64 [R1+0xc70], R14 ;  /* 0x000c700e01007387 */ /* 0x0041e80000100a00 */
[----:B------:R-:W2:Y:S04]  /*f950*/  LDL.LU R12, [R1+0x1a0] ;  /* 0x0001a000010c7983 */ /* 0x000ea80000300800 */
[----:B------:R-:W2:Y:S04]  /*f960*/  LDL.LU R13, [R1+0x1a4] ;  /* 0x0001a400010d7983 */ /* 0x000ea80000300800 */
[----:B0-----:R-:W2:Y:S04]  /*f970*/  LDL.LU R14, [R1+0x1a8] ;  /* 0x0001a800010e7983 */ /* 0x001ea80000300800 */
[----:B------:R-:W2:Y:S04]  /*f980*/  LDL.LU R15, [R1+0x1ac] ;  /* 0x0001ac00010f7983 */ /* 0x000ea80000300800 */
[----:B------:R0:W-:Y:S04]  /*f990*/  STL.64 [R1+0xc00], R26 ;  /* 0x000c001a01007387 */ /* 0x0001e80000100a00 */
[----:B------:R-:W-:Y:S04]  /*f9a0*/  STL.64 [R1+0xbf8], R24 ;  /* 0x000bf81801007387 */ /* 0x000fe80000100a00 */
[----:B0-----:R-:W2:Y:S04]  /*f9b0*/  LDL.LU.64 R26, [R1+0x8] ;  /* 0x00000800011a7983 */ /* 0x001ea80000300a00 */
[----:B--2---:R0:W-:Y:S04]  /*f9c0*/  STL.64 [R1+0xc18], R26 ;  /* 0x000c181a01007387 */ /* 0x0041e80000100a00 */
[----:B0-----:R-:W2:Y:S04]  /*f9d0*/  LDL.LU.64 R26, [R1+0x18] ;  /* 0x00001800011a7983 */ /* 0x001ea80000300a00 */
[----:B--2---:R0:W-:Y:S04]  /*f9e0*/  STL.64 [R1+0xc30], R26 ;  /* 0x000c301a01007387 */ /* 0x0041e80000100a00 */
[----:B------:R-:W2:Y:S04]  /*f9f0*/  LDL.LU R24, [R1+0x1b0] ;  /* 0x0001b00001187983 */ /* 0x000ea80000300800 */
[----:B------:R-:W2:Y:S04]  /*fa00*/  LDL.LU R25, [R1+0x1b4] ;  /* 0x0001b40001197983 */ /* 0x000ea80000300800 */
[----:B0-----:R-:W2:Y:S04]  /*fa10*/  LDL.LU R26, [R1+0x1b8] ;  /* 0x0001b800011a7983 */ /* 0x001ea80000300800 */
[----:B------:R-:W2:Y:S01]  /*fa20*/  LDL.LU R27, [R1+0x1bc] ;  /* 0x0001bc00011b7983 */ /* 0x000ea20000300800 */
[----:B------:R-:W-:Y:S01]  /*fa30*/  HMMA.16816.F32 R12, R4, R22, R12 ;  /* 0x00000016040c723c */ /* 0x000fe2000000180c */
[----:B----4-:R-:W-:-:S02]  /*fa40*/  IMAD.MOV.U32 R17, RZ, RZ, R11 ;  /* 0x000000ffff117224 */ /* 0x010fc400078e000b */
[----:B------:R-:W-:Y:S02]  /*fa50*/  IMAD.MOV.U32 R3, RZ, RZ, R10 ;  /* 0x000000ffff037224 */ /* 0x000fe400078e000a */
[----:B------:R-:W-:Y:S02]  /*fa60*/  IMAD.MOV.U32 R28, RZ, RZ, R22 ;  /* 0x000000ffff1c7224 */ /* 0x000fe400078e0016 */
[----:B------:R-:W-:Y:S01]  /*fa70*/  IMAD.MOV.U32 R0, RZ, RZ, R23 ;  /* 0x000000ffff007224 */ /* 0x000fe200078e0017 */
[----:B--2---:R-:W-:Y:S11]  /*fa80*/  HMMA.16816.F32 R24, R4, R10, R24 ;  /* 0x0000000a0418723c */ /* 0x004ff60000001818 */
[----:B------:R-:W-:Y:S11]  /*fa90*/  @!UPT UIADD3 URZ, URZ, URZ, URZ ;  /* 0x0000003f3f3ff290 */ /* 0x000ff6000fffe03f */
[----:B------:R-:W-:Y:S01]  /*faa0*/  @!UPT UIADD3 URZ, URZ, URZ, URZ ;  /* 0x0000003f3f3ff290 */ /* 0x000fe2000fffe03f */
[----:B------:R-:W-:Y:S04]  /*fab0*/  STL.64 [R1+0x1b0], R24 ;  /* 0x0001b01801007387 */ /* 0x000fe80000100a00 */
[----:B------:R-:W-:Y:S04]  /*fac0*/  STL.64 [R1+0x1b8], R26 ;  /* 0x0001b81a01007387 */ /* 0x000fe80000100a00 */
[----:B---3--:R-:W-:Y:S04]  /*fad0*/  STL.64 [R1+0xc40], R18 ;  /* 0x000c401201007387 */ /* 0x008fe80000100a00 */
[----:B------:R0:W-:Y:S04]  /*fae0*/  STL [R1+0xc3c], R17 ;  /* 0x000c3c1101007387 */ /* 0x0001e80000100800 */
[----:B------:R-:W2:Y:S01]  /*faf0*/  LDL.LU R16, [R1+0x180] ;  /* 0x0001800001107983 */ /* 0x000ea20000300800 */
[----:B------:R-:W-:-:S03]  /*fb00*/  IMAD.MOV.U32 R10, RZ, RZ, R26 ;  /* 0x000000ffff0a7224 */ /* 0x000fc600078e001a */
[----:B0-----:R-:W2:Y:S04]  /*fb10*/  LDL.LU R17, [R1+0x184] ;  /* 0x0001840001117983 */ /* 0x001ea80000300800 */
[----:B------:R-:W2:Y:S01]  /*fb20*/  LDL.LU R18, [R1+0x188] ;  /* 0x0001880001127983 */ /* 0x000ea20000300800 */
[----:B------:R-:W-:-:S03]  /*fb30*/  IMAD.MOV.U32 R11, RZ, RZ, R27 ;  /* 0x000000ffff0b7224 */ /* 0x000fc600078e001b */
[----:B------:R-:W2:Y:S04]  /*fb40*/  LDL.LU R19, [R1+0x18c] ;  /* 0x00018c0001137983 */ /* 0x000ea80000300800 */
[----:B------:R-:W3:Y:S04]  /*fb50*/  LDL.LU R24, [R1+0x170] ;  /* 0x0001700001187983 */ /* 0x000ee80000300800 */
[----:B------:R-:W3:Y:S04]  /*fb60*/  LDL.LU R25, [R1+0x174] ;  /* 0x0001740001197983 */ /* 0x000ee80000300800 */
[----:B------:R-:W3:Y:S04]  /*fb70*/  LDL.LU R26, [R1+0x178] ;  /* 0x00017800011a7983 */ /* 0x000ee80000300800 */
[----:B------:R-:W3:Y:S04]  /*fb80*/  LDL.LU R27, [R1+0x17c] ;  /* 0x00017c00011b7983 */ /* 0x000ee80000300800 */
[----:B------:R-:W-:Y:S04]  /*fb90*/  STL.64 [R1+0x1a0], R12 ;  /* 0x0001a00c01007387 */ /* 0x000fe80000100a00 */
[----:B------:R0:W-:Y:S04]  /*fba0*/  STL.64 [R1+0x1a8], R14 ;  /* 0x0001a80e01007387 */ /* 0x0001e80000100a00 */
[----:B0-----:R-:W4:Y:S04]  /*fbb0*/  LDL.LU.64 R14, [R1+0xc70] ;  /* 0x000c7000010e7983 */ /* 0x001f280000300a00 */
[----:B------:R-:W4:Y:S04]  /*fbc0*/  LDL.LU.64 R22, [R1+0xc68] ;  /* 0x000c680001167983 */ /* 0x000f280000300a00 */
[----:B------:R-:W4:Y:S02]  /*fbd0*/  LDL.LU.64 R20, [R1+0xc60] ;  /* 0x000c600001147983 */ /* 0x000f240000300a00 */
[----:B----4-:R-:W-:Y:S11]  /*fbe0*/  HMMA.16816.F32 R20, R4, R14, R20 ;  /* 0x0000000e0414723c */ /* 0x010ff60000001814 */
[----:B------:R-:W-:Y:S11]  /*fbf0*/  @!UPT UIADD3 URZ, URZ, URZ, URZ ;  /* 0x0000003f3f3ff290 */ /* 0x000ff6000fffe03f */
[----:B------:R-:W-:Y:S01]  /*fc00*/  @!UPT UIADD3 URZ, URZ, URZ, URZ ;  /* 0x0000003f3f3ff290 */ /* 0x000fe2000fffe03f */
[----:B------:R-:W-:Y:S04]  /*fc10*/  STL.64 [R1+0x190], R20 ;  /* 0x0001901401007387 */ /* 0x000fe80000100a00 */
[----:B------:R0:W-:Y:S04]  /*fc20*/  STL.64 [R1+0x198], R22 ;  /* 0x0001981601007387 */ /* 0x0001e80000100a00 */
[----:B0-----:R-:W4:Y:S04]  /*fc30*/  LDL.LU R22, [R1+0xc58] ;  /* 0x000c580001167983 */ /* 0x001f280000300800 */
[----:B------:R-:W2:Y:S01]  /*fc40*/  LDL.LU.64 R20, [R1+0xc50] ;  /* 0x000c500001147983 */ /* 0x000ea20000300a00 */
[----:B------:R-:W-:-:S02]  /*fc50*/  IMAD.MOV.U32 R23, RZ, RZ, R14 ;  /* 0x000000ffff177224 */ /* 0x000fc400078e000e */
[----:B------:R-:W-:Y:S02]  /*fc60*/  IMAD.MOV.U32 R29, RZ, RZ, R15 ;  /* 0x000000ffff1d7224 */ /* 0x000fe400078e000f */
[----:B------:R-:W3:Y:S04]  /*fc70*/  LDL.LU.64 R14, [R1+0xc48] ;  /* 0x000c4800010e7983 */ /* 0x000ee80000300a00 */
        /* <DEDUP_REMOVED lines=11> */
[----:B------:R-:W3:Y:S04]  /*fd30*/  LDL.LU R22, [R1+0x158] ;  /* 0x0001580001167983 */ /* 0x000ee80000300800 */
[----:B------:R-:W3:Y:S04]  /*fd40*/  LDL.LU R23, [R1+0x15c] ;  /* 0x00015c0001177983 */ /* 0x000ee80000300800 */
[----:B---3--:R-:W-:Y:S04]  /*fd50*/  STL.64 [R1+0xc28], R22 ;  /* 0x000c281601007387 */ /* 0x008fe80000100a00 */
        /* <DEDUP_REMOVED lines=8> */
[----:B------:R-:W4:Y:S04]  /*fde0*/  LDL.LU R17, [R1+0xc3c] ;  /* 0x000c3c0001117983 */ /* 0x000f280000300800 */
[----:B------:R-:W2:Y:S04]  /*fdf0*/  LDL.LU R12, [R1+0xc38] ;  /* 0x000c3800010c7983 */ /* 0x000ea80000300800 */
[----:B------:R-:W3:Y:S04]  /*fe00*/  LDL.LU.64 R8, [R1+0x498] ;  /* 0x0004980001087983 */ /* 0x000ee80000300a00 */
[----:B------:R0:W-:Y:S02]  /*fe10*/  STL.64 [R1+0xb50], R10 ;  /* 0x000b500a01007387 */ /* 0x0001e40000100a00 */
[----:B0-----:R-:W-:-:S02]  /*fe20*/  IMAD.MOV.U32 R11, RZ, RZ, R2 ;  /* 0x000000ffff0b7224 */ /* 0x001fc400078e0002 */
[----:B--2---:R-:W-:-:S07]  /*fe30*/  IMAD.MOV.U32 R10, RZ, RZ, R12 ;  /* 0x000000ffff0a7224 */ /* 0x004fce00078e000c */
[C---:B------:R-:W-:Y:S01]  /*fe40*/  HMMA.16816.F32 R24, R4.reuse, R10, R24 ;  /* 0x0000000a0418723c */ /* 0x040fe20000001818 */
[----:B---3--:R-:W-:Y:S11]  /*fe50*/  STL.64 [R1+0xb48], R8 ;  /* 0x000b480801007387 */ /* 0x008ff60000100a00 */
[----:B------:R-:W-:Y:S11]  /*fe60*/  @!UPT UIADD3 URZ, URZ, URZ, URZ ;  /* 0x0000003f3f3ff290 */ /* 0x000ff6000fffe03f */
[----:B------:R-:W-:Y:S04]  /*fe70*/  STL.64 [R1+0x170], R24 ;  /* 0x0001701801007387 */ /* 0x000fe80000100a00 */
[----:B------:R0:W-:Y:S04]  /*fe80*/  STL.64 [R1+0x178], R26 ;  /* 0x0001781a01007387 */ /* 0x0001e80000100a00 */
[----:B0-----:R-:W2:Y:S01]  /*fe90*/  LDL.LU.64 R26, [R1+0xc30] ;  /* 0x000c3000011a7983 */ /* 0x001ea20000300a00 */
[----:B------:R-:W-:Y:S01]  /*fea0*/  IMAD.MOV.U32 R16, RZ, RZ, R14 ;  /* 0x000000ffff107224 */ /* 0x000fe200078e000e */
        /* <DEDUP_REMOVED lines=17> */
[----:B------:R-:W2:Y:S04]  /*ffc0*/  LDL.LU.64 R26, [R1+0xc00] ;  /* 0x000c0000011a7983 */ /* 0x000ea80000300a00 */
[----:B------:R-:W3:Y:S01]  /*ffd0*/  LDL.LU.64 R24, [R1+0xbf8] ;  /* 0x000bf80001187983 */ /* 0x000ee20000300a00 */
[----:B--2---:R-:W-:Y:S03]  /*ffe0*/  HMMA.16816.F32 R4, R4, R26, R20 ;  /* 0x0000001a0404723c */ /* 0x004fe60000001814 */
[----:B------:R-:W2:Y:S04]  /*fff0*/  LDL.LU.64 R22, [R1+0xbf0] ;  /* 0x000bf00001167983 */ /* 0x000ea80000300a00 */
[----:B------:R-:W2:Y:S11]  /*10000*/  LDL.LU.64 R20, [R1+0xbe8] ;  /* 0x000be80001147983 */ /* 0x000eb60000300a00 */
[----:B------:R-:W-:Y:S05]  /*10010*/  @!UPT UIADD3 URZ, URZ, URZ, URZ ;  /* 0x0000003f3f3ff290 */ /* 0x000fea000fffe03f */
[----:B------:R0:W-:Y:S04]  /*10020*/  STL.64 [R1+0xc0], R4 ;  /* 0x0000c00401007387 */ /* 0x0001e80000100a00 */
[----:B------:R1:W-:Y:S04]  /*10030*/  STL.64 [R1+0xc8], R6 ;  /* 0x0000c80601007387 */ /* 0x0003e80000100a00 */
[----:B0-----:R-:W2:Y:S04]  /*10040*/  LDL.LU.64 R4, [R1+0x478] ;  /* 0x0004780001047983 */ /* 0x001ea80000300a00 */
[----:B-1----:R-:W2:Y:S04]  /*10050*/  LDL.LU.64 R6, [R1+0x480] ;  /* 0x0004800001067983 */ /* 0x002ea80000300a00 */
[----:B--2---:R0:W-:Y:S04]  /*10060*/  STL.64 [R1+0xb90], R6 ;  /* 0x000b900601007387 */ /* 0x0041e80000100a00 */
[----:B------:R-:W-:Y:S01]  /*10070*/  STL.64 [R1+0xb88], R4 ;  /* 0x000b880401007387 */ /* 0x000fe20000100a00 */
[----:B0-----:R-:W-:-:S02]  /*10080*/  IMAD.MOV.U32 R6, RZ, RZ, R23 ;  /* 0x000000ffff067224 */ /* 0x001fc400078e0017 */
[----:B------:R-:W-:Y:S01]  /*10090*/  IMAD.MOV.U32 R7, RZ, RZ, R29 ;  /* 0x000000ffff077224 */ /* 0x000fe200078e001d */
[----:B------:R-:W2:Y:S04]  /*100a0*/  LDL.LU R23, [R1+0xbe0] ;  /* 0x000be00001177983 */ /* 0x000ea80000300800 */
[----:B------:R0:W5:Y:S04]  /*100b0*/  LDL.LU R29, [R1+0xbdc] ;  /* 0x000bdc00011d7983 */ /* 0x0001680000300800 */
[----:B------:R1:W-:Y:S02]  /*100c0*/  STL.64 [R1+0xba0], R6 ;  /* 0x000ba00601007387 */ /* 0x0003e40000100a00 */
[----:B-1----:R-:W-:-:S02]  /*100d0*/  IMAD.MOV.U32 R6, RZ, RZ, R28 ;  /* 0x000000ffff067224 */ /* 0x002fc400078e001c */
[----:B------:R-:W-:Y:S01]  /*100e0*/  IMAD.MOV.U32 R7, RZ, RZ, R0 ;  /* 0x000000ffff077224 */ /* 0x000fe200078e0000 */
[----:B------:R-:W2:Y:S04]  /*100f0*/  LDL.LU R28, [R1+0xbd8] ;  /* 0x000bd800011c7983 */ /* 0x000ea80000300800 */
[----:B------:R-:W2:Y:S04]  /*10100*/  LDL.LU R0, [R1+0xbd4] ;  /* 0x000bd40001007983 */ /* 0x000ea80000300800 */
[----:B------:R1:W-:Y:S02]  /*10110*/  STL.64 [R1+0xbb8], R6 ;  /* 0x000bb80601007387 */ /* 0x0003e40000100a00 */
[----:B-1----:R-:W-:-:S02]  /*10120*/  IMAD.MOV.U32 R6, RZ, RZ, R3 ;  /* 0x000000ffff067224 */ /* 0x002fc400078e0003 */
[----:B------:R-:W2:Y:S04]  /*10130*/  LDL.LU R3, [R1+0xbd0] ;  /* 0x000bd00001037983 */ /* 0x000ea80000300800 */
[----:B------:R-:W2:Y:S04]  /*10140*/  LDL.LU.64 R8, [R1+0x490] ;  /* 0x0004900001087983 */ /* 0x000ea80000300a00 */
[----:B------:R1:W-:Y:S02]  /*10150*/  STL.64 [R1+0xb78], R10 ;  /* 0x000b780a01007387 */ /* 0x0003e40000100a00 */
[----:B-1----:R-:W-:-:S02]  /*10160*/  IMAD.MOV.U32 R10, RZ, RZ, R16 ;  /* 0x000000ffff0a7224 */ /* 0x002fc400078e0010 */
[----:B------:R-:W-:Y:S01]  /*10170*/  IMAD.MOV.U32 R11, RZ, RZ, R15 ;  /* 0x000000ffff0b7224 */ /* 0x000fe200078e000f */
[----:B--2---:R1:W-:Y:S04]  /*10180*/  STL.64 [R1+0xb70], R8 ;  /* 0x000b700801007387 */ /* 0x0043e80000100a00 */
[----:B------:R2:W-:Y:S04]  /*10190*/  STL.64 [R1+0xb98], R10 ;  /* 0x000b980a01007387 */ /* 0x0005e80000100a00 */
[----:B-1----:R-:W3:Y:S04]  /*101a0*/  LDL.LU R8, [R1+0x90] ;  /* 0x0000900001087983 */ /* 0x002ee80000300800 */
[----:B------:R-:W3:Y:S04]  /*101b0*/  LDL.LU R9, [R1+0x94] ;  /* 0x0000940001097983 */ /* 0x000ee80000300800 */
[----:B--2---:R-:W2:Y:S04]  /*101c0*/  LDL.LU R10, [R1+0x98] ;  /* 0x00009800010a7983 */ /* 0x004ea80000300800 */
[----:B------:R-:W2:Y:S04]  /*101d0*/  LDL.LU R11, [R1+0x9c] ;  /* 0x00009c00010b7983 */ /* 0x000ea80000300800 */
[----:B--2---:R-:W-:Y:S04]  /*101e0*/  STL.64 [R1+0xbb0], R10 ;  /* 0x000bb00a01007387 */ /* 0x004fe80000100a00 */
[----:B---3--:R1:W-:Y:S04]  /*101f0*/  STL.64 [R1+0xba8], R8 ;  /* 0x000ba80801007387 */ /* 0x0083e80000100a00 */
[----:B-1----:R-:W2:Y:S04]  /*10200*/  LDL.LU R8, [R1+0xa0] ;  /* 0x0000a00001087983 */ /* 0x002ea80000300800 */
[----:B------:R-:W2:Y:S04]  /*10210*/  LDL.LU R9, [R1+0xa4] ;  /* 0x0000a40001097983 */ /* 0x000ea80000300800 */
[----:B------:R-:W3:Y:S04]  /*10220*/  LDL.LU R10, [R1+0xa8] ;  /* 0x0000a800010a7983 */ /* 0x000ee80000300800 */
[----:B------:R-:W3:Y:S01]  /*10230*/  LDL.LU R11, [R1+0xac] ;  /* 0x0000ac00010b7983 */ /* 0x000ee20000300800 */
[----:B----4-:R-:W-:-:S03]  /*10240*/  IMAD.MOV.U32 R7, RZ, RZ, R17 ;  /* 0x000000ffff077224 */ /* 0x010fc600078e0011 */
[----:B---3--:R-:W-:Y:S04]  /*10250*/  STL.64 [R1+0xbc8], R10 ;  /* 0x000bc80a01007387 */ /* 0x008fe80000100a00 */
[----:B--2---:R1:W-:Y:S04]  /*10260*/  STL.64 [R1+0xbc0], R8 ;  /* 0x000bc00801007387 */ /* 0x0043e80000100a00 */
[----:B-1----:R-:W2:Y:S04]  /*10270*/  LDL.LU R8, [R1+0xb0] ;  /* 0x0000b00001087983 */ /* 0x002ea80000300800 */
[----:B------:R-:W2:Y:S04]  /*10280*/  LDL.LU R9, [R1+0xb4] ;  /* 0x0000b40001097983 */ /* 0x000ea80000300800 */
[----:B------:R-:W2:Y:S04]  /*10290*/  LDL.LU R10, [R1+0xb8] ;  /* 0x0000b800010a7983 */ /* 0x000ea80000300800 */
[----:B------:R-:W2:Y:S04]  /*102a0*/  LDL.LU R11, [R1+0xbc] ;  /* 0x0000bc00010b7983 */ /* 0x000ea80000300800 */
[----:B------:R-:W3:Y:S04]  /*102b0*/  LDL.LU.64 R16, [R1+0x4b0] ;  /* 0x0004b00001107983 */ /* 0x000ee80000300a00 */
[----:B------:R1:W-:Y:S02]  /*102c0*/  STL.64 [R1+0xb30], R18 ;  /* 0x000b301201007387 */ /* 0x0003e40000100a00 */
[----:B-1----:R-:W-:-:S02]  /*102d0*/  IMAD.MOV.U32 R18, RZ, RZ, R14 ;  /* 0x000000ffff127224 */ /* 0x002fc400078e000e */
[----:B---3--:R-:W-:Y:S04]  /*102e0*/  STL.64 [R1+0xb28], R16 ;  /* 0x000b281001007387 */ /* 0x008fe80000100a00 */
[----:B------:R-:W3:Y:S04]  /*102f0*/  LDL.LU.64 R14, [R1+0x4a0] ;  /* 0x0004a000010e7983 */ /* 0x000ee80000300a00 */
[----:B------:R1:W-:Y:S04]  /*10300*/  STL.64 [R1+0xaf8], R26 ;  /* 0x000af81a01007387 */ /* 0x0003e80000100a00 */
[----:B-1----:R-:W4:Y:S01]  /*10310*/  LDL.LU.64 R26, [R1+0x488] ;  /* 0x00048800011a7983 */ /* 0x002f220000300a00 */
[----:B--2---:R-:W-:Y:S03]  /*10320*/  HMMA.16816.F32 R4, R20, R6, R8 ;  /* 0x000000061404723c */ /* 0x004fe60000001808 */
[----:B------:R1:W-:Y:S04]  /*10330*/  STL.64 [R1+0xaf0], R24 ;  /* 0x000af01801007387 */ /* 0x0003e80000100a00 */
[----:B----4-:R2:W-:Y:S04]  /*10340*/  STL.64 [R1+0xb80], R26 ;  /* 0x000b801a01007387 */ /* 0x0105e80000100a00 */
[----:B-1----:R-:W4:Y:S04]  /*10350*/  LDL.LU R24, [R1+0x140] ;  /* 0x0001400001187983 */ /* 0x002f280000300800 */
[----:B------:R-:W4:Y:S04]  /*10360*/  LDL.LU R25, [R1+0x144] ;  /* 0x0001440001197983 */ /* 0x000f280000300800 */
[----:B--2---:R-:W4:Y:S04]  /*10370*/  LDL.LU R26, [R1+0x148] ;  /* 0x00014800011a7983 */ /* 0x004f280000300800 */
[----:B------:R-:W4:Y:S04]  /*10380*/  LDL.LU R27, [R1+0x14c] ;  /* 0x00014c00011b7983 */ /* 0x000f280000300800 */
[----:B------:R-:W2:Y:S04]  /*10390*/  LDL.LU.64 R10, [R1+0xbc8] ;  /* 0x000bc800010a7983 */ /* 0x000ea80000300a00 */
[----:B------:R-:W2:Y:S04]  /*103a0*/  LDL.LU.64 R8, [R1+0xbc0] ;  /* 0x000bc00001087983 */ /* 0x000ea80000300a00 */
[----:B------:R-:W-:Y:S04]  /*103b0*/  STL.64 [R1+0xb0], R4 ;  /* 0x0000b00401007387 */ /* 0x000fe80000100a00 */
[----:B------:R1:W-:Y:S04]  /*103c0*/  STL.64 [R1+0xb8], R6 ;  /* 0x0000b80601007387 */ /* 0x0003e80000100a00 */
[----:B-1----:R-:W2:Y:S04]  /*103d0*/  LDL.LU.64 R6, [R1+0xbb8] ;  /* 0x000bb80001067983 */ /* 0x002ea80000300a00 */
[----:B------:R-:W3:Y:S01]  /*103e0*/  LDL.LU.64 R16, [R1+0x4a8] ;  /* 0x0004a80001107983 */ /* 0x000ee20000300a00 */
[----:B------:R-:W-:-:S05]  /*103f0*/  IMAD.MOV.U32 R19, RZ, RZ, R13 ;  /* 0x000000ffff137224 */ /* 0x000fca00078e000d */
[----:B------:R-:W-:Y:S01]  /*10400*/  STL.64 [R1+0xb60], R18 ;  /* 0x000b601201007387 */ /* 0x000fe20000100a00 */
[C---:B--2---:R-:W-:Y:S03]  /*10410*/  HMMA.16816.F32 R4, R20.reuse, R6, R8 ;  /* 0x000000061404723c */ /* 0x044fe60000001808 */
[----:B---3--:R1:W-:Y:S04]  /*10420*/  STL.64 [R1+0xb58], R16 ;  /* 0x000b581001007387 */ /* 0x0083e80000100a00 */
[----:B-1----:R-:W2:Y:S04]  /*10430*/  LDL.LU R16, [R1+0x80] ;  /* 0x0000800001107983 */ /* 0x002ea80000300800 */
[----:B------:R-:W2:Y:S04]  /*10440*/  LDL.LU R17, [R1+0x84] ;  /* 0x0000840001117983 */ /* 0x000ea80000300800 */
[----:B------:R-:W2:Y:S04]  /*10450*/  LDL.LU R18, [R1+0x88] ;  /* 0x0000880001127983 */ /* 0x000ea80000300800 */
[----:B------:R-:W2:Y:S04]  /*10460*/  LDL.LU R19, [R1+0x8c] ;  /* 0x00008c0001137983 */ /* 0x000ea80000300800 */
[----:B------:R-:W3:Y:S04]  /*10470*/  LDL.LU.64 R10, [R1+0xbb0] ;  /* 0x000bb000010a7983 */ /* 0x000ee80000300a00 */
[----:B------:R-:W3:Y:S04]  /*10480*/  LDL.LU.64 R8, [R1+0xba8] ;  /* 0x000ba80001087983 */ /* 0x000ee80000300a00 */
[----:B------:R-:W-:Y:S04]  /*10490*/  STL.64 [R1+0xa0], R4 ;  /* 0x0000a00401007387 */ /* 0x000fe80000100a00 */
[----:B------:R1:W-:Y:S04]  /*104a0*/  STL.64 [R1+0xa8], R6 ;  /* 0x0000a80601007387 */ /* 0x0003e80000100a00 */
[----:B-1----:R-:W3:Y:S02]  /*104b0*/  LDL.LU.64 R6, [R1+0xba0] ;  /* 0x000ba00001067983 */ /* 0x002ee40000300a00 */
[C---:B---3--:R-:W-:Y:S02]  /*104c0*/  HMMA.16816.F32 R4, R20.reuse, R6, R8 ;  /* 0x000000061404723c */ /* 0x048fe40000001808 */
[----:B------:R-:W4:Y:S11]  /*104d0*/  LDL.LU.64 R10, [R1+0xb98] ;  /* 0x000b9800010a7983 */ /* 0x000f360000300a00 */
[----:B------:R-:W-:Y:S10]  /*104e0*/  @!UPT UIADD3 URZ, URZ, URZ, URZ ;  /* 0x0000003f3f3ff290 */ /* 0x000ff4000fffe03f */
[----:B------:R-:W-:Y:S04]  /*104f0*/  STL.64 [R1+0x90], R4 ;  /* 0x0000900401007387 */ /* 0x000fe80000100a00 */
[----:B------:R1:W-:Y:S04]  /*10500*/  STL.64 [R1+0x98], R6 ;  /* 0x0000980601007387 */ /* 0x0003e80000100a00 */
[----:B-1----:R-:W3:Y:S04]  /*10510*/  LDL.LU.64 R6, [R1+0xb90] ;  /* 0x000b900001067983 */ /* 0x002ee80000300a00 */
[----:B------:R-:W2:Y:S01]  /*10520*/  LDL.LU.64 R4, [R1+0xb88] ;  /* 0x000b880001047983 */ /* 0x000ea20000300a00 */
[----:B----4-:R-:W-:Y:S03]  /*10530*/  HMMA.16816.F32 R8, R20, R10, R24 ;  /* 0x0000000a1408723c */ /* 0x010fe60000001818 */
[----:B------:R-:W4:Y:S11]  /*10540*/  LDL.LU.64 R26, [R1+0xb80] ;  /* 0x000b8000011a7983 */ /* 0x000f360000300a00 */
[----:B------:R-:W-:Y:S09]  /*10550*/  @!UPT UIADD3 URZ, URZ, URZ, URZ ;  /* 0x0000003f3f3ff290 */ /* 0x000ff2000fffe03f */
[----:B------:R-:W-:Y:S04]  /*10560*/  STL.64 [R1+0x140], R8 ;  /* 0x0001400801007387 */ /* 0x000fe80000100a00 */
[----:B------:R1:W-:Y:S04]  /*10570*/  STL.64 [R1+0x148], R10 ;  /* 0x0001480a01007387 */ /* 0x0003e80000100a00 */
[----:B-1----:R-:W4:Y:S04]  /*10580*/  LDL.LU.64 R10, [R1+0xb78] ;  /* 0x000b7800010a7983 */ /* 0x002f280000300a00 */
[----:B------:R-:W4:Y:S01]  /*10590*/  LDL.LU.64 R8, [R1+0xb70] ;  /* 0x000b700001087983 */ /* 0x000f220000300a00 */
[----:B------:R-:W-:-:S04]  /*105a0*/  IMAD.MOV.U32 R13, RZ, RZ, c[0x0][0x18c] ;  /* 0x00006300ff0d7624 */ /* 0x000fc800078e00ff */
[----:B------:R-:W-:-:S04]  /*105b0*/  IMAD.SHL.U32 R13, R13, 0x20, RZ ;  /* 0x000000200d0d7824 */ /* 0x000fc800078e00ff */
[----:B--2---:R-:W-:-:S04]  /*105c0*/  IMAD.WIDE R4, R13, 0x2, R4 ;  /* 0x000000020d047825 */ /* 0x004fc800078e0204 */
[C---:B---3--:R-:W-:Y:S01]  /*105d0*/  IMAD.WIDE R6, R13.reuse, 0x2, R6 ;  /* 0x000000020d067825 */ /* 0x048fe200078e0206 */
[----:B------:R-:W-:Y:S04]  /*105e0*/  STL [R1+0xa9c], R4 ;  /* 0x000a9c0401007387 */ /* 0x000fe80000100800 */
[----:B------:R4:W-:Y:S04]  /*105f0*/  STL [R1+0xa98], R5 ;  /* 0x000a980501007387 */ /* 0x0009e80000100800 */
[----:B------:R-:W-:Y:S01]  /*10600*/  STL [R1+0xa94], R6 ;  /* 0x000a940601007387 */ /* 0x000fe20000100800 */
[----:B----4-:R-:W-:-:S04]  /*10610*/  IMAD.WIDE R4, R13, 0x2, R26 ;  /* 0x000000020d047825 */ /* 0x010fc800078e021a */
[----:B------:R-:W-:Y:S02]  /*10620*/  IMAD.MOV.U32 R26, RZ, RZ, R2 ;  /* 0x000000ffff1a7224 */ /* 0x000fe400078e0002 */
[----:B------:R-:W2:Y:S04]  /*10630*/  LDL.LU R2, [R1+0xb68] ;  /* 0x000b680001027983 */ /* 0x000ea80000300800 */
[----:B------:R1:W-:Y:S02]  /*10640*/  STL [R1+0xa90], R7 ;  /* 0x000a900701007387 */ /* 0x0003e40000100800 */
[----:B-1----:R-:W-:Y:S02]  /*10650*/  IMAD.WIDE R6, R13, 0x2, R8 ;  /* 0x000000020d067825 */ /* 0x002fe400078e0208 */
[----:B------:R-:W-:Y:S01]  /*10660*/  HMMA.16816.F32 R8, R20, R10, R16 ;  /* 0x0000000a1408723c */ /* 0x000fe20000001810 */
[----:B------:R-:W3:Y:S04]  /*10670*/  LDL.LU.64 R18, [R1+0xb60] ;  /* 0x000b600001127983 */ /* 0x000ee80000300a00 */
[----:B------:R-:W4:Y:S11]  /*10680*/  LDL.LU.64 R16, [R1+0xb58] ;  /* 0x000b580001107983 */ /* 0x000f360000300a00 */
[----:B------:R-:W-:Y:S07]  /*10690*/  @!UPT UIADD3 URZ, URZ, URZ, URZ ;  /* 0x0000003f3f3ff290 */ /* 0x000fee000fffe03f */
[----:B------:R-:W-:Y:S04]  /*106a0*/  STL.64 [R1+0x80], R8 ;  /* 0x0000800801007387 */ /* 0x000fe80000100a00 */
[----:B------:R1:W-:Y:S04]  /*106b0*/  STL.64 [R1+0x88], R10 ;  /* 0x0000880a01007387 */ /* 0x0003e80000100a00 */
[----:B-1----:R0:W5:Y:S04]  /*106c0*/  LDL.LU.64 R10, [R1+0xb50] ;  /* 0x000b5000010a7983 */ /* 0x0021680000300a00 */
[----:B------:R-:W2:Y:S04]  /*106d0*/  LDL.LU.64 R8, [R1+0xb48] ;  /* 0x000b480001087983 */ /* 0x000ea80000300a00 */
[----:B------:R-:W-:Y:S04]  /*106e0*/  STL [R1+0xa8c], R4 ;  /* 0x000a8c0401007387 */ /* 0x000fe80000100800 */
[----:B------:R-:W2:Y:S01]  /*106f0*/  LDL.LU.64 R24, [R1+0x4c0] ;  /* 0x0004c00001187983 */ /* 0x000ea20000300a00 */
[----:B------:R-:W-:-:S05]  /*10700*/  IMAD.MOV.U32 R27, RZ, RZ, R12 ;  /* 0x000000ffff1b7224 */ /* 0x000fca00078e000c */
[----:B------:R-:W-:Y:S04]  /*10710*/  STL.64 [R1+0xb40], R26 ;  /* 0x000b401a01007387 */ /* 0x000fe80000100a00 */
[----:B--2---:R1:W-:Y:S04]  /*10720*/  STL.64 [R1+0xb38], R24 ;  /* 0x000b381801007387 */ /* 0x0043e80000100a00 */
[----:B-1----:R-:W3:Y:S04]  /*10730*/  LDL.LU R24, [R1+0x70] ;  /* 0x0000700001187983 */ /* 0x002ee80000300800 */
[----:B------:R-:W3:Y:S04]  /*10740*/  LDL.LU R25, [R1+0x74] ;  /* 0x0000740001197983 */ /* 0x000ee80000300800 */
[----:B------:R-:W3:Y:S04]  /*10750*/  LDL.LU R26, [R1+0x78] ;  /* 0x00007800011a7983 */ /* 0x000ee80000300800 */
[----:B------:R-:W3:Y:S04]  /*10760*/  LDL.LU R27, [R1+0x7c] ;  /* 0x00007c00011b7983 */ /* 0x000ee80000300800 */
[----:B------:R-:W-:Y:S04]  /*10770*/  STL [R1+0xa84], R5 ;  /* 0x000a840501007387 */ /* 0x000fe80000100800 */
[----:B------:R-:W-:Y:S04]  /*10780*/  STL [R1+0xa80], R6 ;  /* 0x000a800601007387 */ /* 0x000fe80000100800 */
[----:B------:R4:W-:Y:S02]  /*10790*/  STL [R1+0xa7c], R7 ;  /* 0x000a7c0701007387 */ /* 0x0009e40000100800 */
[----:B----4-:R-:W-:-:S04]  /*107a0*/  IMAD.WIDE R6, R13, 0x2, R16 ;  /* 0x000000020d067825 */ /* 0x010fc800078e0210 */
[----:B------:R-:W-:-:S04]  /*107b0*/  IMAD.WIDE R8, R13, 0x2, R8 ;  /* 0x000000020d087825 */ /* 0x000fc800078e0208 */
[C---:B------:R-:W-:Y:S01]  /*107c0*/  IMAD.WIDE R4, R13.reuse, 0x2, R14 ;  /* 0x000000020d047825 */ /* 0x040fe200078e020e */
[----:B------:R-:W-:Y:S04]  /*107d0*/  STL [R1+0xa78], R8 ;  /* 0x000a780801007387 */ /* 0x000fe80000100800 */
[----:B------:R-:W-:Y:S04]  /*107e0*/  STL [R1+0xa74], R9 ;  /* 0x000a740901007387 */ /* 0x000fe80000100800 */
[----:B------:R-:W2:Y:S01]  /*107f0*/  LDL.LU.64 R14, [R1+0x4e0] ;  /* 0x0004e000010e7983 */ /* 0x000ea20000300a00 */
[----:B---3--:R-:W-:Y:S03]  /*10800*/  HMMA.16816.F32 R16, R20, R18, R24 ;  /* 0x000000121410723c */ /* 0x008fe60000001818 */
[----:B------:R-:W3:Y:S04]  /*10810*/  LDL.LU.64 R26, [R1+0xb40] ;  /* 0x000b4000011a7983 */ /* 0x000ee80000300a00 */
[----:B------:R-:W4:Y:S11]  /*10820*/  LDL.LU.64 R24, [R1+0xb38] ;  /* 0x000b380001187983 */ /* 0x000f360000300a00 */
[----:B------:R-:W-:Y:S05]  /*10830*/  @!UPT UIADD3 URZ, URZ, URZ, URZ ;  /* 0x0000003f3f3ff290 */ /* 0x000fea000fffe03f */
[----:B------:R-:W-:Y:S04]  /*10840*/  STL.64 [R1+0x70], R16 ;  /* 0x0000701001007387 */ /* 0x000fe80000100a00 */
[----:B------:R1:W-:Y:S04]  /*10850*/  STL.64 [R1+0x78], R18 ;  /* 0x0000781201007387 */ /* 0x0003e80000100a00 */
[----:B-1----:R-:W2:Y:S04]  /*10860*/  LDL.LU.64 R18, [R1+0xb30] ;  /* 0x000b300001127983 */ /* 0x002ea80000300a00 */
[----:B------:R-:W2:Y:S02]  /*10870*/  LDL.LU.64 R16, [R1+0xb28] ;  /* 0x000b280001107983 */ /* 0x000ea40000300a00 */
[----:B--2---:R-:W-:-:S02]  /*10880*/  IMAD.WIDE R8, R13, 0x2, R16 ;  /* 0x000000020d087825 */ /* 0x004fc400078e0210 */
[----:B------:R-:W2:Y:S04]  /*10890*/  LDL.LU.64 R16, [R1+0x4e8] ;  /* 0x0004e80001107983 */ /* 0x000ea80000300a00 */
[----:B------:R-:W-:Y:S04]  /*108a0*/  STL.64 [R1+0xad8], R18 ;  /* 0x000ad81201007387 */ /* 0x000fe80000100a00 */
[----:B--2---:R1:W-:Y:S04]  /*108b0*/  STL.64 [R1+0xad0], R16 ;  /* 0x000ad01001007387 */ /* 0x0043e80000100a00 */
[----:B-1----:R-:W2:Y:S04]  /*108c0*/  LDL.LU R16, [R1+0x120] ;  /* 0x0001200001107983 */ /* 0x002ea80000300800 */
[----:B------:R-:W2:Y:S04]  /*108d0*/  LDL.LU R17, [R1+0x124] ;  /* 0x0001240001117983 */ /* 0x000ea80000300800 */
[----:B------:R-:W2:Y:S04]  /*108e0*/  LDL.LU R18, [R1+0x128] ;  /* 0x0001280001127983 */ /* 0x000ea80000300800 */
[----:B------:R-:W2:Y:S04]  /*108f0*/  LDL.LU R19, [R1+0x12c] ;  /* 0x00012c0001137983 */ /* 0x000ea80000300800 */
[----:B--2---:R-:W-:Y:S04]  /*10900*/  STL.64 [R1+0xb08], R18 ;  /* 0x000b081201007387 */ /* 0x004fe80000100a00 */
[----:B------:R1:W-:Y:S02]  /*10910*/  STL.64 [R1+0xb00], R16 ;  /* 0x000b001001007387 */ /* 0x0003e40000100a00 */
[----:B-1----:R-:W-:-:S02]  /*10920*/  IMAD.MOV.U32 R16, RZ, RZ, R2 ;  /* 0x000000ffff107224 */ /* 0x002fc400078e0002 */
[----:B------:R-:W2:Y:S01]  /*10930*/  LDL.LU R2, [R1+0xb20] ;  /* 0x000b200001027983 */ /* 0x000ea20000300800 */
[----:B------:R-:W-:-:S03]  /*10940*/  IMAD.MOV.U32 R17, RZ, RZ, R3 ;  /* 0x000000ffff117224 */ /* 0x000fc600078e0003 */
[----:B------:R-:W2:Y:S01]  /*10950*/  LDL.LU R3, [R1+0xb1c] ;  /* 0x000b1c0001037983 */ /* 0x000ea20000300800 */
[----:B------:R-:W-:-:S03]  /*10960*/  IMAD.MOV.U32 R18, RZ, RZ, R0 ;  /* 0x000000ffff127224 */ /* 0x000fc600078e0000 */
[----:B------:R-:W3:Y:S04]  /*10970*/  LDL.LU R0, [R1+0xb18] ;  /* 0x000b180001007983 */ /* 0x000ee80000300800 */
[----:B------:R-:W-:Y:S04]  /*10980*/  STL [R1+0xa70], R4 ;  /* 0x000a700401007387 */ /* 0x000fe80000100800 */
[----:B------:R2:W-:Y:S04]  /*10990*/  STL [R1+0xa6c], R5 ;  /* 0x000a6c0501007387 */ /* 0x0005e80000100800 */
[----:B------:R-:W-:Y:S04]  /*109a0*/  STL [R1+0xa64], R6 ;  /* 0x000a640601007387 */ /* 0x000fe80000100800 */
[----:B------:R4:W-:Y:S01]  /*109b0*/  STL [R1+0xa60], R7 ;  /* 0x000a600701007387 */ /* 0x0009e20000100800 */
[----:B------:R-:W-:-:S02]  /*109c0*/  IMAD.MOV.U32 R19, RZ, RZ, R28 ;  /* 0x000000ffff137224 */ /* 0x000fc400078e001c */
[C---:B--2---:R-:W-:Y:S02]  /*109d0*/  IMAD.WIDE R4, R13.reuse, 0x2, R2 ;  /* 0x000000020d047825 */ /* 0x044fe400078e0202 */
[----:B------:R-:W2:Y:S02]  /*109e0*/  LDL.LU.64 R2, [R1+0xb10] ;  /* 0x000b100001027983 */ /* 0x000ea40000300a00 */
[C---:B----4-:R-:W-:Y:S02]  /*109f0*/  IMAD.WIDE R6, R13.reuse, 0x2, R24 ;  /* 0x000000020d067825 */ /* 0x050fe400078e0218 */
[----:B---3--:R-:W-:Y:S01]  /*10a00*/  HMMA.16816.F32 R24, R20, R26, R16 ;  /* 0x0000001a1418723c */ /* 0x008fe20000001810 */
[----:B------:R-:W-:Y:S04]  /*10a10*/  STL [R1+0xa5c], R8 ;  /* 0x000a5c0801007387 */ /* 0x000fe80000100800 */
[----:B------:R-:W-:Y:S04]  /*10a20*/  STL [R1+0x534], R9 ;  /* 0x0005340901007387 */ /* 0x000fe80000100800 */
[----:B------:R-:W3:Y:S04]  /*10a30*/  LDL.LU.64 R18, [R1+0xb08] ;  /* 0x000b080001127983 */ /* 0x000ee80000300a00 */
[----:B------:R-:W3:Y:S10]  /*10a40*/  LDL.LU.64 R16, [R1+0xb00] ;  /* 0x000b000001107983 */ /* 0x000ef40000300a00 */
[----:B------:R-:W-:Y:S04]  /*10a50*/  STL.64 [R1+0x130], R24 ;  /* 0x0001301801007387 */ /* 0x000fe80000100a00 */
[----:B------:R1:W-:Y:S04]  /*10a60*/  STL.64 [R1+0x138], R26 ;  /* 0x0001381a01007387 */ /* 0x0003e80000100a00 */
[----:B-1----:R-:W3:Y:S04]  /*10a70*/  LDL.LU.64 R26, [R1+0xaf8] ;  /* 0x000af800011a7983 */ /* 0x002ee80000300a00 */
[----:B------:R0:W5:Y:S01]  /*10a80*/  LDL.LU.64 R24, [R1+0xaf0] ;  /* 0x000af00001187983 */ /* 0x0001620000300a00 */
[----:B--2---:R-:W-:-:S03]  /*10a90*/  IMAD.WIDE R8, R13, 0x2, R2 ;  /* 0x000000020d087825 */ /* 0x004fc600078e0202 */
[----:B------:R-:W2:Y:S04]  /*10aa0*/  LDL.LU.64 R2, [R1+0xae8] ;  /* 0x000ae80001027983 */ /* 0x000ea80000300a00 */
[----:B------:R-:W-:Y:S04]  /*10ab0*/  STL [R1+0x4b4], R4 ;  /* 0x0004b40401007387 */ /* 0x000fe80000100800 */
[----:B------:R1:W-:Y:S04]  /*10ac0*/  STL [R1+0x4b0], R5 ;  /* 0x0004b00501007387 */ /* 0x0003e80000100800 */
[----:B-1----:R-:W4:Y:S04]  /*10ad0*/  LDL.LU.64 R4, [R1+0x4d0] ;  /* 0x0004d00001047983 */ /* 0x002f280000300a00 */
[----:B------:R-:W-:Y:S04]  /*10ae0*/  STL [R1+0x4ac], R6 ;  /* 0x0004ac0601007387 */ /* 0x000fe80000100800 */
[----:B------:R-:W4:Y:S04]  /*10af0*/  LDL.LU R12, [R1+0xa58] ;  /* 0x000a5800010c7983 */ /* 0x000f280000300800 */
[----:B------:R2:W-:Y:S04]  /*10b00*/  STL [R1+0x4a8], R7 ;  /* 0x0004a80701007387 */ /* 0x0005e80000100800 */
[----:B------:R-:W-:Y:S04]  /*10b10*/  STL [R1+0x4a4], R8 ;  /* 0x0004a40801007387 */ /* 0x000fe80000100800 */
[----:B------:R-:W-:Y:S01]  /*10b20*/  STL [R1+0x4a0], R9 ;  /* 0x0004a00901007387 */ /* 0x000fe20000100800 */
[----:B--2---:R-:W-:-:S03]  /*10b30*/  IMAD.WIDE R6, R13, 0x2, R2 ;  /* 0x000000020d067825 */ /* 0x004fc600078e0202 */
[----:B------:R-:W2:Y:S01]  /*10b40*/  LDL.LU.64 R2, [R1+0xae0] ;  /* 0x000ae00001027983 */ /* 0x000ea20000300a00 */
[----:B---3--:R-:W-:Y:S01]  /*10b50*/  HMMA.16816.F32 R16, R20, R26, R16 ;  /* 0x0000001a1410723c */ /* 0x008fe20000001810 */
[C---:B----4-:R-:W-:Y:S11]  /*10b60*/  IMAD.WIDE R4, R13.reuse, 0x2, R4 ;  /* 0x000000020d047825 */ /* 0x050ff600078e0204 */
[----:B------:R-:W-:Y:S11]  /*10b70*/  @!UPT UIADD3 URZ, URZ, URZ, URZ ;  /* 0x0000003f3f3ff290 */ /* 0x000ff6000fffe03f */
[----:B------:R-:W-:Y:S01]  /*10b80*/  STL.64 [R1+0x120], R16 ;  /* 0x0001201001007387 */ /* 0x000fe20000100a00 */
[----:B------:R-:W-:Y:S02]  /*10b90*/  IMAD.MOV.U32 R23, RZ, RZ, R19 ;  /* 0x000000ffff177224 */ /* 0x000fe400078e0013 */
[----:B------:R-:W-:Y:S01]  /*10ba0*/  IMAD.MOV.U32 R22, RZ, RZ, R18 ;  /* 0x000000ffff167224 */ /* 0x000fe200078e0012 */
[----:B------:R1:W-:Y:S01]  /*10bb0*/  STL.64 [R1+0x128], R18 ;  /* 0x0001281201007387 */ /* 0x0003e20000100a00 */
[----:B------:R-:W-:Y:S02]  /*10bc0*/  IMAD.MOV.U32 R21, RZ, RZ, R17 ;  /* 0x000000ffff157224 */ /* 0x000fe400078e0011 */
[----:B------:R-:W-:Y:S01]  /*10bd0*/  IMAD.MOV.U32 R20, RZ, RZ, R16 ;  /* 0x000000ffff147224 */ /* 0x000fe200078e0010 */
[----:B-1----:R0:W5:Y:S04]  /*10be0*/  LDL.LU.64 R18, [R1+0xad8] ;  /* 0x000ad80001127983 */ /* 0x0021680000300a00 */
[----:B------:R-:W3:Y:S04]  /*10bf0*/  LDL.LU.64 R16, [R1+0xad0] ;  /* 0x000ad00001107983 */ /* 0x000ee80000300a00 */
[----:B------:R-:W-:Y:S04]  /*10c00*/  STL [R1+0x49c], R4 ;  /* 0x00049c0401007387 */ /* 0x000fe80000100800 */
[----:B------:R1:W-:Y:S04]  /*10c10*/  STL [R1+0x498], R5 ;  /* 0x0004980501007387 */ /* 0x0003e80000100800 */
[----:B------:R-:W-:Y:S04]  /*10c20*/  STL [R1+0x494], R6 ;  /* 0x0004940601007387 */ /* 0x000fe80000100800 */
[----:B------:R-:W-:Y:S01]  /*10c30*/  STL [R1+0x490], R7 ;  /* 0x0004900701007387 */ /* 0x000fe20000100800 */
[----:B--2---:R-:W-:-:S03]  /*10c40*/  IMAD.WIDE R8, R13, 0x2, R2 ;  /* 0x000000020d087825 */ /* 0x004fc600078e0202 */
[----:B------:R-:W2:Y:S04]  /*10c50*/  LDL.LU.64 R2, [R1+0xac8] ;  /* 0x000ac80001027983 */ /* 0x000ea80000300a00 */
[----:B------:R-:W4:Y:S01]  /*10c60*/  S2R R28, SR_TID.X ;  /* 0x00000000001c7919 */ /* 0x000f220000002100 */
[----:B------:R-:W-:-:S04]  /*10c70*/  IADD3 R12, R12, -0x1, RZ ;  /* 0xffffffff0c0c7810 */ /* 0x000fc80007ffe0ff */
[----:B------:R-:W-:Y:S01]  /*10c80*/  ISETP.NE.U32.AND P0, PT, R12, RZ, PT ;  /* 0x000000ff0c00720c */ /* 0x000fe20003f05070 */
[----:B------:R-:W-:Y:S02]  /*10c90*/  IMAD.MOV.U32 R26, RZ, RZ, c[0x0][0x188] ;  /* 0x00006200ff1a7624 */ /* 0x000fe400078e00ff */
[----:B-1----:R-:W-:Y:S01]  /*10ca0*/  IMAD.WIDE R4, R13, 0x2, R14 ;  /* 0x000000020d047825 */ /* 0x002fe200078e020e */
[----:B------:R1:W-:Y:S03]  /*10cb0*/  STL [R1+0xa58], R12 ;  /* 0x000a580c01007387 */ /* 0x0003e60000100800 */
[----:B------:R-:W-:Y:S01]  /*10cc0*/  IMAD.SHL.U32 R26, R26, 0x20, RZ ;  /* 0x000000201a1a7824 */ /* 0x000fe200078e00ff */
[----:B------:R-:W-:Y:S01]  /*10cd0*/  IADD3 R0, R0, -0x20, RZ ;  /* 0xffffffe000007810 */ /* 0x000fe20007ffe0ff */
[----:B-1----:R-:W-:Y:S01]  /*10ce0*/  IMAD.MOV.U32 R12, RZ, RZ, R9 ;  /* 0x000000ffff0c7224 */ /* 0x002fe200078e0009 */
[----:B----4-:R-:W-:-:S05]  /*10cf0*/  LOP3.LUT R28, R28, 0x7f, RZ, 0xc0, !PT ;  /* 0x0000007f1c1c7812 */ /* 0x010fca00078ec0ff */
[----:B------:R-:W-:Y:S02]  /*10d00*/  IMAD.SHL.U32 R28, R28, 0x2, RZ ;  /* 0x000000021c1c7824 */ /* 0x000fe400078e00ff */
[----:B---3--:R-:W-:-:S04]  /*10d10*/  IMAD.WIDE R6, R13, 0x2, R16 ;  /* 0x000000020d067825 */ /* 0x008fc800078e0210 */
[----:B------:R-:W-:Y:S02]  /*10d20*/  IMAD.MOV.U32 R17, RZ, RZ, R4 ;  /* 0x000000ffff117224 */ /* 0x000fe400078e0004 */
[----:B------:R-:W-:Y:S02]  /*10d30*/  IMAD.MOV.U32 R16, RZ, RZ, R5 ;  /* 0x000000ffff107224 */ /* 0x000fe400078e0005 */
[----:B------:R-:W-:Y:S02]  /*10d40*/  IMAD.MOV.U32 R15, RZ, RZ, R6 ;  /* 0x000000ffff0f7224 */ /* 0x000fe400078e0006 */
[----:B------:R-:W-:Y:S02]  /*10d50*/  IMAD.MOV.U32 R14, RZ, RZ, R7 ;  /* 0x000000ffff0e7224 */ /* 0x000fe400078e0007 */
[----:B------:R-:W-:Y:S02]  /*10d60*/  IMAD.MOV.U32 R13, RZ, RZ, R8 ;  /* 0x000000ffff0d7224 */ /* 0x000fe400078e0008 */
[----:B--2---:R-:W-:Y:S01]  /*10d70*/  IMAD.WIDE R2, R26, 0x2, R2 ;  /* 0x000000021a027825 */ /* 0x004fe200078e0202 */
[----:B0-----:R-:W-:Y:S01]  /*10d80*/  @!P0 CALL.REL.NOINC `(.L_x_1) ;  /* 0x0000001000008944 */ /* 0x001fe20003c00000 */
[----:B------:R-:W-:Y:S05]  /*10d90*/  BRA `(.L_x_2) ;  /* 0xffff39a000007947 */ /* 0x000fea000383ffff */
.L_x_1:
[----:B------:R-:W-:-:S04]  /*10da0*/  NOP ;  /* 0x0000000000007918 */ /* 0x000fc80000000000 */
[----:B------:R-:W2:Y:S01]  /*10db0*/  LDL.LU R2, [R1+0x13c] ;  /* 0x00013c0001027983 */ /* 0x000ea20000300800 */
[----:B------:R-:W-:-:S02]  /*10dc0*/  IMAD.MOV.U32 R12, RZ, RZ, R22 ;  /* 0x000000ffff0c7224 */ /* 0x000fc400078e0016 */
[----:B------:R-:W-:Y:S01]  /*10dd0*/  IMAD.MOV.U32 R14, RZ, RZ, R23 ;  /* 0x000000ffff0e7224 */ /* 0x000fe200078e0017 */
[----:B------:R-:W2:Y:S04]  /*10de0*/  LDL.LU R3, [R1+0x138] ;  /* 0x0001380001037983 */ /* 0x000ea80000300800 */
[----:B------:R-:W3:Y:S04]  /*10df0*/  LDL.LU R8, [R1+0x7c] ;  /* 0x00007c0001087983 */ /* 0x000ee80000300800 */
[----:B------:R-:W3:Y:S01]  /*10e00*/  LDL.LU R9, [R1+0x78] ;  /* 0x0000780001097983 */ /* 0x000ee20000300800 */
[----:B------:R-:W-:-:S03]  /*10e10*/  IMAD.MOV.U32 R5, RZ, RZ, R20 ;  /* 0x000000ffff057224 */ /* 0x000fc600078e0014 */
[----:B------:R-:W4:Y:S01]  /*10e20*/  LDL.LU R6, [R1+0x8c] ;  /* 0x00008c0001067983 */ /* 0x000f220000300800 */
[----:B------:R-:W-:-:S03]  /*10e30*/  IMAD.MOV.U32 R4, RZ, RZ, R21 ;  /* 0x000000ffff047224 */ /* 0x000fc600078e0015 */
[----:B------:R-:W4:Y:S04]  /*10e40*/  LDL.LU R7, [R1+0x88] ;  /* 0x0000880001077983 */ /* 0x000f280000300800 */
[----:B------:R-:W4:Y:S04]  /*10e50*/  LDL.LU R20, [R1+0x134] ;  /* 0x0001340001147983 */ /* 0x000f280000300800 */
[----:B------:R-:W4:Y:S04]  /*10e60*/  LDL.LU R21, [R1+0x130] ;  /* 0x0001300001157983 */ /* 0x000f280000300800 */
[----:B------:R-:W4:Y:S04]  /*10e70*/  LDL.LU R22, [R1+0x74] ;  /* 0x0000740001167983 */ /* 0x000f280000300800 */
[----:B------:R-:W4:Y:S04]  /*10e80*/  LDL.LU R23, [R1+0x70] ;  /* 0x0000700001177983 */ /* 0x000f280000300800 */
[----:B------:R-:W4:Y:S04]  /*10e90*/  LDL.LU R26, [R1+0x84] ;  /* 0x00008400011a7983 */ /* 0x000f280000300800 */
[----:B------:R-:W4:Y:S04]  /*10ea0*/  LDL.LU R27, [R1+0x80] ;  /* 0x00008000011b7983 */ /* 0x000f280000300800 */
[----:B-----5:R0:W-:Y:S04]  /*10eb0*/  STL [R1+0xbb4], R10 ;  /* 0x000bb40a01007387 */ /* 0x0201e80000100800 */
[----:B------:R-:W-:Y:S04]  /*10ec0*/  STL [R1+0xbb0], R11 ;  /* 0x000bb00b01007387 */ /* 0x000fe80000100800 */
[----:B------:R-:W-:Y:S01]  /*10ed0*/  STL [R1+0xb90], R25 ;  /* 0x000b901901007387 */ /* 0x000fe20000100800 */
[----:B0-----:R-:W-:-:S03]  /*10ee0*/  F2FP.PACK_AB R10, R14, R12 ;  /* 0x0000000c0e0a723e */ /* 0x001fc600000000ff */
[----:B------:R-:W-:Y:S04]  /*10ef0*/  STL [R1+0xb8c], R24 ;  /* 0x000b8c1801007387 */ /* 0x000fe80000100800 */
[----:B------:R-:W-:Y:S04]  /*10f00*/  STL [R1+0xb88], R19 ;  /* 0x000b881301007387 */ /* 0x000fe80000100800 */
[----:B------:R-:W-:Y:S04]  /*10f10*/  STL [R1+0xb84], R18 ;  /* 0x000b841201007387 */ /* 0x000fe80000100800 */
[----:B------:R-:W-:Y:S01]  /*10f20*/  STL [R1+0x4cc], R10 ;  /* 0x0004cc0a01007387 */ /* 0x000fe20000100800 */
[----:B--2---:R-:W-:-:S02]  /*10f30*/  F2FP.PACK_AB R0, R2, R3 ;  /* 0x000000030200723e */ /* 0x004fc400000000ff */
[----:B---3--:R-:W-:-:S03]  /*10f40*/  F2FP.PACK_AB R3, R8, R9 ;  /* 0x000000090803723e */ /* 0x008fc600000000ff */
[----:B------:R0:W-:Y:S04]  /*10f50*/  STL [R1+0x4c8], R0 ;  /* 0x0004c80001007387 */ /* 0x0001e80000100800 */
[----:B------:R1:W-:Y:S01]  /*10f60*/  STL [R1+0x4c4], R3 ;  /* 0x0004c40301007387 */ /* 0x0003e20000100800 */
[----:B----4-:R-:W-:Y:S02]  /*10f70*/  F2FP.PACK_AB R2, R6, R7 ;  /* 0x000000070602723e */ /* 0x010fe400000000ff */
[----:B0-----:R-:W-:-:S03]  /*10f80*/  F2FP.PACK_AB R0, R4, R5 ;  /* 0x000000050400723e */ /* 0x001fc600000000ff */
[----:B------:R0:W-:Y:S01]  /*10f90*/  STL [R1+0x4c0], R2 ;  /* 0x0004c00201007387 */ /* 0x0001e20000100800 */
[----:B-1----:R-:W-:-:S03]  /*10fa0*/  F2FP.PACK_AB R3, R20, R21 ;  /* 0x000000151403723e */ /* 0x002fc600000000ff */
[----:B------:R1:W-:Y:S04]  /*10fb0*/  STL [R1+0x4bc], R0 ;  /* 0x0004bc0001007387 */ /* 0x0003e80000100800 */
[----:B------:R-:W-:Y:S04]  /*10fc0*/  STL [R1+0x4b8], R3 ;  /* 0x0004b80301007387 */ /* 0x000fe80000100800 */
[----:B------:R-:W2:Y:S01]  /*10fd0*/  LDL.LU R18, [R1+0x368] ;  /* 0x0003680001127983 */ /* 0x000ea20000300800 */
[----:B0-----:R-:W-:Y:S02]  /*10fe0*/  F2FP.PACK_AB R2, R22, R23 ;  /* 0x000000171602723e */ /* 0x001fe400000000ff */
[----:B-1----:R-:W-:-:S03]  /*10ff0*/  F2FP.PACK_AB R0, R26, R27 ;  /* 0x0000001b1a00723e */ /* 0x002fc600000000ff */
[----:B------:R-:W-:Y:S04]  /*11000*/  STL [R1+0x4b4], R2 ;  /* 0x0004b40201007387 */ /* 0x000fe80000100800 */
[----:B--2---:R0:W-:Y:S04]  /*11010*/  STL [R1+0xc4c], R18 ;  /* 0x000c4c1201007387 */ /* 0x0041e80000100800 */
[----:B------:R-:W-:Y:S04]  /*11020*/  STL [R1+0x4b0], R0 ;  /* 0x0004b00001007387 */ /* 0x000fe80000100800 */
[----:B0-----:R-:W2:Y:S04]  /*11030*/  LDL.LU R18, [R1+0x2d8] ;  /* 0x0002d80001127983 */ /* 0x001ea80000300800 */
[----:B--2---:R0:W-:Y:S04]  /*11040*/  STL [R1+0xc54], R18 ;  /* 0x000c541201007387 */ /* 0x0041e80000100800 */
        /* <DEDUP_REMOVED lines=31> */
[----:B------:R-:W3:Y:S04]  /*11240*/  LDL.LU R19, [R1+0x37c] ;  /* 0x00037c0001137983 */ /* 0x000ee80000300800 */
[----:B---3--:R0:W-:Y:S04]  /*11250*/  STL [R1+0xc48], R19 ;  /* 0x000c481301007387 */ /* 0x0081e80000100800 */
[----:B0-----:R-:W3:Y:S04]  /*11260*/  LDL.LU R19, [R1+0x36c] ;  /* 0x00036c0001137983 */ /* 0x001ee80000300800 */
        /* <DEDUP_REMOVED lines=33> */
[----:B0-----:R-:W2:Y:S04]  /*11480*/  LDL.LU R19, [R1+0xcc] ;  /* 0x0000cc0001137983 */ /* 0x001ea80000300800 */
[----:B------:R-:W3:Y:S04]  /*11490*/  LDL.LU R24, [R1+0x378] ;  /* 0x0003780001187983 */ /* 0x000ee80000300800 */
[----:B------:R-:W4:Y:S04]  /*114a0*/  LDL.LU R25, [R1+0x38c] ;  /* 0x00038c0001197983 */ /* 0x000f280000300800 */
[----:B------:R-:W4:Y:S04]  /*114b0*/  LDL.LU R11, [R1+0x388] ;  /* 0x00038800010b7983 */ /* 0x000f280000300800 */
[----:B------:R-:W3:Y:S04]  /*114c0*/  LDL.LU R10, [R1+0x2d4] ;  /* 0x0002d400010a7983 */ /* 0x000ee80000300800 */
        /* <DEDUP_REMOVED lines=22> */
[----:B------:R-:W3:Y:S01]  /*11630*/  LDL.LU R27, [R1+0x420] ;  /* 0x00042000011b7983 */ /* 0x000ee20000300800 */
[----:B--2---:R-:W-:-:S03]  /*11640*/  F2FP.PACK_AB R18, R19, R18 ;  /* 0x000000121312723e */ /* 0x004fc600000000ff */
[----:B------:R-:W2:Y:S04]  /*11650*/  LDL.LU R19, [R1+0xcd0] ;  /* 0x000cd00001137983 */ /* 0x000ea80000300800 */
[----:B------:R0:W-:Y:S04]  /*11660*/  STL [R1+0x4ac], R18 ;  /* 0x0004ac1201007387 */ /* 0x0001e80000100800 */
[----:B0-----:R-:W2:Y:S02]  /*11670*/  LDL.LU R18, [R1+0xccc] ;  /* 0x000ccc0001127983 */ /* 0x001ea40000300800 */
[----:B--2---:R-:W-:-:S02]  /*11680*/  F2FP.PACK_AB R18, R19, R18 ;  /* 0x000000121312723e */ /* 0x004fc400000000ff */
        /* <DEDUP_REMOVED lines=65> */
[----:B------:R4:W-:Y:S02]  /*11aa0*/  STL [R1+0x288], R18 ;  /* 0x0002881201007387 */ /* 0x0009e40000100800 */
[----:B----4-:R-:W-:Y:S02]  /*11ab0*/  F2FP.PACK_AB R18, R25, R11 ;  /* 0x0000000b1912723e */ /* 0x010fe400000000ff */
[----:B---3--:R-:W-:Y:S02]  /*11ac0*/  F2FP.PACK_AB R11, R10, R29 ;  /* 0x0000001d0a0b723e */ /* 0x008fe400000000ff */
[----:B------:R-:W-:-:S02]  /*11ad0*/  F2FP.PACK_AB R10, R0, R28 ;  /* 0x0000001c000a723e */ /* 0x000fc400000000ff */
[----:B------:R-:W-:Y:S02]  /*11ae0*/  F2FP.PACK_AB R0, R17, R15 ;  /* 0x0000000f1100723e */ /* 0x000fe400000000ff */
[----:B--2---:R-:W-:-:S05]  /*11af0*/  F2FP.PACK_AB R19, R19, R24 ;  /* 0x000000181313723e */ /* 0x004fca00000000ff */
[----:B------:R-:W-:Y:S04]  /*11b00*/  STL [R1+0x284], R19 ;  /* 0x0002841301007387 */ /* 0x000fe80000100800 */
[----:B------:R-:W-:Y:S04]  /*11b10*/  STL [R1+0x280], R18 ;  /* 0x0002801201007387 */ /* 0x000fe80000100800 */
[----:B------:R0:W-:Y:S04]  /*11b20*/  STL [R1+0x27c], R11 ;  /* 0x00027c0b01007387 */ /* 0x0001e80000100800 */
[----:B------:R1:W-:Y:S04]  /*11b30*/  STL [R1+0x278], R10 ;  /* 0x0002780a01007387 */ /* 0x0003e80000100800 */
[----:B------:R2:W-:Y:S01]  /*11b40*/  STL [R1+0x274], R0 ;  /* 0x0002740001007387 */ /* 0x0005e20000100800 */
[----:B0-----:R-:W-:-:S02]  /*11b50*/  F2FP.PACK_AB R11, R13, R16 ;  /* 0x000000100d0b723e */ /* 0x001fc400000000ff */
[----:B-1----:R-:W-:-:S03]  /*11b60*/  F2FP.PACK_AB R10, R14, R12 ;  /* 0x0000000c0e0a723e */ /* 0x002fc600000000ff */
[----:B------:R-:W-:Y:S01]  /*11b70*/  STL [R1+0x270], R11 ;  /* 0x0002700b01007387 */ /* 0x000fe20000100800 */
[----:B--2---:R-:W-:Y:S02]  /*11b80*/  F2FP.PACK_AB R0, R2, R3 ;  /* 0x000000030200723e */ /* 0x004fe400000000ff */
[----:B------:R-:W-:Y:S01]  /*11b90*/  F2FP.PACK_AB R3, R8, R9 ;  /* 0x000000090803723e */ /* 0x000fe200000000ff */
[----:B------:R-:W-:Y:S01]  /*11ba0*/  STL [R1+0x26c], R10 ;  /* 0x00026c0a01007387 */ /* 0x000fe20000100800 */
[----:B------:R-:W-:-:S03]  /*11bb0*/  F2FP.PACK_AB R2, R6, R7 ;  /* 0x000000070602723e */ /* 0x000fc600000000ff */
[----:B------:R0:W-:Y:S04]  /*11bc0*/  STL [R1+0x268], R0 ;  /* 0x0002680001007387 */ /* 0x0001e80000100800 */
[----:B------:R1:W-:Y:S01]  /*11bd0*/  STL [R1+0x264], R3 ;  /* 0x0002640301007387 */ /* 0x0003e20000100800 */
        /* <DEDUP_REMOVED lines=197> */
[----:B------:R1:W-:Y:S04]  /*12830*/  STL [R1+0xc4], R3 ;  /* 0x0000c40301007387 */ /* 0x0003e80000100800 */
[----:B------:R2:W-:Y:S01]  /*12840*/  STL [R1+0xc0], R2 ;  /* 0x0000c00201007387 */ /* 0x0005e20000100800 */
[----:B0-----:R-:W-:Y:S02]  /*12850*/  F2FP.PACK_AB R0, R4, R5 ;  /* 0x000000050400723e */ /* 0x001fe400000000ff */
[----:B-1----:R-:W-:-:S03]  /*12860*/  F2FP.PACK_AB R3, R20, R21 ;  /* 0x000000151403723e */ /* 0x002fc600000000ff */
[----:B------:R0:W-:Y:S01]  /*12870*/  STL [R1+0x8c], R0 ;  /* 0x00008c0001007387 */ /* 0x0001e20000100800 */
[----:B--2---:R-:W-:-:S03]  /*12880*/  F2FP.PACK_AB R2, R22, R23 ;  /* 0x000000171602723e */ /* 0x004fc600000000ff */
[----:B------:R-:W-:Y:S04]  /*12890*/  STL [R1+0x88], R3 ;  /* 0x0000880301007387 */ /* 0x000fe80000100800 */
[----:B------:R-:W2:Y:S04]  /*128a0*/  LDL.LU R10, [R1+0x188] ;  /* 0x00018800010a7983 */ /* 0x000ea80000300800 */
[----:B------:R-:W-:Y:S04]  /*128b0*/  STL [R1+0x84], R2 ;  /* 0x0000840201007387 */ /* 0x000fe80000100800 */
[----:B------:R-:W3:Y:S01]  /*128c0*/  LDL.LU R11, [R1+0x19c] ;  /* 0x00019c00010b7983 */ /* 0x000ee20000300800 */
[----:B0-----:R-:W-:-:S05]  /*128d0*/  F2FP.PACK_AB R0, R26, R27 ;  /* 0x0000001b1a00723e */ /* 0x001fca00000000ff */
[----:B------:R-:W-:Y:S04]  /*128e0*/  STL [R1+0x80], R0 ;  /* 0x0000800001007387 */ /* 0x000fe80000100800 */
[----:B---3--:R0:W-:Y:S04]  /*128f0*/  STL [R1+0xbb8], R11 ;  /* 0x000bb80b01007387 */ /* 0x0081e80000100800 */
[----:B0-----:R-:W2:Y:S04]  /*12900*/  LDL.LU R11, [R1+0x18c] ;  /* 0x00018c00010b7983 */ /* 0x001ea80000300800 */
[----:B------:R-:W3:Y:S04]  /*12910*/  LDL.LU R7, [R1+0x198] ;  /* 0x0001980001077983 */ /* 0x000ee80000300800 */
[----:B------:R-:W4:Y:S04]  /*12920*/  LDL.LU R4, [R1+0x1ac] ;  /* 0x0001ac0001047983 */ /* 0x000f280000300800 */
[----:B------:R-:W4:Y:S04]  /*12930*/  LDL.LU R5, [R1+0x1a8] ;  /* 0x0001a80001057983 */ /* 0x000f280000300800 */
[----:B------:R-:W2:Y:S04]  /*12940*/  LDL.LU R25, [R1+0x1b0] ;  /* 0x0001b00001197983 */ /* 0x000ea80000300800 */
[----:B--2---:R0:W-:Y:S04]  /*12950*/  STL [R1+0xb98], R25 ;  /* 0x000b981901007387 */ /* 0x0041e80000100800 */
[----:B0-----:R-:W2:Y:S04]  /*12960*/  LDL.LU R25, [R1+0x1a0] ;  /* 0x0001a00001197983 */ /* 0x001ea80000300800 */
[----:B--2---:R0:W-:Y:S04]  /*12970*/  STL [R1+0xba0], R25 ;  /* 0x000ba01901007387 */ /* 0x0041e80000100800 */
[----:B0-----:R-:W2:Y:S04]  /*12980*/  LDL.LU R25, [R1+0x190] ;  /* 0x0001900001197983 */ /* 0x001ea80000300800 */
[----:B--2---:R0:W-:Y:S04]  /*12990*/  STL [R1+0xba8], R25 ;  /* 0x000ba81901007387 */ /* 0x0041e80000100800 */
[----:B0-----:R-:W2:Y:S04]  /*129a0*/  LDL.LU R25, [R1+0x180] ;  /* 0x0001800001197983 */ /* 0x001ea80000300800 */
[----:B------:R-:W2:Y:S04]  /*129b0*/  LDL.LU R24, [R1+0x29c] ;  /* 0x00029c0001187983 */ /* 0x000ea80000300800 */
[----:B--2---:R0:W-:Y:S04]  /*129c0*/  STL [R1+0xb94], R24 ;  /* 0x000b941801007387 */ /* 0x0041e80000100800 */
[----:B0-----:R-:W2:Y:S04]  /*129d0*/  LDL.LU R24, [R1+0x1b4] ;  /* 0x0001b40001187983 */ /* 0x001ea80000300800 */
[----:B--2---:R0:W-:Y:S04]  /*129e0*/  STL [R1+0xb9c], R24 ;  /* 0x000b9c1801007387 */ /* 0x0041e80000100800 */
[----:B0-----:R-:W2:Y:S04]  /*129f0*/  LDL.LU R24, [R1+0x1a4] ;  /* 0x0001a40001187983 */ /* 0x001ea80000300800 */
[----:B--2---:R0:W-:Y:S04]  /*12a00*/  STL [R1+0xba4], R24 ;  /* 0x000ba41801007387 */ /* 0x0041e80000100800 */
[----:B0-----:R-:W2:Y:S01]  /*12a10*/  LDL.LU R24, [R1+0x194] ;  /* 0x0001940001187983 */ /* 0x001ea20000300800 */
[----:B------:R-:W-:-:S03]  /*12a20*/  F2FP.PACK_AB R10, R11, R10 ;  /* 0x0000000a0b0a723e */ /* 0x000fc600000000ff */
[----:B--2---:R0:W-:Y:S04]  /*12a30*/  STL [R1+0xbac], R24 ;  /* 0x000bac1801007387 */ /* 0x0041e80000100800 */
        /* <DEDUP_REMOVED lines=23> */
[----:B------:R-:W3:Y:S04]  /*12bb0*/  LDL.LU R11, [R1+0xbb8] ;  /* 0x000bb800010b7983 */ /* 0x000ee80000300800 */
[----:B------:R0:W-:Y:S04]  /*12bc0*/  STL [R1+0x7c], R10 ;  /* 0x00007c0a01007387 */ /* 0x0001e80000100800 */
[----:B0-----:R-:W2:Y:S01]  /*12bd0*/  LDL.LU R10, [R1+0xbb4] ;  /* 0x000bb400010a7983 */ /* 0x001ea20000300800 */
[----:B---3--:R-:W-:-:S03]  /*12be0*/  F2FP.PACK_AB R7, R11, R7 ;  /* 0x000000070b07723e */ /* 0x008fc600000000ff */
[----:B------:R-:W3:Y:S01]  /*12bf0*/  LDL.LU R11, [R1+0xbb0] ;  /* 0x000bb000010b7983 */ /* 0x000ee20000300800 */
[----:B----4-:R-:W-:-:S03]  /*12c00*/  F2FP.PACK_AB R4, R4, R5 ;  /* 0x000000050404723e */ /* 0x010fc600000000ff */
[----:B------:R0:W-:Y:S01]  /*12c10*/  STL [R1+0x78], R7 ;  /* 0x0000780701007387 */ /* 0x0001e20000100800 */
[----:B--2---:R-:W-:-:S03]  /*12c20*/  F2FP.PACK_AB R25, R24, R25 ;  /* 0x000000191819723e */ /* 0x004fc600000000ff */
[----:B0-----:R-:W2:Y:S04]  /*12c30*/  LDL.LU R7, [R1+0x3a4] ;  /* 0x0003a40001077983 */ /* 0x001ea80000300800 */
[----:B------:R0:W-:Y:S04]  /*12c40*/  STL [R1+0x74], R4 ;  /* 0x0000740401007387 */ /* 0x0001e80000100800 */
[----:B0-----:R-:W4:Y:S01]  /*12c50*/  LDL.LU R4, [R1+0x3b4] ;  /* 0x0003b40001047983 */ /* 0x001f220000300800 */
[----:B---3--:R-:W-:-:S05]  /*12c60*/  F2FP.PACK_AB R5, R11, R10 ;  /* 0x0000000a0b05723e */ /* 0x008fca00000000ff */
[----:B------:R0:W-:Y:S04]  /*12c70*/  STL [R1+0x70], R5 ;  /* 0x0000700501007387 */ /* 0x0001e80000100800 */
[----:B0-----:R-:W4:Y:S04]  /*12c80*/  LDL.LU R5, [R1+0x3b0] ;  /* 0x0003b00001057983 */ /* 0x001f280000300800 */
[----:B------:R-:W3:Y:S04]  /*12c90*/  LDL.LU R10, [R1+0x3c4] ;  /* 0x0003c400010a7983 */ /* 0x000ee80000300800 */
[----:B------:R-:W3:Y:S04]  /*12ca0*/  LDL.LU R11, [R1+0x3c0] ;  /* 0x0003c000010b7983 */ /* 0x000ee80000300800 */
        /* <DEDUP_REMOVED lines=13> */
[----:B------:R0:W-:Y:S01]  /*12d80*/  STL [R1+0x60], R25 ;  /* 0x0000601901007387 */ /* 0x0001e20000100800 */
[----:B------:R-:W-:-:S03]  /*12d90*/  F2FP.PACK_AB R29, R18, R29 ;  /* 0x0000001d121d723e */ /* 0x000fc600000000ff */
[----:B0-----:R-:W3:Y:S01]  /*12da0*/  LDL.LU R25, [R1+0xb90] ;  /* 0x000b900001197983 */ /* 0x001ee20000300800 */
[----:B--2---:R-:W-:-:S03]  /*12db0*/  F2FP.PACK_AB R19, R24, R19 ;  /* 0x000000131813723e */ /* 0x004fc600000000ff */
[----:B------:R-:W2:Y:S04]  /*12dc0*/  LDL.LU R24, [R1+0xb8c] ;  /* 0x000b8c0001187983 */ /* 0x000ea80000300800 */
[----:B------:R0:W-:Y:S04]  /*12dd0*/  STL [R1+0x5c], R19 ;  /* 0x00005c1301007387 */ /* 0x0001e80000100800 */
[----:B0-----:R-:W2:Y:S04]  /*12de0*/  LDL.LU R19, [R1+0xb88] ;  /* 0x000b880001137983 */ /* 0x001ea80000300800 */
[----:B------:R-:W2:Y:S01]  /*12df0*/  LDL.LU R18, [R1+0xb84] ;  /* 0x000b840001127983 */ /* 0x000ea20000300800 */
[----:B------:R-:W-:-:S02]  /*12e00*/  F2FP.PACK_AB R28, R0, R28 ;  /* 0x0000001c001c723e */ /* 0x000fc400000000ff */
[----:B------:R-:W-:Y:S02]  /*12e10*/  F2FP.PACK_AB R27, R13, R27 ;  /* 0x0000001b0d1b723e */ /* 0x000fe400000000ff */
[----:B------:R-:W-:Y:S01]  /*12e20*/  F2FP.PACK_AB R0, R17, R15 ;  /* 0x0000000f1100723e */ /* 0x000fe200000000ff */
[----:B------:R-:W-:Y:S01]  /*12e30*/  STL [R1+0x58], R29 ;  /* 0x0000581d01007387 */ /* 0x000fe20000100800 */
[----:B------:R-:W-:Y:S02]  /*12e40*/  F2FP.PACK_AB R26, R16, R26 ;  /* 0x0000001a101a723e */ /* 0x000fe400000000ff */
[----:B---3--:R-:W-:Y:S01]  /*12e50*/  F2FP.PACK_AB R25, R14, R25 ;  /* 0x000000190e19723e */ /* 0x008fe200000000ff */
[----:B------:R-:W-:Y:S01]  /*12e60*/  STL [R1+0x54], R28 ;  /* 0x0000541c01007387 */ /* 0x000fe20000100800 */
[----:B------:R-:W-:Y:S02]  /*12e70*/  F2FP.PACK_AB R23, R2, R23 ;  /* 0x000000170217723e */ /* 0x000fe400000000ff */
[----:B------:R-:W-:Y:S01]  /*12e80*/  F2FP.PACK_AB R22, R3, R22 ;  /* 0x000000160316723e */ /* 0x000fe200000000ff */
[----:B------:R-:W-:Y:S01]  /*12e90*/  STL [R1+0xac8], R27 ;  /* 0x000ac81b01007387 */ /* 0x000fe20000100800 */
[----:B------:R-:W-:-:S03]  /*12ea0*/  F2FP.PACK_AB R21, R8, R21 ;  /* 0x000000150815723e */ /* 0x000fc600000000ff */
[----:B------:R-:W-:Y:S01]  /*12eb0*/  STL [R1+0x50], R0 ;  /* 0x0000500001007387 */ /* 0x000fe20000100800 */
[----:B------:R-:W-:-:S03]  /*12ec0*/  F2FP.PACK_AB R20, R9, R20 ;  /* 0x000000140914723e */ /* 0x000fc600000000ff */
[----:B------:R-:W-:Y:S01]  /*12ed0*/  STL [R1+0xacc], R26 ;  /* 0x000acc1a01007387 */ /* 0x000fe20000100800 */
[----:B----4-:R-:W-:-:S03]  /*12ee0*/  F2FP.PACK_AB R17, R4, R5 ;  /* 0x000000050411723e */ /* 0x010fc600000000ff */
[----:B------:R-:W-:Y:S01]  /*12ef0*/  STL [R1+0xad0], R25 ;  /* 0x000ad01901007387 */ /* 0x000fe20000100800 */
[----:B--2---:R-:W-:-:S05]  /*12f00*/  F2FP.PACK_AB R24, R12, R24 ;  /* 0x000000180c18723e */ /* 0x004fca00000000ff */
[----:B------:R-:W-:Y:S04]  /*12f10*/  STL [R1+0xad4], R24 ;  /* 0x000ad41801007387 */ /* 0x000fe80000100800 */
[----:B------:R-:W-:Y:S01]  /*12f20*/  STL [R1+0xad8], R23 ;  /* 0x000ad81701007387 */ /* 0x000fe20000100800 */
[----:B------:R-:W-:-:S03]  /*12f30*/  F2FP.PACK_AB R19, R6, R19 ;  /* 0x000000130613723e */ /* 0x000fc600000000ff */
[----:B------:R-:W-:Y:S01]  /*12f40*/  STL [R1+0xadc], R22 ;  /* 0x000adc1601007387 */ /* 0x000fe20000100800 */
[----:B------:R-:W-:-:S03]  /*12f50*/  F2FP.PACK_AB R18, R7, R18 ;  /* 0x000000120712723e */ /* 0x000fc600000000ff */
[----:B------:R-:W-:Y:S04]  /*12f60*/  STL [R1+0xae0], R21 ;  /* 0x000ae01501007387 */ /* 0x000fe80000100800 */
[----:B------:R-:W-:Y:S04]  /*12f70*/  STL [R1+0xae4], R20 ;  /* 0x000ae41401007387 */ /* 0x000fe80000100800 */
[----:B------:R-:W-:Y:S04]  /*12f80*/  STL [R1+0xae8], R19 ;  /* 0x000ae81301007387 */ /* 0x000fe80000100800 */
[----:B------:R-:W-:Y:S04]  /*12f90*/  STL [R1+0xaec], R18 ;  /* 0x000aec1201007387 */ /* 0x000fe80000100800 */
[----:B------:R-:W-:Y:S04]  /*12fa0*/  STL [R1+0xaf0], R17 ;  /* 0x000af01101007387 */ /* 0x000fe80000100800 */
[----:B------:R-:W2:Y:S04]  /*12fb0*/  LDL.LU R15, [R1+0x438] ;  /* 0x00043800010f7983 */ /* 0x000ea80000300800 */
[----:B------:R-:W3:Y:S04]  /*12fc0*/  LDL.LU R14, [R1+0x448] ;  /* 0x00044800010e7983 */ /* 0x000ee80000300800 */
[----:B---3--:R0:W-:Y:S04]  /*12fd0*/  STL [R1+0xb80], R14 ;  /* 0x000b800e01007387 */ /* 0x0081e80000100800 */
[----:B0-----:R-:W2:Y:S04]  /*12fe0*/  LDL.LU R14, [R1+0x43c] ;  /* 0x00043c00010e7983 */ /* 0x001ea80000300800 */
[----:B------:R-:W3:Y:S04]  /*12ff0*/  LDL.LU R13, [R1+0x458] ;  /* 0x00045800010d7983 */ /* 0x000ee80000300800 */
[----:B---3--:R0:W-:Y:S04]  /*13000*/  STL [R1+0xb7c], R13 ;  /* 0x000b7c0d01007387 */ /* 0x0081e80000100800 */
[----:B0-----:R-:W3:Y:S04]  /*13010*/  LDL.LU R13, [R1+0x44c] ;  /* 0x00044c00010d7983 */ /* 0x001ee80000300800 */
[----:B------:R-:W4:Y:S01]  /*13020*/  LDL.LU R12, [R1+0x468] ;  /* 0x00046800010c7983 */ /* 0x000f220000300800 */
[----:B------:R-:W-:-:S03]  /*13030*/  F2FP.PACK_AB R16, R10, R11 ;  /* 0x0000000b0a10723e */ /* 0x000fc600000000ff */
[----:B----4-:R0:W-:Y:S04]  /*13040*/  STL [R1+0xb78], R12 ;  /* 0x000b780c01007387 */ /* 0x0101e80000100800 */
[----:B0-----:R-:W4:Y:S04]  /*13050*/  LDL.LU R12, [R1+0x45c] ;  /* 0x00045c00010c7983 */ /* 0x001f280000300800 */
[----:B------:R-:W2:Y:S04]  /*13060*/  LDL.LU R11, [R1+0x430] ;  /* 0x00043000010b7983 */ /* 0x000ea80000300800 */
[----:B--2---:R0:W-:Y:S04]  /*13070*/  STL [R1+0xb74], R11 ;  /* 0x000b740b01007387 */ /* 0x0041e80000100800 */
[----:B0-----:R-:W2:Y:S04]  /*13080*/  LDL.LU R11, [R1+0x46c] ;  /* 0x00046c00010b7983 */ /* 0x001ea80000300800 */
        /* <DEDUP_REMOVED lines=21> */
[----:B------:R0:W-:Y:S04]  /*131e0*/  STL [R1+0xaf4], R16 ;  /* 0x000af41001007387 */ /* 0x0001e80000100800 */
        /* <DEDUP_REMOVED lines=66> */
[----:B------:R-:W3:Y:S02]  /*13610*/  LDL.LU R14, [R1+0xb80] ;  /* 0x000b8000010e7983 */ /* 0x000ee40000300800 */
[----:B---3--:R-:W-:-:S02]  /*13620*/  F2FP.PACK_AB R14, R13, R14 ;  /* 0x0000000e0d0e723e */ /* 0x008fc400000000ff */
[----:B------:R-:W4:Y:S02]  /*13630*/  LDL.LU R13, [R1+0xb7c] ;  /* 0x000b7c00010d7983 */ /* 0x000f240000300800 */
[----:B----4-:R-:W-:Y:S02]  /*13640*/  F2FP.PACK_AB R13, R12, R13 ;  /* 0x0000000d0c0d723e */ /* 0x010fe400000000ff */
[----:B------:R-:W3:Y:S02]  /*13650*/  LDL.LU R12, [R1+0xb78] ;  /* 0x000b7800010c7983 */ /* 0x000ee40000300800 */
[----:B---3--:R-:W-:Y:S02]  /*13660*/  F2FP.PACK_AB R12, R11, R12 ;  /* 0x0000000c0b0c723e */ /* 0x008fe400000000ff */
[----:B------:R-:W3:Y:S02]  /*13670*/  LDL.LU R11, [R1+0xb74] ;  /* 0x000b7400010b7983 */ /* 0x000ee40000300800 */
[----:B---3--:R-:W-:-:S02]  /*13680*/  F2FP.PACK_AB R11, R10, R11 ;  /* 0x0000000b0a0b723e */ /* 0x008fc400000000ff */
[----:B------:R-:W3:Y:S02]  /*13690*/  LDL.LU R10, [R1+0xb70] ;  /* 0x000b7000010a7983 */ /* 0x000ee40000300800 */
[----:B---3--:R-:W-:Y:S02]  /*136a0*/  F2FP.PACK_AB R10, R9, R10 ;  /* 0x0000000a090a723e */ /* 0x008fe400000000ff */
        /* <DEDUP_REMOVED lines=12> */
[----:B------:R-:W2:Y:S02]  /*13770*/  LDL.LU R16, [R1+0xb54] ;  /* 0x000b540001107983 */ /* 0x000ea40000300800 */
[----:B--2---:R-:W-:Y:S02]  /*13780*/  F2FP.PACK_AB R16, R17, R16 ;  /* 0x000000101110723e */ /* 0x004fe400000000ff */
        /* <DEDUP_REMOVED lines=13> */
[----:B------:R0:W-:Y:S04]  /*13860*/  STL [R1], R16 ;  /* 0x0000001001007387 */ /* 0x0001e80000100800 */
        /* <DEDUP_REMOVED lines=30> */
[----:B------:R-:W2:Y:S01]  /*13a50*/  LDL.LU R17, [R1+0xaf8] ;  /* 0x000af80001117983 */ /* 0x000ea20000300800 */
[----:B------:R-:W-:-:S03]  /*13a60*/  F2FP.PACK_AB R20, R19, R20 ;  /* 0x000000141314723e */ /* 0x000fc600000000ff */
[----:B------:R0:W-:Y:S01]  /*13a70*/  STL [R1+0x20], R16 ;  /* 0x0000201001007387 */ /* 0x0001e20000100800 */
[----:B------:R-:W-:Y:S02]  /*13a80*/  F2FP.PACK_AB R22, R21, R22 ;  /* 0x000000161516723e */ /* 0x000fe400000000ff */
[----:B------:R-:W-:Y:S01]  /*13a90*/  F2FP.PACK_AB R24, R23, R24 ;  /* 0x000000181718723e */ /* 0x000fe200000000ff */
[----:B0-----:R0:W5:Y:S01]  /*13aa0*/  LDL.LU R16, [R1+0xaf4] ;  /* 0x000af40001107983 */ /* 0x0011620000300800 */
[----:B------:R-:W-:Y:S02]  /*13ab0*/  F2FP.PACK_AB R26, R25, R26 ;  /* 0x0000001a191a723e */ /* 0x000fe400000000ff */
[----:B------:R-:W-:Y:S02]  /*13ac0*/  F2FP.PACK_AB R29, R27, R29 ;  /* 0x0000001d1b1d723e */ /* 0x000fe400000000ff */
[----:B------:R-:W-:Y:S02]  /*13ad0*/  F2FP.PACK_AB R28, R0, R28 ;  /* 0x0000001c001c723e */ /* 0x000fe400000000ff */
[----:B------:R-:W-:-:S02]  /*13ae0*/  F2FP.PACK_AB R0, R2, R3 ;  /* 0x000000030200723e */ /* 0x000fc400000000ff */
[----:B--2---:R-:W-:Y:S02]  /*13af0*/  F2FP.PACK_AB R18, R17, R18 ;  /* 0x000000121112723e */ /* 0x004fe400000000ff */
[----:B------:R0:W5:Y:S04]  /*13b00*/  LDL.LU R17, [R1+0xaf0] ;  /* 0x000af00001117983 */ /* 0x0001680000300800 */
[----:B------:R1:W-:Y:S04]  /*13b10*/  STL [R1+0x3c], R18 ;  /* 0x00003c1201007387 */ /* 0x0003e80000100800 */
[----:B-1----:R0:W5:Y:S04]  /*13b20*/  LDL.LU R18, [R1+0xaec] ;  /* 0x000aec0001127983 */ /* 0x0021680000300800 */
        /* <DEDUP_REMOVED lines=14> */
[----:B------:R0:W-:Y:S04]  /*13c10*/  STL [R1+0x40], R0 ;  /* 0x0000400001007387 */ /* 0x0001e80000100800 */
[----:B------:R0:W-:Y:S02]  /*13c20*/  STL [R1+0x44], R28 ;  /* 0x0000441c01007387 */ /* 0x0001e40000100800 */
.L_x_0:
[----:B01----:R-:W2:Y:S04]  /*13c30*/  LDL.LU R29, [R1] ;  /* 0x00000000011d7983 */ /* 0x003ea80000300800 */
[----:B------:R-:W3:Y:S04]  /*13c40*/  LDL.LU R3, [R1+0x4] ;  /* 0x0000040001037983 */ /* 0x000ee80000300800 */
[----:B------:R-:W4:Y:S04]  /*13c50*/  LDL.LU R2, [R1+0x8] ;  /* 0x0000080001027983 */ /* 0x000f280000300800 */
[----:B------:R-:W4:Y:S04]  /*13c60*/  LDL.LU R0, [R1+0xc] ;  /* 0x00000c0001007983 */ /* 0x000f280000300800 */
[----:B------:R0:W-:Y:S04]  /*13c70*/  STL [R1+0xc28], R7 ;  /* 0x000c280701007387 */ /* 0x0001e80000100800 */
[----:B0-----:R-:W4:Y:S04]  /*13c80*/  LDL.LU R7, [R1+0x1c] ;  /* 0x00001c0001077983 */ /* 0x001f280000300800 */
[----:B------:R-:W-:Y:S04]  /*13c90*/  STL.64 [R1+0xc20], R10 ;  /* 0x000c200a01007387 */ /* 0x000fe80000100a00 */
[----:B------:R-:W-:Y:S04]  /*13ca0*/  STL.64 [R1+0xc18], R8 ;  /* 0x000c180801007387 */ /* 0x000fe80000100a00 */
[----:B------:R-:W-:Y:S04]  /*13cb0*/  STL.64 [R1+0xc10], R14 ;  /* 0x000c100e01007387 */ /* 0x000fe80000100a00 */
[----:B------:R0:W-:Y:S04]  /*13cc0*/  STL.64 [R1+0xc08], R12 ;  /* 0x000c080c01007387 */ /* 0x0001e80000100a00 */
[----:B0-----:R-:W4:Y:S04]  /*13cd0*/  LDL.LU R12, [R1+0x30] ;  /* 0x00003000010c7983 */ /* 0x001f280000300800 */
[----:B------:R-:W4:Y:S04]  /*13ce0*/  LDL.LU R13, [R1+0x34] ;  /* 0x00003400010d7983 */ /* 0x000f280000300800 */
[----:B------:R-:W4:Y:S04]  /*13cf0*/  LDL.LU R14, [R1+0x38] ;  /* 0x00003800010e7983 */ /* 0x000f280000300800 */
[----:B------:R-:W4:Y:S04]  /*13d00*/  LDL.LU R15, [R1+0x3c] ;  /* 0x00003c00010f7983 */ /* 0x000f280000300800 */
[----:B------:R-:W4:Y:S04]  /*13d10*/  LDL.LU R8, [R1+0x40] ;  /* 0x0000400001087983 */ /* 0x000f280000300800 */
[----:B------:R-:W4:Y:S04]  /*13d20*/  LDL.LU R9, [R1+0x44] ;  /* 0x0000440001097983 */ /* 0x000f280000300800 */
[----:B------:R-:W4:Y:S04]  /*13d30*/  LDL.LU R10, [R1+0x48] ;  /* 0x00004800010a7983 */ /* 0x000f280000300800 */
[----:B------:R-:W4:Y:S04]  /*13d40*/  LDL.LU R11, [R1+0x4c] ;  /* 0x00004c00010b7983 */ /* 0x000f280000300800 */
[----:B-----5:R-:W-:Y:S04]  /*13d50*/  STL.64 [R1+0xc00], R18 ;  /* 0x000c001201007387 */ /* 0x020fe80000100a00 */
[----:B------:R0:W-:Y:S04]  /*13d60*/  STL.64 [R1+0xbf8], R16 ;  /* 0x000bf81001007387 */ /* 0x0001e80000100a00 */
[----:B0-----:R-:W4:Y:S04]  /*13d70*/  LDL.LU R16, [R1+0x20] ;  /* 0x0000200001107983 */ /* 0x001f280000300800 */
[----:B------:R-:W4:Y:S04]  /*13d80*/  LDL.LU R17, [R1+0x24] ;  /* 0x0000240001117983 */ /* 0x000f280000300800 */
[----:B------:R-:W4:Y:S04]  /*13d90*/  LDL.LU R18, [R1+0x28] ;  /* 0x0000280001127983 */ /* 0x000f280000300800 */
[----:B------:R-:W4:Y:S04]  /*13da0*/  LDL.LU R19, [R1+0x2c] ;  /* 0x00002c0001137983 */ /* 0x000f280000300800 */
[----:B------:R-:W4:Y:S04]  /*13db0*/  LDL R28, [R1+0xa50] ;  /* 0x000a5000011c7983 */ /* 0x000f280000100800 */
[----:B------:R-:W-:Y:S04]  /*13dc0*/  STL.64 [R1+0xbf0], R22 ;  /* 0x000bf01601007387 */ /* 0x000fe80000100a00 */
[----:B------:R0:W-:Y:S04]  /*13dd0*/  STL.64 [R1+0xbe8], R20 ;  /* 0x000be81401007387 */ /* 0x0001e80000100a00 */
[----:B0-----:R-:W4:Y:S04]  /*13de0*/  LDL.LU R20, [R1+0x10] ;  /* 0x0000100001147983 */ /* 0x001f280000300800 */
[----:B------:R-:W4:Y:S04]  /*13df0*/  LDL.LU R21, [R1+0x14] ;  /* 0x0000140001157983 */ /* 0x000f280000300800 */
[----:B------:R-:W4:Y:S04]  /*13e00*/  LDL.LU R22, [R1+0x18] ;  /* 0x0000180001167983 */ /* 0x000f280000300800 */
[----:B------:R-:W-:Y:S04]  /*13e10*/  STL.64 [R1+0xbe0], R26 ;  /* 0x000be01a01007387 */ /* 0x000fe80000100a00 */
[----:B------:R2:W-:Y:S02]  /*13e20*/  STL.64 [R1+0xbd8], R24 ;  /* 0x000bd81801007387 */ /* 0x0005e40000100a00 */
[----:B--2---:R-:W-:-:S02]  /*13e30*/  IMAD.MOV.U32 R24, RZ, RZ, R29 ;  /* 0x000000ffff187224 */ /* 0x004fc400078e001d */
[----:B------:R-:W0:Y:S01]  /*13e40*/  S2R R29, SR_TID.X ;  /* 0x00000000001d7919 */ /* 0x000e220000002100 */
[----:B---3--:R-:W-:-:S03]  /*13e50*/  IMAD.MOV.U32 R25, RZ, RZ, R3 ;  /* 0x000000ffff197224 */ /* 0x008fc600078e0003 */
[----:B------:R-:W1:Y:S01]  /*13e60*/  S2R R3, SR_TID.X ;  /* 0x0000000000037919 */ /* 0x000e620000002100 */
[----:B----4-:R-:W-:Y:S02]  /*13e70*/  IMAD.MOV.U32 R26, RZ, RZ, R2 ;  /* 0x000000ffff1a7224 */ /* 0x010fe400078e0002 */
[----:B------:R-:W-:Y:S02]  /*13e80*/  IMAD.MOV.U32 R27, RZ, RZ, R0 ;  /* 0x000000ffff1b7224 */ /* 0x000fe400078e0000 */
[C---:B0-----:R-:W-:Y:S02]  /*13e90*/  IMAD.SHL.U32 R0, R29.reuse, 0x4, RZ ;  /* 0x000000041d007824 */ /* 0x041fe400078e00ff */
[----:B------:R-:W-:Y:S02]  /*13ea0*/  IMAD.SHL.U32 R2, R29, 0x100, RZ ;  /* 0x000001001d027824 */ /* 0x000fe400078e00ff */
[----:B------:R-:W-:Y:S01]  /*13eb0*/  IMAD.MOV.U32 R23, RZ, RZ, R7 ;  /* 0x000000ffff177224 */ /* 0x000fe200078e0007 */
[----:B-1----:R-:W-:Y:S01]  /*13ec0*/  LOP3.LUT R7, R3, 0x60, RZ, 0xc0, !PT ;  /* 0x0000006003077812 */ /* 0x002fe200078ec0ff */
[----:B------:R-:W-:Y:S01]  /*13ed0*/  IMAD.SHL.U32 R3, R29, 0x20, RZ ;  /* 0x000000201d037824 */ /* 0x000fe200078e00ff */
[----:B------:R-:W-:-:S02]  /*13ee0*/  LOP3.LUT R0, R0, 0x70, RZ, 0xc0, !PT ;  /* 0x0000007000007812 */ /* 0x000fc400078ec0ff */
[----:B------:R-:W-:-:S03]  /*13ef0*/  LOP3.LUT R2, R2, 0x1800, RZ, 0xc0, !PT ;  /* 0x0000180002027812 */ /* 0x000fc600078ec0ff */
[----:B------:R-:W-:Y:S01]  /*13f00*/  IMAD R0, R7, 0x8, R0 ;  /* 0x0000000807007824 */ /* 0x000fe200078e0200 */
[----:B------:R-:W-:Y:S01]  /*13f10*/  LOP3.LUT R2, R2, 0x60, R3, 0xf8, !PT ;  /* 0x0000006002027812 */ /* 0x000fe200078ef803 */
[----:B------:R-:W2:Y:S01]  /*13f20*/  LDL.LU R7, [R1+0xc28] ;  /* 0x000c280001077983 */ /* 0x000ea20000300800 */
[----:B------:R-:W-:Y:S02]  /*13f30*/  IMAD.SHL.U32 R29, R29, 0x400, RZ ;  /* 0x000004001d1d7824 */ /* 0x000fe400078e00ff */
[----:B------:R-:W-:Y:S01]  /*13f40*/  LOP3.LUT R0, R2, R0, RZ, 0x3c, !PT ;  /* 0x0000000002007212 */ /* 0x000fe200078e3cff */
[----:B------:R-:W-:Y:S02]  /*13f50*/  BAR.SYNC.DEFER_BLOCKING 0x0 ;  /* 0x0000000000007b1d */ /* 0x000fe40000010000 */
[----:B------:R-:W-:-:S04]  /*13f60*/  LOP3.LUT R29, R29, 0x1800, RZ, 0xc0, !PT ;  /* 0x000018001d1d7812 */ /* 0x000fc800078ec0ff */
[----:B------:R-:W0:Y:S04]  /*13f70*/  S2R R2, SR_TID.X ;  /* 0x0000000000027919 */ /* 0x000e280000002100 */
[----:B------:R-:W-:Y:S01]  /*13f80*/  STS.128 [R0+0x80], R12 ;  /* 0x0000800c00007388 */ /* 0x000fe20000000c00 */
[----:B0-----:R-:W-:-:S03]  /*13f90*/  LOP3.LUT R2, R2, 0x7f, RZ, 0xc0, !PT ;  /* 0x0000007f02027812 */ /* 0x001fc600078ec0ff */
[----:B------:R0:W-:Y:S04]  /*13fa0*/  STS.128 [R0], R8 ;  /* 0x0000000800007388 */ /* 0x0001e80000000c00 */
[----:B0-----:R-:W3:Y:S04]  /*13fb0*/  LDL.LU.64 R10, [R1+0xc20] ;  /* 0x000c2000010a7983 */ /* 0x001ee80000300a00 */
[----:B------:R-:W3:Y:S04]  /*13fc0*/  LDL.LU.64 R8, [R1+0xc18] ;  /* 0x000c180001087983 */ /* 0x000ee80000300a00 */
[----:B------:R-:W4:Y:S04]  /*13fd0*/  LDL.LU.64 R14, [R1+0xc10] ;  /* 0x000c1000010e7983 */ /* 0x000f280000300a00 */
[----:B------:R-:W4:Y:S04]  /*13fe0*/  LDL.LU.64 R12, [R1+0xc08] ;  /* 0x000c0800010c7983 */ /* 0x000f280000300a00 */
[----:B------:R0:W-:Y:S01]  /*13ff0*/  STS.128 [R0+0x400], R16 ;  /* 0x0004001000007388 */ /* 0x0001e20000000c00 */
[----:B------:R-:W-:-:S02]  /*14000*/  IADD3 R3, R28, 0x1, RZ ;  /* 0x000000011c037810 */ /* 0x000fc40007ffe0ff */
[----:B------:R-:W-:Y:S02]  /*14010*/  IADD3 R28, R28, 0x2, RZ ;  /* 0x000000021c1c7810 */ /* 0x000fe40007ffe0ff */
[----:B------:R-:W-:Y:S02]  /*14020*/  ISETP.GE.AND P0, PT, R3, c[0x0][0x17c], PT ;  /* 0x00005f0003007a0c */ /* 0x000fe40003f06270 */
[----:B------:R-:W-:Y:S01]  /*14030*/  ISETP.GE.AND P3, PT, R28, c[0x0][0x17c], PT ;  /* 0x00005f001c007a0c */ /* 0x000fe20003f66270 */
[----:B------:R-:W-:Y:S01]  /*14040*/  IMAD R28, R2, 0x10, R29 ;  /* 0x00000010021c7824 */ /* 0x000fe200078e021d */
[----:B------:R-:W-:Y:S04]  /*14050*/  STS.128 [R0+0x480], R20 ;  /* 0x0004801400007388 */ /* 0x000fe80000000c00 */
[----:B------:R-:W-:Y:S06]  /*14060*/  BAR.SYNC.DEFER_BLOCKING 0x0 ;  /* 0x0000000000007b1d */ /* 0x000fec0000010000 */
[----:B0-----:R-:W4:Y:S01]  /*14070*/  LDL.LU.64 R18, [R1+0xc00] ;  /* 0x000c000001127983 */ /* 0x001f220000300a00 */
[----:B------:R-:W-:-:S03]  /*14080*/  LOP3.LUT R29, R28, 0x20, RZ, 0x3c, !PT ;  /* 0x000000201c1d7812 */ /* 0x000fc600078e3cff */
[----:B------:R-:W4:Y:S04]  /*14090*/  LDL.LU.64 R16, [R1+0xbf8] ;  /* 0x000bf80001107983 */ /* 0x000f280000300a00 */
[----:B------:R-:W0:Y:S01]  /*140a0*/  LDS.128 R20, [R28] ;  /* 0x000000001c147984 */ /* 0x000e220000000c00 */
[----:B------:R-:W-:-:S03]  /*140b0*/  LOP3.LUT R3, R28, 0x40, RZ, 0x3c, !PT ;  /* 0x000000401c037812 */ /* 0x000fc600078e3cff */
[----:B0-----:R-:W-:Y:S04]  /*140c0*/  STL.64 [R1+0x30], R20 ;  /* 0x0000301401007387 */ /* 0x001fe80000100a00 */
[----:B------:R-:W-:Y:S04]  /*140d0*/  STL.64 [R1+0x38], R22 ;  /* 0x0000381601007387 */ /* 0x000fe80000100a00 */
[----:B------:R-:W0:Y:S01]  /*140e0*/  LDS.128 R20, [R29] ;  /* 0x000000001d147984 */ /* 0x000e220000000c00 */
[----:B------:R-:W-:-:S03]  /*140f0*/  LOP3.LUT R2, R28, 0x60, RZ, 0x3c, !PT ;  /* 0x000000601c027812 */ /* 0x000fc600078e3cff */
[----:B0-----:R-:W-:Y:S04]  /*14100*/  STL.64 [R1+0xa0], R20 ;  /* 0x0000a01401007387 */ /* 0x001fe80000100a00 */
[----:B------:R-:W-:Y:S04]  /*14110*/  STL.64 [R1+0xa8], R22 ;  /* 0x0000a81601007387 */ /* 0x000fe80000100a00 */
[----:B------:R-:W0:Y:S04]  /*14120*/  LDS.128 R20, [R3] ;  /* 0x0000000003147984 */ /* 0x000e280000000c00 */
[----:B0-----:R-:W-:Y:S04]  /*14130*/  STL.64 [R1+0xd0], R20 ;  /* 0x0000d01401007387 */ /* 0x001fe80000100a00 */
[----:B------:R-:W-:Y:S04]  /*14140*/  STL.64 [R1+0xd8], R22 ;  /* 0x0000d81601007387 */ /* 0x000fe80000100a00 */
[----:B------:R-:W0:Y:S04]  /*14150*/  LDS.128 R20, [R2] ;  /* 0x0000000002147984 */ /* 0x000e280000000c00 */
[----:B------:R-:W-:Y:S06]  /*14160*/  BAR.SYNC.DEFER_BLOCKING 0x0 ;  /* 0x0000000000007b1d */ /* 0x000fec0000010000 */
[----:B------:R-:W-:Y:S04]  /*14170*/  STS.128 [R0], R24 ;  /* 0x0000001800007388 */ /* 0x000fe80000000c00 */
[----:B--2---:R-:W-:Y:S04]  /*14180*/  STS.128 [R0+0x80], R4 ;  /* 0x0000800400007388 */ /* 0x004fe80000000c00 */
[----:B---3--:R-:W-:Y:S04]  /*14190*/  STS.128 [R0+0x400], R8 ;  /* 0x0004000800007388 */ /* 0x008fe80000000c00 */
[----:B----4-:R-:W-:Y:S04]  /*141a0*/  STS.128 [R0+0x480], R12 ;  /* 0x0004800c00007388 */ /* 0x010fe80000000c00 */
[----:B------:R-:W-:Y:S06]  /*141b0*/  BAR.SYNC.DEFER_BLOCKING 0x0 ;  /* 0x0000000000007b1d */ /* 0x000fec0000010000 */
[----:B------:R-:W1:Y:S04]  /*141c0*/  LDS.128 R24, [R28] ;  /* 0x000000001c187984 */ /* 0x000e680000000c00 */
[----:B0-----:R-:W-:Y:S04]  /*141d0*/  STL.64 [R1+0xf0], R20 ;  /* 0x0000f01401007387 */ /* 0x001fe80000100a00 */
[----:B------:R0:W-:Y:S04]  /*141e0*/  STL.64 [R1+0xf8], R22 ;  /* 0x0000f81601007387 */ /* 0x0001e80000100a00 */
[----:B0-----:R-:W2:Y:S04]  /*141f0*/  LDL.LU.64 R22, [R1+0xbf0] ;  /* 0x000bf00001167983 */ /* 0x001ea80000300a00 */
[----:B------:R-:W2:Y:S04]  /*14200*/  LDL.LU.64 R20, [R1+0xbe8] ;  /* 0x000be80001147983 */ /* 0x000ea80000300a00 */
[----:B------:R-:W3:Y:S04]  /*14210*/  LDL.LU R4, [R1+0xc0] ;  /* 0x0000c00001047983 */ /* 0x000ee80000300800 */
[----:B------:R-:W3:Y:S04]  /*14220*/  LDL.LU R5, [R1+0xc4] ;  /* 0x0000c40001057983 */ /* 0x000ee80000300800 */
[----:B------:R-:W3:Y:S04]  /*14230*/  LDL.LU R6, [R1+0xc8] ;  /* 0x0000c80001067983 */ /* 0x000ee80000300800 */
[----:B------:R-:W3:Y:S04]  /*14240*/  LDL.LU R7, [R1+0xcc] ;  /* 0x0000cc0001077983 */ /* 0x000ee80000300800 */
[----:B------:R-:W4:Y:S04]  /*14250*/  LDL.LU R12, [R1+0x80] ;  /* 0x00008000010c7983 */ /* 0x000f280000300800 */
[----:B------:R-:W4:Y:S04]  /*14260*/  LDL.LU R13, [R1+0x84] ;  /* 0x00008400010d7983 */ /* 0x000f280000300800 */
[----:B------:R-:W4:Y:S04]  /*14270*/  LDL.LU R14, [R1+0x88] ;  /* 0x00008800010e7983 */ /* 0x000f280000300800 */
[----:B------:R-:W4:Y:S04]  /*14280*/  LDL.LU R15, [R1+0x8c] ;  /* 0x00008c00010f7983 */ /* 0x000f280000300800 */
[----:B-1----:R-:W-:Y:S04]  /*14290*/  STL.64 [R1+0x20], R24 ;  /* 0x0000201801007387 */ /* 0x002fe80000100a00 */
[----:B------:R-:W-:Y:S04]  /*142a0*/  STL.64 [R1+0x28], R26 ;  /* 0x0000281a01007387 */ /* 0x000fe80000100a00 */
        /* <DEDUP_REMOVED lines=9> */
[----:B------:R-:W-:Y:S06]  /*14340*/  BAR.SYNC.DEFER_BLOCKING 0x0 ;  /* 0x0000000000007b1d */ /* 0x000fec0000010000 */
[----:B0-----:R-:W-:Y:S04]  /*14350*/  STL.64 [R1+0x100], R24 ;  /* 0x0001001801007387 */ /* 0x001fe80000100a00 */
[----:B------:R0:W-:Y:S04]  /*14360*/  STL.64 [R1+0x108], R26 ;  /* 0x0001081a01007387 */ /* 0x0001e80000100a00 */
[----:B0-----:R-:W3:Y:S04]  /*14370*/  LDL.LU.64 R26, [R1+0xbe0] ;  /* 0x000be000011a7983 */ /* 0x001ee80000300a00 */
[----:B------:R-:W4:Y:S04]  /*14380*/  LDL.LU.64 R24, [R1+0xbd8] ;  /* 0x000bd80001187983 */ /* 0x000f280000300a00 */
[----:B------:R0:W-:Y:S04]  /*14390*/  STS.128 [R0], R16 ;  /* 0x0000001000007388 */ /* 0x0001e80000000c00 */
[----:B0-----:R-:W4:Y:S04]  /*143a0*/  LDL.LU R16, [R1+0x70] ;  /* 0x0000700001107983 */ /* 0x001f280000300800 */
[----:B------:R-:W4:Y:S04]  /*143b0*/  LDL.LU R17, [R1+0x74] ;  /* 0x0000740001117983 */ /* 0x000f280000300800 */
[----:B------:R-:W4:Y:S04]  /*143c0*/  LDL.LU R18, [R1+0x78] ;  /* 0x0000780001127983 */ /* 0x000f280000300800 */
[----:B------:R-:W4:Y:S04]  /*143d0*/  LDL.LU R19, [R1+0x7c] ;  /* 0x00007c0001137983 */ /* 0x000f280000300800 */
[----:B--2---:R0:W-:Y:S04]  /*143e0*/  STS.128 [R0+0x80], R20 ;  /* 0x0000801400007388 */ /* 0x0041e80000000c00 */
[----:B0-----:R-:W2:Y:S04]  /*143f0*/  LDL.LU R20, [R1+0x60] ;  /* 0x0000600001147983 */ /* 0x001ea80000300800 */
[----:B------:R-:W2:Y:S04]  /*14400*/  LDL.LU R21, [R1+0x64] ;  /* 0x0000640001157983 */ /* 0x000ea80000300800 */
[----:B------:R-:W2:Y:S04]  /*14410*/  LDL.LU R22, [R1+0x68] ;  /* 0x0000680001167983 */ /* 0x000ea80000300800 */
[----:B------:R-:W2:Y:S04]  /*14420*/  LDL.LU R23, [R1+0x6c] ;  /* 0x00006c0001177983 */ /* 0x000ea80000300800 */
[----:B---3--:R-:W-:Y:S04]  /*14430*/  STL [R1+0xb30], R27 ;  /* 0x000b301b01007387 */ /* 0x008fe80000100800 */
[----:B----4-:R0:W-:Y:S04]  /*14440*/  STS.128 [R0+0x400], R24 ;  /* 0x0004001800007388 */ /* 0x0101e80000000c00 */
[----:B0-----:R-:W3:Y:S04]  /*14450*/  LDL.LU R24, [R1+0x50] ;  /* 0x0000500001187983 */ /* 0x001ee80000300800 */
[----:B------:R-:W3:Y:S04]  /*14460*/  LDL.LU R25, [R1+0x54] ;  /* 0x0000540001197983 */ /* 0x000ee80000300800 */
[----:B------:R-:W3:Y:S04]  /*14470*/  LDL.LU R26, [R1+0x58] ;  /* 0x00005800011a7983 */ /* 0x000ee80000300800 */
[----:B------:R-:W3:Y:S04]  /*14480*/  LDL.LU R27, [R1+0x5c] ;  /* 0x00005c00011b7983 */ /* 0x000ee80000300800 */
[----:B---3--:R-:W-:Y:S04]  /*14490*/  STS.128 [R0+0x480], R24 ;  /* 0x0004801800007388 */ /* 0x008fe80000000c00 */
[----:B------:R-:W-:Y:S06]  /*144a0*/  BAR.SYNC.DEFER_BLOCKING 0x0 ;  /* 0x0000000000007b1d */ /* 0x000fec0000010000 */
[----:B------:R-:W0:Y:S04]  /*144b0*/  LDS.128 R24, [R28] ;  /* 0x000000001c187984 */ /* 0x000e280000000c00 */
[----:B0-----:R-:W-:Y:S04]  /*144c0*/  STL.64 [R1], R24 ;  /* 0x0000001801007387 */ /* 0x001fe80000100a00 */
[----:B------:R-:W-:Y:S04]  /*144d0*/  STL.64 [R1+0x8], R26 ;  /* 0x0000081a01007387 */ /* 0x000fe80000100a00 */
[----:B------:R-:W0:Y:S04]  /*144e0*/  LDS.128 R24, [R29] ;  /* 0x000000001d187984 */ /* 0x000e280000000c00 */
[----:B0-----:R-:W-:Y:S04]  /*144f0*/  STL.64 [R1+0x40], R24 ;  /* 0x0000401801007387 */ /* 0x001fe80000100a00 */
[----:B------:R-:W-:Y:S04]  /*14500*/  STL.64 [R1+0x48], R26 ;  /* 0x0000481a01007387 */ /* 0x000fe80000100a00 */
[----:B------:R-:W0:Y:S04]  /*14510*/  LDS.128 R24, [R8] ;  /* 0x0000000008187984 */ /* 0x000e280000000c00 */
[----:B0-----:R-:W-:Y:S04]  /*14520*/  STL.64 [R1+0x50], R24 ;  /* 0x0000501801007387 */ /* 0x001fe80000100a00 */
[----:B------:R-:W-:Y:S04]  /*14530*/  STL.64 [R1+0x58], R26 ;  /* 0x0000581a01007387 */ /* 0x000fe80000100a00 */
[----:B------:R-:W0:Y:S04]  /*14540*/  LDS.128 R24, [R9] ;  /* 0x0000000009187984 */ /* 0x000e280000000c00 */
[----:B------:R-:W-:Y:S06]  /*14550*/  BAR.SYNC.DEFER_BLOCKING 0x0 ;  /* 0x0000000000007b1d */ /* 0x000fec0000010000 */
[----:B------:R1:W-:Y:S04]  /*14560*/  STS.128 [R0+0x80], R16 ;  /* 0x0000801000007388 */ /* 0x0003e80000000c00 */
[----:B0-----:R-:W-:Y:S04]  /*14570*/  STL.64 [R1+0xe0], R24 ;  /* 0x0000e01801007387 */ /* 0x001fe80000100a00 */
[----:B------:R-:W-:Y:S04]  /*14580*/  STL.64 [R1+0xe8], R26 ;  /* 0x0000e81a01007387 */ /* 0x000fe80000100a00 */
[----:B-1----:R-:W3:Y:S04]  /*14590*/  LDL.LU R16, [R1+0x260] ;  /* 0x0002600001107983 */ /* 0x002ee80000300800 */
[----:B------:R-:W3:Y:S04]  /*145a0*/  LDL.LU R17, [R1+0x264] ;  /* 0x0002640001117983 */ /* 0x000ee80000300800 */
[----:B------:R-:W4:Y:S04]  /*145b0*/  LDL.LU R18, [R1+0x268] ;  /* 0x0002680001127983 */ /* 0x000f280000300800 */
[----:B------:R-:W4:Y:S04]  /*145c0*/  LDL.LU R19, [R1+0x26c] ;  /* 0x00026c0001137983 */ /* 0x000f280000300800 */
[----:B--2---:R0:W-:Y:S04]  /*145d0*/  STS.128 [R0], R20 ;  /* 0x0000001400007388 */ /* 0x0041e80000000c00 */
[----:B----4-:R-:W-:Y:S04]  /*145e0*/  STL.64 [R1+0xb90], R18 ;  /* 0x000b901201007387 */ /* 0x010fe80000100a00 */
[----:B---3--:R1:W-:Y:S04]  /*145f0*/  STL.64 [R1+0xb88], R16 ;  /* 0x000b881001007387 */ /* 0x0083e80000100a00 */
[----:B0-----:R-:W2:Y:S04]  /*14600*/  LDL.LU R20, [R1+0x1c0] ;  /* 0x0001c00001147983 */ /* 0x001ea80000300800 */
[----:B------:R-:W2:Y:S04]  /*14610*/  LDL.LU R21, [R1+0x1c4] ;  /* 0x0001c40001157983 */ /* 0x000ea80000300800 */
[----:B------:R-:W3:Y:S04]  /*14620*/  LDL.LU R22, [R1+0x1c8] ;  /* 0x0001c80001167983 */ /* 0x000ee80000300800 */
[----:B------:R-:W3:Y:S04]  /*14630*/  LDL.LU R23, [R1+0x1cc] ;  /* 0x0001cc0001177983 */ /* 0x000ee80000300800 */
[----:B---3--:R-:W-:Y:S04]  /*14640*/  STL.64 [R1+0xba0], R22 ;  /* 0x000ba01601007387 */ /* 0x008fe80000100a00 */
[----:B--2---:R0:W-:Y:S04]  /*14650*/  STL.64 [R1+0xb98], R20 ;  /* 0x000b981401007387 */ /* 0x0041e80000100a00 */
[----:B-1----:R-:W2:Y:S04]  /*14660*/  LDL.LU R16, [R1+0x150] ;  /* 0x0001500001107983 */ /* 0x002ea80000300800 */
[----:B------:R-:W2:Y:S04]  /*14670*/  LDL.LU R17, [R1+0x154] ;  /* 0x0001540001117983 */ /* 0x000ea80000300800 */
[----:B------:R-:W3:Y:S04]  /*14680*/  LDL.LU R18, [R1+0x158] ;  /* 0x0001580001127983 */ /* 0x000ee80000300800 */
[----:B------:R-:W3:Y:S04]  /*14690*/  LDL.LU R19, [R1+0x15c] ;  /* 0x00015c0001137983 */ /* 0x000ee80000300800 */
[----:B---3--:R-:W-:Y:S04]  /*146a0*/  STL.64 [R1+0xbb0], R18 ;  /* 0x000bb01201007387 */ /* 0x008fe80000100a00 */
[----:B--2---:R1:W-:Y:S04]  /*146b0*/  STL.64 [R1+0xba8], R16 ;  /* 0x000ba81001007387 */ /* 0x0043e80000100a00 */
[----:B0-----:R-:W2:Y:S04]  /*146c0*/  LDL.LU R20, [R1+0x130] ;  /* 0x0001300001147983 */ /* 0x001ea80000300800 */
[----:B------:R-:W2:Y:S04]  /*146d0*/  LDL.LU R21, [R1+0x134] ;  /* 0x0001340001157983 */ /* 0x000ea80000300800 */
[----:B------:R-:W3:Y:S04]  /*146e0*/  LDL.LU R22, [R1+0x138] ;  /* 0x0001380001167983 */ /* 0x000ee80000300800 */
[----:B------:R-:W3:Y:S04]  /*146f0*/  LDL.LU R23, [R1+0x13c] ;  /* 0x00013c0001177983 */ /* 0x000ee80000300800 */
[----:B------:R-:W-:Y:S04]  /*14700*/  STS.128 [R0+0x400], R12 ;  /* 0x0004000c00007388 */ /* 0x000fe80000000c00 */
[----:B------:R-:W-:Y:S04]  /*14710*/  STS.128 [R0+0x480], R4 ;  /* 0x0004800400007388 */ /* 0x000fe80000000c00 */
[----:B------:R-:W-:Y:S06]  /*14720*/  BAR.SYNC.DEFER_BLOCKING 0x0 ;  /* 0x0000000000007b1d */ /* 0x000fec0000010000 */
[----:B------:R-:W0:Y:S04]  /*14730*/  LDS.128 R12, [R28] ;  /* 0x000000001c0c7984 */ /* 0x000e280000000c00 */
[----:B------:R-:W4:Y:S04]  /*14740*/  LDS.128 R4, [R8] ;  /* 0x0000000008047984 */ /* 0x000f280000000c00 */
[----:B---3--:R-:W-:Y:S04]  /*14750*/  STL.64 [R1+0xbc0], R22 ;  /* 0x000bc01601007387 */ /* 0x008fe80000100a00 */
[----:B--2---:R2:W-:Y:S04]  /*14760*/  STL.64 [R1+0xbb8], R20 ;  /* 0x000bb81401007387 */ /* 0x0045e80000100a00 */
[----:B-1----:R-:W3:Y:S04]  /*14770*/  LDL.LU R16, [R1+0x120] ;  /* 0x0001200001107983 */ /* 0x002ee80000300800 */
[----:B------:R-:W3:Y:S04]  /*14780*/  LDL.LU R17, [R1+0x124] ;  /* 0x0001240001117983 */ /* 0x000ee80000300800 */
[----:B------:R-:W2:Y:S04]  /*14790*/  LDL.LU R18, [R1+0x128] ;  /* 0x0001280001127983 */ /* 0x000ea80000300800 */
[----:B------:R-:W2:Y:S04]  /*147a0*/  LDL.LU R19, [R1+0x12c] ;  /* 0x00012c0001137983 */ /* 0x000ea80000300800 */
[----:B--2---:R-:W-:Y:S04]  /*147b0*/  STL.64 [R1+0xbd0], R18 ;  /* 0x000bd01201007387 */ /* 0x004fe80000100a00 */
[----:B---3--:R-:W-:Y:S04]  /*147c0*/  STL.64 [R1+0xbc8], R16 ;  /* 0x000bc81001007387 */ /* 0x008fe80000100a00 */
[----:B------:R-:W1:Y:S04]  /*147d0*/  LDS.128 R16, [R29] ;  /* 0x000000001d107984 */ /* 0x000e680000000c00 */
[----:B------:R-:W2:Y:S04]  /*147e0*/  LDL.LU R20, [R1+0x110] ;  /* 0x0001100001147983 */ /* 0x000ea80000300800 */
[----:B------:R-:W2:Y:S04]  /*147f0*/  LDL.LU R21, [R1+0x114] ;  /* 0x0001140001157983 */ /* 0x000ea80000300800 */
[----:B------:R-:W2:Y:S04]  /*14800*/  LDL.LU R22, [R1+0x118] ;  /* 0x0001180001167983 */ /* 0x000ea80000300800 */
[----:B------:R-:W2:Y:S04]  /*14810*/  LDL.LU R23, [R1+0x11c] ;  /* 0x00011c0001177983 */ /* 0x000ea80000300800 */
[----:B------:R-:W3:Y:S04]  /*14820*/  LDL.LU R24, [R1+0x170] ;  /* 0x0001700001187983 */ /* 0x000ee80000300800 */
[----:B------:R-:W3:Y:S04]  /*14830*/  LDL.LU R25, [R1+0x174] ;  /* 0x0001740001197983 */ /* 0x000ee80000300800 */
[----:B------:R-:W3:Y:S04]  /*14840*/  LDL.LU R26, [R1+0x178] ;  /* 0x00017800011a7983 */ /* 0x000ee80000300800 */
[----:B------:R-:W3:Y:S04]  /*14850*/  LDL.LU R27, [R1+0x17c] ;  /* 0x00017c00011b7983 */ /* 0x000ee80000300800 */
[----:B0-----:R-:W-:Y:S04]  /*14860*/  STL [R1+0xb24], R13 ;  /* 0x000b240d01007387 */ /* 0x001fe80000100800 */
[----:B------:R-:W-:Y:S04]  /*14870*/  STL [R1+0xb14], R14 ;  /* 0x000b140e01007387 */ /* 0x000fe80000100800 */
[----:B------:R-:W-:Y:S04]  /*14880*/  STL [R1+0xb08], R15 ;  /* 0x000b080f01007387 */ /* 0x000fe80000100800 */
[----:B----4-:R-:W-:Y:S04]  /*14890*/  STL [R1+0xb2c], R4 ;  /* 0x000b2c0401007387 */ /* 0x010fe80000100800 */
[----:B-1----:R-:W-:Y:S04]  /*148a0*/  STL.64 [R1+0x10], R16 ;  /* 0x0000101001007387 */ /* 0x002fe80000100a00 */
[----:B------:R-:W-:Y:S04]  /*148b0*/  STL.64 [R1+0x18], R18 ;  /* 0x0000181201007387 */ /* 0x000fe80000100a00 */
[----:B------:R-:W-:Y:S04]  /*148c0*/  STL [R1+0xb1c], R5 ;  /* 0x000b1c0501007387 */ /* 0x000fe80000100800 */
[----:B------:R0:W-:Y:S04]  /*148d0*/  STL [R1+0xb10], R6 ;  /* 0x000b100601007387 */ /* 0x0001e80000100800 */
[----:B------:R-:W1:Y:S04]  /*148e0*/  LDS.128 R16, [R9] ;  /* 0x0000000009107984 */ /* 0x000e680000000c00 */
[----:B------:R-:W-:Y:S06]  /*148f0*/  BAR.SYNC.DEFER_BLOCKING 0x0 ;  /* 0x0000000000007b1d */ /* 0x000fec0000010000 */
[----:B0-----:R-:W4:Y:S04]  /*14900*/  LDL R6, [R1+0xa50] ;  /* 0x000a500001067983 */ /* 0x001f280000100800 */
[----:B------:R-:W-:Y:S01]  /*14910*/  STL [R1+0xb00], R7 ;  /* 0x000b000701007387 */ /* 0x000fe20000100800 */
[----:B-1----:R-:W-:-:S02]  /*14920*/  IMAD.MOV.U32 R15, RZ, RZ, R18 ;  /* 0x000000ffff0f7224 */ /* 0x002fc400078e0012 */
[----:B------:R-:W-:Y:S02]  /*14930*/  IMAD.MOV.U32 R13, RZ, RZ, R16 ;  /* 0x000000ffff0d7224 */ /* 0x000fe400078e0010 */
[----:B------:R-:W-:Y:S01]  /*14940*/  IMAD.MOV.U32 R14, RZ, RZ, R17 ;  /* 0x000000ffff0e7224 */ /* 0x000fe200078e0011 */
[----:B----4-:R0:W-:Y:S04]  /*14950*/  STL [R1+0xb58], R6 ;  /* 0x000b580601007387 */ /* 0x0101e80000100800 */
[----:B------:R-:W4:Y:S04]  /*14960*/  LDL.LU R4, [R1+0x160] ;  /* 0x0001600001047983 */ /* 0x000f280000300800 */
[----:B------:R-:W4:Y:S04]  /*14970*/  LDL.LU R5, [R1+0x164] ;  /* 0x0001640001057983 */ /* 0x000f280000300800 */
[----:B0-----:R-:W4:Y:S04]  /*14980*/  LDL.LU R6, [R1+0x168] ;  /* 0x0001680001067983 */ /* 0x001f280000300800 */
[----:B------:R-:W4:Y:S04]  /*14990*/  LDL.LU R7, [R1+0x16c] ;  /* 0x00016c0001077983 */ /* 0x000f280000300800 */
[----:B------:R0:W-:Y:S04]  /*149a0*/  STL [R1+0x6c], R19 ;  /* 0x00006c1301007387 */ /* 0x0001e80000100800 */
[----:B0-----:R-:W3:Y:S04]  /*149b0*/  LDL.LU.64 R18, [R1+0xbd0] ;  /* 0x000bd00001127983 */ /* 0x001ee80000300a00 */
[----:B------:R-:W3:Y:S04]  /*149c0*/  LDL.LU.64 R16, [R1+0xbc8] ;  /* 0x000bc80001107983 */ /* 0x000ee80000300a00 */
[----:B------:R-:W-:Y:S04]  /*149d0*/  STL [R1+0xb28], R13 ;  /* 0x000b280d01007387 */ /* 0x000fe80000100800 */
[----:B------:R-:W-:Y:S04]  /*149e0*/  STL [R1+0xb18], R14 ;  /* 0x000b180e01007387 */ /* 0x000fe80000100800 */
[----:B------:R0:W-:Y:S04]  /*149f0*/  STL [R1+0xb0c], R15 ;  /* 0x000b0c0f01007387 */ /* 0x0001e80000100800 */
[----:B--2---:R1:W-:Y:S04]  /*14a00*/  STS.128 [R0], R20 ;  /* 0x0000001400007388 */ /* 0x0043e80000000c00 */
[----:B0-----:R-:W2:Y:S04]  /*14a10*/  LDL R15, [R1+0x66c] ;  /* 0x00066c00010f7983 */ /* 0x001ea80000100800 */
[----:B-1----:R-:W2:Y:S04]  /*14a20*/  LDL.LU.64 R22, [R1+0xbc0] ;  /* 0x000bc00001167983 */ /* 0x002ea80000300a00 */
[----:B------:R-:W2:Y:S04]  /*14a30*/  LDL.LU.64 R20, [R1+0xbb8] ;  /* 0x000bb80001147983 */ /* 0x000ea80000300a00 */
[----:B---3--:R0:W-:Y:S04]  /*14a40*/  STS.128 [R0+0x80], R16 ;  /* 0x0000801000007388 */ /* 0x0081e80000000c00 */
[----:B0-----:R-:W3:Y:S04]  /*14a50*/  LDL.LU.64 R18, [R1+0xbb0] ;  /* 0x000bb00001127983 */ /* 0x001ee80000300a00 */
[----:B------:R-:W3:Y:S04]  /*14a60*/  LDL.LU.64 R16, [R1+0xba8] ;  /* 0x000ba80001107983 */ /* 0x000ee80000300a00 */
[----:B--2---:R0:W-:Y:S04]  /*14a70*/  STS.128 [R0+0x400], R20 ;  /* 0x0004001400007388 */ /* 0x0041e80000000c00 */
[----:B0-----:R-:W2:Y:S04]  /*14a80*/  LDL.LU.64 R22, [R1+0xba0] ;  /* 0x000ba00001167983 */ /* 0x001ea80000300a00 */
[----:B------:R-:W2:Y:S04]  /*14a90*/  LDL.LU.64 R20, [R1+0xb98] ;  /* 0x000b980001147983 */ /* 0x000ea80000300a00 */
[----:B---3--:R-:W-:Y:S04]  /*14aa0*/  STS.128 [R0+0x480], R16 ;  /* 0x0004801000007388 */ /* 0x008fe80000000c00 */
[----:B------:R-:W-:Y:S06]  /*14ab0*/  BAR.SYNC.DEFER_BLOCKING 0x0 ;  /* 0x0000000000007b1d */ /* 0x000fec0000010000 */
[----:B------:R-:W0:Y:S04]  /*14ac0*/  LDS.128 R16, [R28] ;  /* 0x000000001c107984 */ /* 0x000e280000000c00 */
[----:B0-----:R-:W-:Y:S04]  /*14ad0*/  STL.64 [R1+0xc0], R16 ;  /* 0x0000c01001007387 */ /* 0x001fe80000100a00 */
        /* <DEDUP_REMOVED lines=9> */
[----:B0-----:R-:W-:Y:S04]  /*14b70*/  STL.64 [R1+0x190], R16 ;  /* 0x0001901001007387 */ /* 0x001fe80000100a00 */
[----:B------:R0:W-:Y:S04]  /*14b80*/  STL.64 [R1+0x198], R18 ;  /* 0x0001981201007387 */ /* 0x0001e80000100a00 */
[----:B0-----:R-:W3:Y:S04]  /*14b90*/  LDL.LU.64 R18, [R1+0xb90] ;  /* 0x000b900001127983 */ /* 0x001ee80000300a00 */
[----:B------:R-:W3:Y:S04]  /*14ba0*/  LDL.LU.64 R16, [R1+0xb88] ;  /* 0x000b880001107983 */ /* 0x000ee80000300a00 */
[----:B----4-:R-:W-:Y:S04]  /*14bb0*/  STS.128 [R0], R4 ;  /* 0x0000000400007388 */ /* 0x010fe80000000c00 */
[----:B------:R-:W-:Y:S04]  /*14bc0*/  STS.128 [R0+0x80], R24 ;  /* 0x0000801800007388 */ /* 0x000fe80000000c00 */
[----:B--2---:R-:W-:Y:S01]  /*14bd0*/  STS.128 [R0+0x400], R20 ;  /* 0x0004001400007388 */ /* 0x004fe20000000c00 */
[----:B------:R-:W-:-:S03]  /*14be0*/  IMAD R10, R15, c[0x0][0x194], RZ ;  /* 0x000065000f0a7a24 */ /* 0x000fc600078e02ff */
[----:B------:R-:W-:Y:S04]  /*14bf0*/  STL [R1+0xb60], R15 ;  /* 0x000b600f01007387 */ /* 0x000fe80000100800 */
[----:B------:R-:W-:Y:S04]  /*14c00*/  STL [R1+0xb5c], R12 ;  /* 0x000b5c0c01007387 */ /* 0x000fe80000100800 */
[----:B---3--:R-:W-:Y:S04]  /*14c10*/  STS.128 [R0+0x480], R16 ;  /* 0x0004801000007388 */ /* 0x008fe80000000c00 */
[----:B------:R-:W-:Y:S06]  /*14c20*/  BAR.SYNC.DEFER_BLOCKING 0x0 ;  /* 0x0000000000007b1d */ /* 0x000fec0000010000 */
[----:B------:R-:W0:Y:S04]  /*14c30*/  LDS.128 R12, [R28] ;  /* 0x000000001c0c7984 */ /* 0x000e280000000c00 */
[----:B------:R-:W1:Y:S04]  /*14c40*/  LDS.128 R16, [R29] ;  /* 0x000000001d107984 */ /* 0x000e680000000c00 */
[----:B------:R-:W2:Y:S04]  /*14c50*/  LDS.128 R4, [R8] ;  /* 0x0000000008047984 */ /* 0x000ea80000000c00 */
[----:B0-----:R0:W-:Y:S04]  /*14c60*/  STL.64 [R1+0x80], R12 ;  /* 0x0000800c01007387 */ /* 0x0011e80000100a00 */
[----:B------:R3:W-:Y:S04]  /*14c70*/  STL.64 [R1+0x88], R14 ;  /* 0x0000880e01007387 */ /* 0x0007e80000100a00 */
[----:B0-----:R-:W4:Y:S04]  /*14c80*/  LDL.LU R12, [R1+0x280] ;  /* 0x00028000010c7983 */ /* 0x001f280000300800 */
[----:B-1----:R-:W-:Y:S04]  /*14c90*/  STL.64 [R1+0x120], R16 ;  /* 0x0001201001007387 */ /* 0x002fe80000100a00 */
[----:B------:R-:W-:Y:S04]  /*14ca0*/  STL.64 [R1+0x128], R18 ;  /* 0x0001281201007387 */ /* 0x000fe80000100a00 */
[----:B--2---:R-:W-:Y:S04]  /*14cb0*/  STL.64 [R1+0x170], R4 ;  /* 0x0001700401007387 */ /* 0x004fe80000100a00 */
[----:B------:R-:W-:Y:S04]  /*14cc0*/  STL.64 [R1+0x178], R6 ;  /* 0x0001780601007387 */ /* 0x000fe80000100a00 */
[----:B------:R-:W4:Y:S04]  /*14cd0*/  LDL.LU R13, [R1+0x284] ;  /* 0x00028400010d7983 */ /* 0x000f280000300800 */
[----:B---3--:R-:W2:Y:S04]  /*14ce0*/  LDL.LU R14, [R1+0x288] ;  /* 0x00028800010e7983 */ /* 0x008ea80000300800 */
[----:B------:R-:W2:Y:S04]  /*14cf0*/  LDL.LU R15, [R1+0x28c] ;  /* 0x00028c00010f7983 */ /* 0x000ea80000300800 */
[----:B--2---:R-:W-:Y:S04]  /*14d00*/  STL.64 [R1+0xb70], R14 ;  /* 0x000b700e01007387 */ /* 0x004fe80000100a00 */
[----:B----4-:R0:W-:Y:S04]  /*14d10*/  STL.64 [R1+0xb68], R12 ;  /* 0x000b680c01007387 */ /* 0x0101e80000100a00 */
[----:B0-----:R-:W2:Y:S04]  /*14d20*/  LDL.LU R12, [R1+0x270] ;  /* 0x00027000010c7983 */ /* 0x001ea80000300800 */
[----:B------:R-:W2:Y:S04]  /*14d30*/  LDL.LU R13, [R1+0x274] ;  /* 0x00027400010d7983 */ /* 0x000ea80000300800 */
[----:B------:R-:W3:Y:S04]  /*14d40*/  LDL.LU R14, [R1+0x278] ;  /* 0x00027800010e7983 */ /* 0x000ee80000300800 */
[----:B------:R-:W3:Y:S04]  /*14d50*/  LDL.LU R15, [R1+0x27c] ;  /* 0x00027c00010f7983 */ /* 0x000ee80000300800 */
[----:B---3--:R-:W-:Y:S04]  /*14d60*/  STL.64 [R1+0xb80], R14 ;  /* 0x000b800e01007387 */ /* 0x008fe80000100a00 */
[----:B--2---:R-:W-:Y:S04]  /*14d70*/  STL.64 [R1+0xb78], R12 ;  /* 0x000b780c01007387 */ /* 0x004fe80000100a00 */
[----:B------:R-:W2:Y:S04]  /*14d80*/  LDL.LU R4, [R1+0x470] ;  /* 0x0004700001047983 */ /* 0x000ea80000300800 */
[----:B------:R-:W2:Y:S04]  /*14d90*/  LDL.LU R5, [R1+0x474] ;  /* 0x0004740001057983 */ /* 0x000ea80000300800 */
[----:B------:R-:W2:Y:S04]  /*14da0*/  LDL.LU R6, [R1+0x478] ;  /* 0x0004780001067983 */ /* 0x000ea80000300800 */
[----:B------:R-:W2:Y:S04]  /*14db0*/  LDL.LU R7, [R1+0x47c] ;  /* 0x00047c0001077983 */ /* 0x000ea80000300800 */
[----:B------:R-:W3:Y:S04]  /*14dc0*/  LDL.LU R16, [R1+0x490] ;  /* 0x0004900001107983 */ /* 0x000ee80000300800 */
[----:B------:R-:W3:Y:S04]  /*14dd0*/  LDL.LU R17, [R1+0x494] ;  /* 0x0004940001117983 */ /* 0x000ee80000300800 */
[----:B------:R-:W4:Y:S04]  /*14de0*/  LDL.LU R18, [R1+0x498] ;  /* 0x0004980001127983 */ /* 0x000f280000300800 */
[----:B------:R-:W4:Y:S04]  /*14df0*/  LDL.LU R19, [R1+0x49c] ;  /* 0x00049c0001137983 */ /* 0x000f280000300800 */
[----:B------:R-:W0:Y:S04]  /*14e00*/  LDS.128 R12, [R9] ;  /* 0x00000000090c7984 */ /* 0x000e280000000c00 */
[----:B------:R-:W-:Y:S06]  /*14e10*/  BAR.SYNC.DEFER_BLOCKING 0x0 ;  /* 0x0000000000007b1d */ /* 0x000fec0000010000 */
[----:B----4-:R-:W-:Y:S04]  /*14e20*/  STL.64 [R1+0xb50], R18 ;  /* 0x000b501201007387 */ /* 0x010fe80000100a00 */
[----:B---3--:R1:W-:Y:S04]  /*14e30*/  STL.64 [R1+0xb48], R16 ;  /* 0x000b481001007387 */ /* 0x0083e80000100a00 */
[----:B-1----:R-:W3:Y:S04]  /*14e40*/  LDL.LU R16, [R1+0x480] ;  /* 0x0004800001107983 */ /* 0x002ee80000300800 */
[----:B------:R-:W3:Y:S04]  /*14e50*/  LDL.LU R17, [R1+0x484] ;  /* 0x0004840001117983 */ /* 0x000ee80000300800 */
[----:B------:R-:W3:Y:S04]  /*14e60*/  LDL.LU R18, [R1+0x488] ;  /* 0x0004880001127983 */ /* 0x000ee80000300800 */
[----:B------:R-:W3:Y:S04]  /*14e70*/  LDL.LU R19, [R1+0x48c] ;  /* 0x00048c0001137983 */ /* 0x000ee80000300800 */
[----:B------:R-:W4:Y:S04]  /*14e80*/  LDL.LU R24, [R1+0x4b0] ;  /* 0x0004b00001187983 */ /* 0x000f280000300800 */
[----:B------:R-:W4:Y:S04]  /*14e90*/  LDL.LU R25, [R1+0x4b4] ;  /* 0x0004b40001197983 */ /* 0x000f280000300800 */
[----:B------:R-:W2:Y:S04]  /*14ea0*/  LDL.LU R26, [R1+0x4b8] ;  /* 0x0004b800011a7983 */ /* 0x000ea80000300800 */
[----:B------:R-:W2:Y:S04]  /*14eb0*/  LDL.LU R27, [R1+0x4bc] ;  /* 0x0004bc00011b7983 */ /* 0x000ea80000300800 */
[----:B--2---:R-:W-:Y:S04]  /*14ec0*/  STL.64 [R1+0xb40], R26 ;  /* 0x000b401a01007387 */ /* 0x004fe80000100a00 */
[----:B----4-:R1:W-:Y:S04]  /*14ed0*/  STL.64 [R1+0xb38], R24 ;  /* 0x000b381801007387 */ /* 0x0103e80000100a00 */
[----:B-1----:R-:W2:Y:S04]  /*14ee0*/  LDL.LU R24, [R1+0x4a0] ;  /* 0x0004a00001187983 */ /* 0x002ea80000300800 */
[----:B------:R-:W2:Y:S04]  /*14ef0*/  LDL.LU R25, [R1+0x4a4] ;  /* 0x0004a40001197983 */ /* 0x000ea80000300800 */
[----:B------:R-:W2:Y:S04]  /*14f00*/  LDL.LU R26, [R1+0x4a8] ;  /* 0x0004a800011a7983 */ /* 0x000ea80000300800 */
[----:B------:R-:W2:Y:S04]  /*14f10*/  LDL.LU R27, [R1+0x4ac] ;  /* 0x0004ac00011b7983 */ /* 0x000ea80000300800 */
[----:B------:R-:W4:Y:S04]  /*14f20*/  LDL.LU R20, [R1+0x4c0] ;  /* 0x0004c00001147983 */ /* 0x000f280000300800 */
[----:B------:R-:W4:Y:S04]  /*14f30*/  LDL.LU R21, [R1+0x4c4] ;  /* 0x0004c40001157983 */ /* 0x000f280000300800 */
[----:B------:R-:W4:Y:S04]  /*14f40*/  LDL.LU R22, [R1+0x4c8] ;  /* 0x0004c80001167983 */ /* 0x000f280000300800 */
[----:B------:R-:W4:Y:S04]  /*14f50*/  LDL.LU R23, [R1+0x4cc] ;  /* 0x0004cc0001177983 */ /* 0x000f280000300800 */
[----:B0-----:R-:W-:Y:S04]  /*14f60*/  STL.64 [R1+0x160], R12 ;  /* 0x0001600c01007387 */ /* 0x001fe80000100a00 */
[----:B------:R0:W-:Y:S04]  /*14f70*/  STL.64 [R1+0x168], R14 ;  /* 0x0001680e01007387 */ /* 0x0001e80000100a00 */
[----:B0-----:R-:W2:Y:S04]  /*14f80*/  LDL.LU.64 R14, [R1+0xb80] ;  /* 0x000b8000010e7983 */ /* 0x001ea80000300a00 */
[----:B------:R-:W2:Y:S04]  /*14f90*/  LDL.LU.64 R12, [R1+0xb78] ;  /* 0x000b7800010c7983 */ /* 0x000ea80000300a00 */
[----:B------:R-:W3:Y:S04]  /*14fa0*/  LDL.LU R11, [R1+0x30] ;  /* 0x00003000010b7983 */ /* 0x000ee80000300800 */
[----:B--2---:R0:W-:Y:S04]  /*14fb0*/  STS.128 [R0], R12 ;  /* 0x0000000c00007388 */ /* 0x0041e80000000c00 */
[----:B0-----:R-:W2:Y:S04]  /*14fc0*/  LDL.LU.64 R14, [R1+0xb70] ;  /* 0x000b7000010e7983 */ /* 0x001ea80000300a00 */
[----:B------:R-:W2:Y:S04]  /*14fd0*/  LDL.LU.64 R12, [R1+0xb68] ;  /* 0x000b6800010c7983 */ /* 0x000ea80000300a00 */
[----:B------:R-:W-:Y:S04]  /*14fe0*/  STS.128 [R0+0x400], R4 ;  /* 0x0004000400007388 */ /* 0x000fe80000000c00 */
[----:B---3--:R-:W-:Y:S04]  /*14ff0*/  STS.128 [R0+0x480], R16 ;  /* 0x0004801000007388 */ /* 0x008fe80000000c00 */
[----:B--2---:R0:W-:Y:S04]  /*15000*/  STS.128 [R0+0x80], R12 ;  /* 0x0000800c00007388 */ /* 0x0041e80000000c00 */
[----:B------:R-:W-:Y:S06]  /*15010*/  BAR.SYNC.DEFER_BLOCKING 0x0 ;  /* 0x0000000000007b1d */ /* 0x000fec0000010000 */
[----:B0-----:R-:W2:Y:S04]  /*15020*/  LDL.LU R15, [R1+0xb60] ;  /* 0x000b6000010f7983 */ /* 0x001ea80000300800 */
[----:B------:R-:W3:Y:S04]  /*15030*/  LDL.LU R12, [R1+0xb5c] ;  /* 0x000b5c00010c7983 */ /* 0x000ee80000300800 */
[----:B------:R-:W2:Y:S04]  /*15040*/  LDL.LU R6, [R1+0xb58] ;  /* 0x000b580001067983 */ /* 0x000ea80000300800 */
[----:B------:R-:W0:Y:S04]  /*15050*/  LDS.128 R16, [R28] ;  /* 0x000000001c107984 */ /* 0x000e280000000c00 */
[----:B------:R-:W-:Y:S04]  /*15060*/  STL [R1+0xb04], R28 ;  /* 0x000b041c01007387 */ /* 0x000fe80000100800 */
[----:B0-----:R-:W-:Y:S04]  /*15070*/  STL.64 [R1+0x70], R16 ;  /* 0x0000701001007387 */ /* 0x001fe80000100a00 */
[----:B------:R-:W-:Y:S04]  /*15080*/  STL.64 [R1+0x78], R18 ;  /* 0x0000781201007387 */ /* 0x000fe80000100a00 */
[----:B------:R-:W0:Y:S04]  /*15090*/  LDS.128 R16, [R29] ;  /* 0x000000001d107984 */ /* 0x000e280000000c00 */
[----:B------:R-:W-:Y:S04]  /*150a0*/  STL [R1+0xaf0], R29 ;  /* 0x000af01d01007387 */ /* 0x000fe80000100800 */
[----:B0-----:R-:W-:Y:S04]  /*150b0*/  STL.64 [R1+0x110], R16 ;  /* 0x0001101001007387 */ /* 0x001fe80000100a00 */
[----:B------:R-:W-:Y:S04]  /*150c0*/  STL.64 [R1+0x118], R18 ;  /* 0x0001181201007387 */ /* 0x000fe80000100a00 */
[----:B------:R-:W0:Y:S04]  /*150d0*/  LDS.128 R16, [R8] ;  /* 0x0000000008107984 */ /* 0x000e280000000c00 */
[----:B0-----:R-:W-:Y:S04]  /*150e0*/  STL.64 [R1+0x150], R16 ;  /* 0x0001501001007387 */ /* 0x001fe80000100a00 */
[----:B------:R-:W-:Y:S04]  /*150f0*/  STL.64 [R1+0x158], R18 ;  /* 0x0001581201007387 */ /* 0x000fe80000100a00 */
[----:B------:R-:W0:Y:S04]  /*15100*/  LDS.128 R16, [R9] ;  /* 0x0000000009107984 */ /* 0x000e280000000c00 */
[----:B------:R-:W-:Y:S06]  /*15110*/  BAR.SYNC.DEFER_BLOCKING 0x0 ;  /* 0x0000000000007b1d */ /* 0x000fec0000010000 */
[----:B------:R-:W-:Y:S04]  /*15120*/  STS.128 [R0+0x80], R24 ;  /* 0x0000801800007388 */ /* 0x000fe80000000c00 */
[----:B0-----:R-:W-:Y:S04]  /*15130*/  STL.64 [R1+0x140], R16 ;  /* 0x0001401001007387 */ /* 0x001fe80000100a00 */
[----:B------:R0:W-:Y:S04]  /*15140*/  STL.64 [R1+0x148], R18 ;  /* 0x0001481201007387 */ /* 0x0001e80000100a00 */
[----:B0-----:R-:W2:Y:S04]  /*15150*/  LDL.LU.64 R18, [R1+0xb50] ;  /* 0x000b500001127983 */ /* 0x001ea80000300a00 */
[----:B------:R-:W2:Y:S04]  /*15160*/  LDL.LU.64 R16, [R1+0xb48] ;  /* 0x000b480001107983 */ /* 0x000ea80000300a00 */
[----:B------:R-:W2:Y:S04]  /*15170*/  LDL R5, [R1+0xa54] ;  /* 0x000a540001057983 */ /* 0x000ea80000100800 */
[----:B------:R-:W2:Y:S04]  /*15180*/  LDL.LU.64 R26, [R1+0xb40] ;  /* 0x000b4000011a7983 */ /* 0x000ea80000300a00 */
[----:B------:R-:W2:Y:S04]  /*15190*/  LDL.LU.64 R24, [R1+0xb38] ;  /* 0x000b380001187983 */ /* 0x000ea80000300a00 */
[----:B------:R-:W3:Y:S04]  /*151a0*/  LDL.LU R4, [R1+0x20] ;  /* 0x0000200001047983 */ /* 0x000ee80000300800 */
[----:B------:R-:W3:Y:S04]  /*151b0*/  LDL.LU R13, [R1] ;  /* 0x00000000010d7983 */ /* 0x000ee80000300800 */
[----:B------:R-:W3:Y:S04]  /*151c0*/  LDL R28, [R1+0xa88] ;  /* 0x000a8800011c7983 */ /* 0x000ee80000100800 */
[----:B----4-:R-:W-:Y:S04]  /*151d0*/  STS.128 [R0+0x480], R20 ;  /* 0x0004801400007388 */ /* 0x010fe80000000c00 */
[----:B--2---:R0:W-:Y:S04]  /*151e0*/  STS.128 [R0+0x400], R24 ;  /* 0x0004001800007388 */ /* 0x0041e80000000c00 */
[----:B0-----:R-:W2:Y:S04]  /*151f0*/  LDL.LU R27, [R1+0xb30] ;  /* 0x000b3000011b7983 */ /* 0x001ea80000300800 */
[----:B------:R0:W-:Y:S04]  /*15200*/  STS.128 [R0], R16 ;  /* 0x0000001000007388 */ /* 0x0001e80000000c00 */
[----:B------:R-:W-:Y:S01]  /*15210*/  BAR.SYNC.DEFER_BLOCKING 0x0 ;  /* 0x0000000000007b1d */ /* 0x000fe20000010000 */
[----:B------:R-:W-:-:S05]  /*15220*/  ISETP.GE.AND P1, PT, R15, c[0x0][0x178], PT ;  /* 0x00005e000f007a0c */ /* 0x000fca0003f26270 */
[----:B------:R-:W4:Y:S01]  /*15230*/  LDL R29, [R1+0xa68] ;  /* 0x000a6800011d7983 */ /* 0x000f220000100800 */
[----:B------:R-:W-:Y:S02]  /*15240*/  LEA R2, P2, R10, c[0x0][0x170], 0x1 ;  /* 0x00005c000a027a11 */ /* 0x000fe400078408ff */
[----:B------:R-:W-:Y:S01]  /*15250*/  ISETP.LT.AND P1, PT, R6, c[0x0][0x17c], !P1 ;  /* 0x00005f0006007a0c */ /* 0x000fe20004f21270 */
[----:B------:R-:W4:Y:S01]  /*15260*/  LDL.LU R7, [R1+0xa0] ;  /* 0x0000a00001077983 */ /* 0x000f220000300800 */
[----:B------:R-:W-:Y:S01]  /*15270*/  LEA.HI.X.SX32 R3, R10, c[0x0][0x174], 0x1, P2 ;  /* 0x00005d000a037a11 */ /* 0x000fe200010f0eff */
[----:B0-----:R-:W-:Y:S02]  /*15280*/  IMAD R16, R6, c[0x0][0x198], RZ ;  /* 0x0000660006107a24 */ /* 0x001fe400078e02ff */
[----:B------:R-:W-:Y:S02]  /*15290*/  IMAD.MOV.U32 R17, RZ, RZ, c[0x0][0x194] ;  /* 0x00006500ff117624 */ /* 0x000fe400078e00ff */
[----:B------:R-:W-:-:S04]  /*152a0*/  IMAD.WIDE R8, R16, 0x2, R2 ;  /* 0x0000000210087825 */ /* 0x000fc800078e0202 */
[----:B------:R-:W-:Y:S02]  /*152b0*/  IMAD R0, R17, 0x80, R10 ;  /* 0x0000008011007824 */ /* 0x000fe400078e020a */
[----:B------:R0:W-:Y:S01]  /*152c0*/  @P1 STG.E.U16 [R8.64], R11 ;  /* 0x0000000b08001986 */ /* 0x0001e2000c101504 */
[----:B------:R-:W-:-:S04]  /*152d0*/  ISETP.GE.AND P1, PT, R6, c[0x0][0x17c], PT ;  /* 0x00005f0006007a0c */ /* 0x000fc80003f26270 */
[----:B------:R-:W-:Y:S02]  /*152e0*/  ISETP.LT.AND P4, PT, R5, c[0x0][0x178], !P1 ;  /* 0x00005e0005007a0c */ /* 0x000fe40004f81270 */
[----:B0-----:R-:W-:-:S04]  /*152f0*/  LEA R8, P2, R0, c[0x0][0x170], 0x1 ;  /* 0x00005c0000087a11 */ /* 0x001fc800078408ff */
[----:B------:R-:W-:Y:S02]  /*15300*/  LEA.HI.X.SX32 R9, R0, c[0x0][0x174], 0x1, P2 ;  /* 0x00005d0000097a11 */ /* 0x000fe400010f0eff */
[----:B------:R-:W-:-:S03]  /*15310*/  IADD3 R26, R6, 0x3, RZ ;  /* 0x00000003061a7810 */ /* 0x000fc60007ffe0ff */
[----:B------:R-:W-:-:S05]  /*15320*/  IMAD.WIDE R22, R16, 0x2, R8 ;  /* 0x0000000210167825 */ /* 0x000fca00078e0208 */
[----:B---3--:R0:W-:Y:S01]  /*15330*/  @P4 STG.E.U16 [R22.64], R4 ;  /* 0x0000000416004986 */ /* 0x0081e2000c101504 */
[----:B--2---:R-:W-:Y:S01]  /*15340*/  PRMT R27, R11, 0x7632, R27 ;  /* 0x000076320b1b7816 */ /* 0x004fe2000000001b */
[----:B------:R-:W-:-:S04]  /*15350*/  IMAD R11, R17, 0x80, R0 ;  /* 0x00000080110b7824 */ /* 0x000fc800078e0200 */
[----:B------:R-:W-:-:S05]  /*15360*/  IMAD R17, R17, 0x80, R11 ;  /* 0x0000008011117824 */ /* 0x000fca00078e020b */
[----:B------:R-:W-:-:S04]  /*15370*/  LEA R20, P2, R17, c[0x0][0x170], 0x1 ;  /* 0x00005c0011147a11 */ /* 0x000fc800078408ff */
[----:B------:R-:W-:Y:S02]  /*15380*/  LEA.HI.X.SX32 R21, R17, c[0x0][0x174], 0x1, P2 ;  /* 0x00005d0011157a11 */ /* 0x000fe400010f0eff */
[----:B------:R-:W-:Y:S02]  /*15390*/  ISETP.GE.AND P2, PT, R26, c[0x0][0x17c], PT ;  /* 0x00005f001a007a0c */ /* 0x000fe40003f46270 */
[----:B------:R-:W-:Y:S02]  /*153a0*/  PRMT R26, R4, 0x7632, R26 ;  /* 0x00007632041a7816 */ /* 0x000fe4000000001a */
[----:B0-----:R-:W2:Y:S01]  /*153b0*/  LDL.LU R4, [R1+0x90] ;  /* 0x0000900001047983 */ /* 0x001ea20000300800 */
[----:B------:R-:W-:Y:S02]  /*153c0*/  LEA R10, P6, R11, c[0x0][0x170], 0x1 ;  /* 0x00005c000b0a7a11 */ /* 0x000fe400078c08ff */
[----:B------:R-:W-:Y:S02]  /*153d0*/  ISETP.LT.AND P5, PT, R28, c[0x0][0x178], !P1 ;  /* 0x00005e001c007a0c */ /* 0x000fe40004fa1270 */
[----:B----4-:R-:W-:-:S02]  /*153e0*/  ISETP.LT.AND P1, PT, R29, c[0x0][0x178], !P1 ;  /* 0x00005e001d007a0c */ /* 0x010fc40004f21270 */
[----:B------:R-:W-:Y:S02]  /*153f0*/  LEA.HI.X.SX32 R11, R11, c[0x0][0x174], 0x1, P6 ;  /* 0x00005d000b0b7a11 */ /* 0x000fe400030f0eff */
[----:B------:R-:W-:Y:S02]  /*15400*/  ISETP.LT.AND P6, PT, R15, c[0x0][0x178], !P0 ;  /* 0x00005e000f007a0c */ /* 0x000fe400047c1270 */
[C---:B------:R-:W-:Y:S01]  /*15410*/  IADD3 R0, R16.reuse, c[0x0][0x198], RZ ;  /* 0x0000660010007a10 */ /* 0x040fe20007ffe0ff */
[----:B------:R-:W-:Y:S01]  /*15420*/  IMAD.WIDE R18, R16, 0x2, R10 ;  /* 0x0000000210127825 */ /* 0x000fe200078e020a */
[----:B------:R-:W-:-:S03]  /*15430*/  ISETP.LT.AND P4, PT, R5, c[0x0][0x178], !P0 ;  /* 0x00005e0005007a0c */ /* 0x000fc60004781270 */
[----:B------:R-:W-:Y:S01]  /*15440*/  IMAD.WIDE R16, R16, 0x2, R20 ;  /* 0x0000000210107825 */ /* 0x000fe200078e0214 */
[----:B------:R0:W-:Y:S03]  /*15450*/  @P5 STG.E.U16 [R18.64], R13 ;  /* 0x0000000d12005986 */ /* 0x0001e6000c101504 */
[----:B------:R-:W-:Y:S01]  /*15460*/  IMAD.WIDE R24, R0, 0x2, R2 ;  /* 0x0000000200187825 */ /* 0x000fe200078e0202 */
[----:B------:R1:W-:Y:S01]  /*15470*/  @P1 STG.E.U16 [R16.64], R12 ;  /* 0x0000000c10001986 */ /* 0x0003e2000c101504 */
[----:B------:R-:W-:-:S03]  /*15480*/  ISETP.LT.AND P5, PT, R28, c[0x0][0x178], !P0 ;  /* 0x00005e001c007a0c */ /* 0x000fc600047a1270 */
[----:B------:R3:W-:Y:S01]  /*15490*/  @P6 STG.E.U16 [R24.64], R27 ;  /* 0x0000001b18006986 */ /* 0x0007e2000c101504 */
[----:B------:R-:W-:Y:S01]  /*154a0*/  ISETP.LT.AND P6, PT, R29, c[0x0][0x178], !P0 ;  /* 0x00005e001d007a0c */ /* 0x000fe200047c1270 */
[----:B------:R-:W-:Y:S01]  /*154b0*/  IMAD.WIDE R22, R0, 0x2, R8 ;  /* 0x0000000200167825 */ /* 0x000fe200078e0208 */
[----:B------:R-:W-:-:S03]  /*154c0*/  ISETP.LT.AND P0, PT, R15, c[0x0][0x178], !P3 ;  /* 0x00005e000f007a0c */ /* 0x000fc60005f01270 */
[C---:B0-----:R-:W-:Y:S01]  /*154d0*/  IMAD.WIDE R18, R0.reuse, 0x2, R10 ;  /* 0x0000000200127825 */ /* 0x041fe200078e020a */
[----:B------:R0:W-:Y:S01]  /*154e0*/  @P4 STG.E.U16 [R22.64], R26 ;  /* 0x0000001a16004986 */ /* 0x0001e2000c101504 */
[----:B------:R-:W-:Y:S02]  /*154f0*/  ISETP.LT.AND P4, PT, R5, c[0x0][0x178], !P3 ;  /* 0x00005e0005007a0c */ /* 0x000fe40005f81270 */
[----:B-1----:R-:W-:Y:S01]  /*15500*/  IMAD.WIDE R16, R0, 0x2, R20 ;  /* 0x0000000200107825 */ /* 0x002fe200078e0214 */
[----:B---3--:R-:W-:Y:S02]  /*15510*/  PRMT R25, R13, 0x7632, R25 ;  /* 0x000076320d197816 */ /* 0x008fe40000000019 */
[----:B------:R-:W-:Y:S02]  /*15520*/  PRMT R24, R12, 0x7632, R24 ;  /* 0x000076320c187816 */ /* 0x000fe40000000018 */
[----:B------:R-:W-:Y:S01]  /*15530*/  IADD3 R0, R0, c[0x0][0x198], RZ ;  /* 0x0000660000007a10 */ /* 0x000fe20007ffe0ff */
[----:B------:R1:W-:Y:S04]  /*15540*/  @P5 STG.E.U16 [R18.64], R25 ;  /* 0x0000001912005986 */ /* 0x0003e8000c101504 */
[----:B------:R3:W-:Y:S01]  /*15550*/  @P6 STG.E.U16 [R16.64], R24 ;  /* 0x0000001810006986 */ /* 0x0007e2000c101504 */
[----:B------:R-:W-:-:S02]  /*15560*/  IADD3 R12, R6, 0x4, RZ ;  /* 0x00000004060c7810 */ /* 0x000fc40007ffe0ff */
[----:B------:R-:W-:Y:S01]  /*15570*/  PRMT R27, R7, 0x7632, R27 ;  /* 0x00007632071b7816 */ /* 0x000fe2000000001b */
[----:B0-----:R-:W-:Y:S01]  /*15580*/  IMAD.WIDE R22, R0, 0x2, R20 ;  /* 0x0000000200167825 */ /* 0x001fe200078e0214 */
[----:B------:R-:W-:-:S03]  /*15590*/  ISETP.GE.AND P1, PT, R12, c[0x0][0x17c], PT ;  /* 0x00005f000c007a0c */ /* 0x000fc60003f26270 */
[----:B-1----:R-:W-:-:S04]  /*155a0*/  IMAD.WIDE R18, R0, 0x2, R8 ;  /* 0x0000000200127825 */ /* 0x002fc800078e0208 */
[C---:B---3--:R-:W-:Y:S01]  /*155b0*/  IMAD.WIDE R16, R0.reuse, 0x2, R2 ;  /* 0x0000000200107825 */ /* 0x048fe200078e0202 */
[----:B------:R-:W-:-:S04]  /*155c0*/  IADD3 R12, R0, c[0x0][0x198], RZ ;  /* 0x00006600000c7a10 */ /* 0x000fc80007ffe0ff */
[----:B------:R0:W-:Y:S04]  /*155d0*/  @P0 STG.E.U16 [R16.64], R7 ;  /* 0x0000000710000986 */ /* 0x0001e8000c101504 */
[----:B0-----:R-:W3:Y:S01]  /*155e0*/  LDL.LU R7, [R1+0xd0] ;  /* 0x0000d00001077983 */ /* 0x001ee20000300800 */
[----:B------:R-:W-:-:S03]  /*155f0*/  IMAD.WIDE R16, R0, 0x2, R10 ;  /* 0x0000000200107825 */ /* 0x000fc600078e020a */
[----:B------:R-:W4:Y:S04]  /*15600*/  LDL.LU R13, [R1+0xb0] ;  /* 0x0000b000010d7983 */ /* 0x000f280000300800 */
[----:B------:R-:W3:Y:S04]  /*15610*/  LDL.LU R14, [R1+0x50] ;  /* 0x00005000010e7983 */ /* 0x000ee80000300800 */
[----:B------:R-:W3:Y:S04]  /*15620*/  LDL.LU R0, [R1+0x10] ;  /* 0x0000100001007983 */ /* 0x000ee80000300800 */
[----:B--2---:R0:W-:Y:S04]  /*15630*/  @P4 STG.E.U16 [R18.64], R4 ;  /* 0x0000000412004986 */ /* 0x0041e8000c101504 */
[----:B0-----:R-:W2:Y:S01]  /*15640*/  LDL.LU R19, [R1+0x40] ;  /* 0x0000400001137983 */ /* 0x001ea20000300800 */
[----:B------:R-:W-:-:S02]  /*15650*/  ISETP.LT.AND P5, PT, R28, c[0x0][0x178], !P3 ;  /* 0x00005e001c007a0c */ /* 0x000fc40005fa1270 */
[----:B------:R-:W-:Y:S02]  /*15660*/  ISETP.LT.AND P3, PT, R29, c[0x0][0x178], !P3 ;  /* 0x00005e001d007a0c */ /* 0x000fe40005f61270 */
[----:B------:R-:W-:Y:S01]  /*15670*/  ISETP.LT.AND P6, PT, R15, c[0x0][0x178], !P2 ;  /* 0x00005e000f007a0c */ /* 0x000fe200057c1270 */
[----:B------:R-:W-:Y:S01]  /*15680*/  IMAD.WIDE R24, R12, 0x2, R2 ;  /* 0x000000020c187825 */ /* 0x000fe200078e0202 */
[----:B------:R-:W-:Y:S02]  /*15690*/  ISETP.LT.AND P4, PT, R5, c[0x0][0x178], !P2 ;  /* 0x00005e0005007a0c */ /* 0x000fe40005781270 */
[----:B------:R-:W-:-:S04]  /*156a0*/  IADD3 R26, R6, 0x5, RZ ;  /* 0x00000005061a7810 */ /* 0x000fc80007ffe0ff */
[----:B------:R-:W-:Y:S01]  /*156b0*/  ISETP.GE.AND P0, PT, R26, c[0x0][0x17c], PT ;  /* 0x00005f001a007a0c */ /* 0x000fe20003f06270 */
[----:B--2---:R0:W-:Y:S01]  /*156c0*/  @P5 STG.E.U16 [R16.64], R19 ;  /* 0x0000001310005986 */ /* 0x0041e2000c101504 */
[----:B------:R-:W-:-:S03]  /*156d0*/  ISETP.LT.AND P5, PT, R28, c[0x0][0x178], !P2 ;  /* 0x00005e001c007a0c */ /* 0x000fc600057a1270 */
[----:B---3--:R1:W-:Y:S04]  /*156e0*/  @P3 STG.E.U16 [R22.64], R0 ;  /* 0x0000000016003986 */ /* 0x0083e8000c101504 */
[----:B------:R2:W-:Y:S01]  /*156f0*/  @P6 STG.E.U16 [R24.64], R27 ;  /* 0x0000001b18006986 */ /* 0x0005e2000c101504 */
[----:B------:R-:W-:Y:S02]  /*15700*/  ISETP.LT.AND P6, PT, R29, c[0x0][0x178], !P2 ;  /* 0x00005e001d007a0c */ /* 0x000fe400057c1270 */
[----:B------:R-:W-:Y:S01]  /*15710*/  PRMT R26, R19, 0x7632, R26 ;  /* 0x00007632131a7816 */ /* 0x000fe2000000001a */
[----:B0-----:R-:W-:Y:S01]  /*15720*/  IMAD.WIDE R18, R12, 0x2, R10 ;  /* 0x000000020c127825 */ /* 0x001fe200078e020a */
[----:B------:R-:W-:-:S03]  /*15730*/  ISETP.LT.AND P2, PT, R15, c[0x0][0x178], !P1 ;  /* 0x00005e000f007a0c */ /* 0x000fc60004f41270 */
[----:B-1----:R-:W-:Y:S01]  /*15740*/  IMAD.WIDE R22, R12, 0x2, R8 ;  /* 0x000000020c167825 */ /* 0x002fe200078e0208 */
[----:B--2---:R-:W-:Y:S02]  /*15750*/  PRMT R27, R4, 0x7632, R27 ;  /* 0x00007632041b7816 */ /* 0x004fe4000000001b */
[----:B------:R-:W2:Y:S01]  /*15760*/  LDL.LU R4, [R1+0xb2c] ;  /* 0x000b2c0001047983 */ /* 0x000ea20000300800 */
[----:B------:R-:W-:Y:S01]  /*15770*/  PRMT R25, R0, 0x7632, R25 ;  /* 0x0000763200197816 */ /* 0x000fe20000000019 */
[C---:B------:R-:W-:Y:S01]  /*15780*/  IMAD.WIDE R16, R12.reuse, 0x2, R20 ;  /* 0x000000020c107825 */ /* 0x040fe200078e0214 */
[----:B------:R-:W-:Y:S01]  /*15790*/  IADD3 R0, R12, c[0x0][0x198], RZ ;  /* 0x000066000c007a10 */ /* 0x000fe20007ffe0ff */
[----:B------:R0:W-:Y:S01]  /*157a0*/  @P4 STG.E.U16 [R22.64], R27 ;  /* 0x0000001b16004986 */ /* 0x0001e2000c101504 */
[----:B------:R-:W-:-:S03]  /*157b0*/  ISETP.LT.AND P4, PT, R5, c[0x0][0x178], !P1 ;  /* 0x00005e0005007a0c */ /* 0x000fc60004f81270 */
[----:B------:R-:W-:Y:S04]  /*157c0*/  @P5 STG.E.U16 [R18.64], R26 ;  /* 0x0000001a12005986 */ /* 0x000fe8000c101504 */
[----:B------:R1:W-:Y:S01]  /*157d0*/  @P6 STG.E.U16 [R16.64], R25 ;  /* 0x0000001910006986 */ /* 0x0003e2000c101504 */
[----:B0-----:R-:W-:Y:S01]  /*157e0*/  PRMT R27, R7, 0x7632, R27 ;  /* 0x00007632071b7816 */ /* 0x001fe2000000001b */
[----:B-1----:R-:W-:Y:S01]  /*157f0*/  IMAD.WIDE R16, R0, 0x2, R2 ;  /* 0x0000000200107825 */ /* 0x002fe200078e0202 */
[----:B------:R-:W-:-:S03]  /*15800*/  IADD3 R26, R6, 0x7, RZ ;  /* 0x00000007061a7810 */ /* 0x000fc60007ffe0ff */
[----:B------:R-:W-:Y:S01]  /*15810*/  IMAD.WIDE R18, R0, 0x2, R8 ;  /* 0x0000000200127825 */ /* 0x000fe200078e0208 */
[----:B------:R0:W-:Y:S01]  /*15820*/  @P2 STG.E.U16 [R16.64], R7 ;  /* 0x0000000710002986 */ /* 0x0001e2000c101504 */
[----:B------:R-:W-:Y:S02]  /*15830*/  ISETP.GE.AND P2, PT, R26, c[0x0][0x17c], PT ;  /* 0x00005f001a007a0c */ /* 0x000fe40003f46270 */
[----:B----4-:R-:W-:Y:S01]  /*15840*/  PRMT R26, R13, 0x7632, R26 ;  /* 0x000076320d1a7816 */ /* 0x010fe2000000001a */
[----:B------:R1:W-:Y:S04]  /*15850*/  @P4 STG.E.U16 [R18.64], R13 ;  /* 0x0000000d12004986 */ /* 0x0003e8000c101504 */
[----:B0-----:R-:W3:Y:S04]  /*15860*/  LDL.LU R7, [R1+0xf0] ;  /* 0x0000f00001077983 */ /* 0x001ee80000300800 */
[----:B-1----:R-:W4:Y:S01]  /*15870*/  LDL R13, [R1+0x100] ;  /* 0x00010000010d7983 */ /* 0x002f220000100800 */
[----:B------:R-:W-:-:S02]  /*15880*/  ISETP.LT.AND P5, PT, R28, c[0x0][0x178], !P1 ;  /* 0x00005e001c007a0c */ /* 0x000fc40004fa1270 */
[----:B------:R-:W-:Y:S02]  /*15890*/  ISETP.LT.AND P1, PT, R29, c[0x0][0x178], !P1 ;  /* 0x00005e001d007a0c */ /* 0x000fe40004f21270 */
[----:B------:R-:W-:Y:S02]  /*158a0*/  ISETP.LT.AND P6, PT, R15, c[0x0][0x178], !P0 ;  /* 0x00005e000f007a0c */ /* 0x000fe400047c1270 */
[----:B------:R-:W-:Y:S02]  /*158b0*/  IADD3 R24, R6, 0x6, RZ ;  /* 0x0000000606187810 */ /* 0x000fe40007ffe0ff */
[C---:B------:R-:W-:Y:S01]  /*158c0*/  IADD3 R12, R0.reuse, c[0x0][0x198], RZ ;  /* 0x00006600000c7a10 */ /* 0x040fe20007ffe0ff */
[----:B------:R-:W-:Y:S01]  /*158d0*/  IMAD.WIDE R16, R0, 0x2, R10 ;  /* 0x0000000200107825 */ /* 0x000fe200078e020a */
[----:B------:R-:W-:Y:S02]  /*158e0*/  ISETP.GE.AND P3, PT, R24, c[0x0][0x17c], PT ;  /* 0x00005f0018007a0c */ /* 0x000fe40003f66270 */
[----:B------:R-:W-:Y:S01]  /*158f0*/  ISETP.LT.AND P4, PT, R5, c[0x0][0x178], !P0 ;  /* 0x00005e0005007a0c */ /* 0x000fe20004781270 */
[----:B------:R-:W-:Y:S01]  /*15900*/  IMAD.WIDE R22, R0, 0x2, R20 ;  /* 0x0000000200167825 */ /* 0x000fe200078e0214 */
[----:B------:R0:W-:Y:S03]  /*15910*/  @P5 STG.E.U16 [R16.64], R14 ;  /* 0x0000000e10005986 */ /* 0x0001e6000c101504 */
[----:B------:R-:W-:Y:S01]  /*15920*/  IMAD.WIDE R24, R12, 0x2, R2 ;  /* 0x000000020c187825 */ /* 0x000fe200078e0202 */
[----:B------:R-:W-:-:S03]  /*15930*/  ISETP.LT.AND P5, PT, R28, c[0x0][0x178], !P0 ;  /* 0x00005e001c007a0c */ /* 0x000fc600047a1270 */
[----:B0-----:R-:W-:-:S04]  /*15940*/  IMAD.WIDE R16, R12, 0x2, R8 ;  /* 0x000000020c107825 */ /* 0x001fc800078e0208 */
[----:B------:R-:W-:Y:S01]  /*15950*/  IMAD.WIDE R18, R12, 0x2, R10 ;  /* 0x000000020c127825 */ /* 0x000fe200078e020a */
[----:B------:R-:W-:Y:S01]  /*15960*/  IADD3 R0, R6, 0x8, RZ ;  /* 0x0000000806007810 */ /* 0x000fe20007ffe0ff */
[----:B--2---:R-:W-:Y:S04]  /*15970*/  @P1 STG.E.U16 [R22.64], R4 ;  /* 0x0000000416001986 */ /* 0x004fe8000c101504 */
[----:B------:R0:W-:Y:S01]  /*15980*/  @P6 STG.E.U16 [R24.64], R27 ;  /* 0x0000001b18006986 */ /* 0x0001e2000c101504 */
[----:B------:R-:W-:Y:S02]  /*15990*/  ISETP.LT.AND P6, PT, R29, c[0x0][0x178], !P0 ;  /* 0x00005e001d007a0c */ /* 0x000fe400047c1270 */
[----:B------:R-:W-:Y:S01]  /*159a0*/  ISETP.LT.AND P0, PT, R15, c[0x0][0x178], !P3 ;  /* 0x00005e000f007a0c */ /* 0x000fe20005f01270 */
[----:B------:R1:W-:Y:S01]  /*159b0*/  @P4 STG.E.U16 [R16.64], R26 ;  /* 0x0000001a10004986 */ /* 0x0003e2000c101504 */
[----:B------:R-:W-:-:S02]  /*159c0*/  ISETP.LT.AND P4, PT, R5, c[0x0][0x178], !P3 ;  /* 0x00005e0005007a0c */ /* 0x000fc40005f81270 */
[----:B0-----:R-:W-:Y:S01]  /*159d0*/  PRMT R24, R4, 0x7632, R24 ;  /* 0x0000763204187816 */ /* 0x001fe20000000018 */
[C---:B------:R-:W-:Y:S01]  /*159e0*/  IMAD.WIDE R22, R12.reuse, 0x2, R20 ;  /* 0x000000020c167825 */ /* 0x040fe200078e0214 */
[----:B------:R-:W-:Y:S01]  /*159f0*/  IADD3 R4, R12, c[0x0][0x198], RZ ;  /* 0x000066000c047a10 */ /* 0x000fe20007ffe0ff */
[----:B------:R-:W2:Y:S01]  /*15a00*/  LDL.LU R27, [R1+0x34] ;  /* 0x00003400011b7983 */ /* 0x000ea20000300800 */
[----:B------:R-:W-:-:S03]  /*15a10*/  PRMT R25, R14, 0x7632, R25 ;  /* 0x000076320e197816 */ /* 0x000fc60000000019 */
[----:B-1----:R-:W-:Y:S01]  /*15a20*/  IMAD.WIDE R16, R4, 0x2, R2 ;  /* 0x0000000204107825 */ /* 0x002fe200078e0202 */
[----:B------:R-:W-:Y:S01]  /*15a30*/  ISETP.GE.AND P1, PT, R0, c[0x0][0x17c], PT ;  /* 0x00005f0000007a0c */ /* 0x000fe20003f26270 */
[----:B------:R0:W-:Y:S04]  /*15a40*/  @P5 STG.E.U16 [R18.64], R25 ;  /* 0x0000001912005986 */ /* 0x0001e8000c101504 */
[----:B------:R1:W-:Y:S01]  /*15a50*/  @P6 STG.E.U16 [R22.64], R24 ;  /* 0x0000001816006986 */ /* 0x0003e2000c101504 */
[----:B------:R-:W-:-:S03]  /*15a60*/  IADD3 R0, R4, c[0x0][0x198], RZ ;  /* 0x0000660004007a10 */ /* 0x000fc60007ffe0ff */
[----:B------:R-:W2:Y:S04]  /*15a70*/  LDL.LU R14, [R1+0x24] ;  /* 0x00002400010e7983 */ /* 0x000ea80000300800 */
[----:B---3--:R3:W-:Y:S01]  /*15a80*/  @P0 STG.E.U16 [R16.64], R7 ;  /* 0x0000000710000986 */ /* 0x0087e2000c101504 */
[----:B------:R-:W-:Y:S01]  /*15a90*/  PRMT R26, R7, 0x7632, R26 ;  /* 0x00007632071a7816 */ /* 0x000fe2000000001a */
[----:B0-----:R-:W-:-:S04]  /*15aa0*/  IMAD.WIDE R18, R4, 0x2, R10 ;  /* 0x0000000204127825 */ /* 0x001fc800078e020a */
[----:B-1----:R-:W-:-:S04]  /*15ab0*/  IMAD.WIDE R22, R4, 0x2, R20 ;  /* 0x0000000204167825 */ /* 0x002fc800078e0214 */
[----:B---3--:R-:W-:Y:S01]  /*15ac0*/  IMAD.WIDE R16, R4, 0x2, R8 ;  /* 0x0000000204107825 */ /* 0x008fe200078e0208 */
[----:B------:R-:W3:Y:S04]  /*15ad0*/  LDL.LU R7, [R1+0x4] ;  /* 0x0000040001077983 */ /* 0x000ee80000300800 */
[----:B------:R-:W2:Y:S04]  /*15ae0*/  LDL.LU R4, [R1+0xe0] ;  /* 0x0000e00001047983 */ /* 0x000ea80000300800 */
[----:B----4-:R0:W-:Y:S04]  /*15af0*/  @P4 STG.E.U16 [R16.64], R13 ;  /* 0x0000000d10004986 */ /* 0x0101e8000c101504 */
[----:B0-----:R-:W4:Y:S04]  /*15b00*/  LDL.LU R13, [R1+0xb28] ;  /* 0x000b2800010d7983 */ /* 0x001f280000300800 */
[----:B------:R-:W3:Y:S01]  /*15b10*/  LDL.LU R17, [R1+0x100] ;  /* 0x0001000001117983 */ /* 0x000ee20000300800 */
[----:B------:R-:W-:-:S02]  /*15b20*/  ISETP.LT.AND P5, PT, R28, c[0x0][0x178], !P3 ;  /* 0x00005e001c007a0c */ /* 0x000fc40005fa1270 */
[----:B------:R-:W-:Y:S02]  /*15b30*/  ISETP.LT.AND P3, PT, R29, c[0x0][0x178], !P3 ;  /* 0x00005e001d007a0c */ /* 0x000fe40005f61270 */
[----:B------:R-:W-:-:S04]  /*15b40*/  IADD3 R12, R6, 0x9, RZ ;  /* 0x00000009060c7810 */ /* 0x000fc80007ffe0ff */
[----:B------:R-:W-:Y:S02]  /*15b50*/  ISETP.GE.AND P0, PT, R12, c[0x0][0x17c], PT ;  /* 0x00005f000c007a0c */ /* 0x000fe40003f06270 */
[----:B------:R-:W-:-:S03]  /*15b60*/  ISETP.LT.AND P6, PT, R15, c[0x0][0x178], !P2 ;  /* 0x00005e000f007a0c */ /* 0x000fc600057c1270 */
[----:B--2---:R-:W-:Y:S04]  /*15b70*/  @P5 STG.E.U16 [R18.64], R4 ;  /* 0x0000000412005986 */ /* 0x004fe8000c101504 */
[----:B----4-:R0:W-:Y:S01]  /*15b80*/  @P3 STG.E.U16 [R22.64], R13 ;  /* 0x0000000d16003986 */ /* 0x0101e2000c101504 */
[----:B------:R-:W-:-:S03]  /*15b90*/  PRMT R12, R13, 0x7632, R12 ;  /* 0x000076320d0c7816 */ /* 0x000fc6000000000c */
[----:B0-----:R-:W2:Y:S01]  /*15ba0*/  LDL.LU R13, [R1+0xb24] ;  /* 0x000b2400010d7983 */ /* 0x001ea20000300800 */
[----:B------:R-:W-:Y:S01]  /*15bb0*/  IMAD.WIDE R24, R0, 0x2, R2 ;  /* 0x0000000200187825 */ /* 0x000fe200078e0202 */
[----:B------:R-:W-:Y:S02]  /*15bc0*/  ISETP.LT.AND P4, PT, R5, c[0x0][0x178], !P2 ;  /* 0x00005e0005007a0c */ /* 0x000fe40005781270 */
[----:B------:R-:W-:Y:S02]  /*15bd0*/  ISETP.LT.AND P5, PT, R28, c[0x0][0x178], !P2 ;  /* 0x00005e001c007a0c */ /* 0x000fe400057a1270 */
[----:B------:R3:W-:Y:S01]  /*15be0*/  @P6 STG.E.U16 [R24.64], R26 ;  /* 0x0000001a18006986 */ /* 0x0007e2000c101504 */
[----:B------:R-:W-:Y:S01]  /*15bf0*/  ISETP.LT.AND P6, PT, R29, c[0x0][0x178], !P2 ;  /* 0x00005e001d007a0c */ /* 0x000fe200057c1270 */
[----:B------:R-:W-:Y:S01]  /*15c00*/  IMAD.WIDE R18, R0, 0x2, R10 ;  /* 0x0000000200127825 */ /* 0x000fe200078e020a */
[----:B------:R-:W-:-:S03]  /*15c10*/  ISETP.LT.AND P2, PT, R15, c[0x0][0x178], !P1 ;  /* 0x00005e000f007a0c */ /* 0x000fc60004f41270 */
[----:B------:R-:W-:Y:S01]  /*15c20*/  IMAD.WIDE R22, R0, 0x2, R20 ;  /* 0x0000000200167825 */ /* 0x000fe200078e0214 */
[----:B---3--:R-:W-:-:S03]  /*15c30*/  PRMT R25, R17, 0x7632, R25 ;  /* 0x0000763211197816 */ /* 0x008fc60000000019 */
[----:B------:R-:W-:Y:S01]  /*15c40*/  IMAD.WIDE R16, R0, 0x2, R8 ;  /* 0x0000000200107825 */ /* 0x000fe200078e0208 */
[----:B------:R-:W-:Y:S02]  /*15c50*/  PRMT R24, R4, 0x7632, R24 ;  /* 0x0000763204187816 */ /* 0x000fe40000000018 */
[----:B------:R-:W-:Y:S02]  /*15c60*/  IADD3 R0, R0, c[0x0][0x198], RZ ;  /* 0x0000660000007a10 */ /* 0x000fe40007ffe0ff */
[----:B------:R0:W-:Y:S01]  /*15c70*/  @P4 STG.E.U16 [R16.64], R25 ;  /* 0x0000001910004986 */ /* 0x0001e2000c101504 */
[----:B------:R-:W-:Y:S02]  /*15c80*/  ISETP.LT.AND P4, PT, R5, c[0x0][0x178], !P1 ;  /* 0x00005e0005007a0c */ /* 0x000fe40004f81270 */
[----:B------:R-:W-:Y:S01]  /*15c90*/  IADD3 R4, R6, 0xa, RZ ;  /* 0x0000000a06047810 */ /* 0x000fe20007ffe0ff */
[----:B------:R1:W-:Y:S01]  /*15ca0*/  @P5 STG.E.U16 [R18.64], R24 ;  /* 0x0000001812005986 */ /* 0x0003e2000c101504 */
[----:B------:R-:W-:-:S02]  /*15cb0*/  ISETP.LT.AND P5, PT, R28, c[0x0][0x178], !P1 ;  /* 0x00005e001c007a0c */ /* 0x000fc40004fa1270 */
[----:B------:R-:W-:Y:S01]  /*15cc0*/  ISETP.LT.AND P1, PT, R29, c[0x0][0x178], !P1 ;  /* 0x00005e001d007a0c */ /* 0x000fe20004f21270 */
[----:B------:R3:W-:Y:S01]  /*15cd0*/  @P6 STG.E.U16 [R22.64], R12 ;  /* 0x0000000c16006986 */ /* 0x0007e2000c101504 */
[----:B------:R-:W-:Y:S01]  /*15ce0*/  ISETP.LT.AND P6, PT, R15, c[0x0][0x178], !P0 ;  /* 0x00005e000f007a0c */ /* 0x000fe200047c1270 */
[----:B0-----:R-:W-:Y:S01]  /*15cf0*/  IMAD.WIDE R16, R0, 0x2, R2 ;  /* 0x0000000200107825 */ /* 0x001fe200078e0202 */
[----:B------:R-:W-:Y:S02]  /*15d00*/  ISETP.GE.AND P3, PT, R4, c[0x0][0x17c], PT ;  /* 0x00005f0004007a0c */ /* 0x000fe40003f66270 */
[C---:B------:R-:W-:Y:S02]  /*15d10*/  IADD3 R4, R0.reuse, c[0x0][0x198], RZ ;  /* 0x0000660000047a10 */ /* 0x040fe40007ffe0ff */
[----:B------:R0:W-:Y:S01]  /*15d20*/  @P2 STG.E.U16 [R16.64], R27 ;  /* 0x0000001b10002986 */ /* 0x0001e2000c101504 */
[----:B-1----:R-:W-:Y:S01]  /*15d30*/  IMAD.WIDE R18, R0, 0x2, R10 ;  /* 0x0000000200127825 */ /* 0x002fe200078e020a */
[----:B------:R-:W-:-:S03]  /*15d40*/  PRMT R26, R27, 0x7632, R26 ;  /* 0x000076321b1a7816 */ /* 0x000fc6000000001a */
[----:B---3--:R-:W-:-:S04]  /*15d50*/  IMAD.WIDE R22, R0, 0x2, R20 ;  /* 0x0000000200167825 */ /* 0x008fc800078e0214 */
[----:B------:R-:W-:-:S04]  /*15d60*/  IMAD.WIDE R24, R4, 0x2, R2 ;  /* 0x0000000204187825 */ /* 0x000fc800078e0202 */
[----:B0-----:R-:W-:Y:S01]  /*15d70*/  IMAD.WIDE R16, R0, 0x2, R8 ;  /* 0x0000000200107825 */ /* 0x001fe200078e0208 */
[----:B------:R-:W-:Y:S02]  /*15d80*/  IADD3 R12, R6, 0xb, RZ ;  /* 0x0000000b060c7810 */ /* 0x000fe40007ffe0ff */
[----:B------:R-:W3:Y:S04]  /*15d90*/  LDL.LU R6, [R1+0xa4] ;  /* 0x0000a40001067983 */ /* 0x000ee80000300800 */
[----:B------:R-:W-:Y:S04]  /*15da0*/  @P4 STG.E.U16 [R16.64], R14 ;  /* 0x0000000e10004986 */ /* 0x000fe8000c101504 */
[----:B------:R-:W-:Y:S04]  /*15db0*/  @P5 STG.E.U16 [R18.64], R7 ;  /* 0x0000000712005986 */ /* 0x000fe8000c101504 */
[----:B--2---:R-:W-:Y:S04]  /*15dc0*/  @P1 STG.E.U16 [R22.64], R13 ;  /* 0x0000000d16001986 */ /* 0x004fe8000c101504 */
[----:B------:R0:W-:Y:S04]  /*15dd0*/  @P6 STG.E.U16 [R24.64], R26 ;  /* 0x0000001a18006986 */ /* 0x0001e8000c101504 */
[----:B0-----:R-:W2:Y:S04]  /*15de0*/  LDL R26, [R1+0xa50] ;  /* 0x000a5000011a7983 */ /* 0x001ea80000100800 */
[----:B------:R-:W4:Y:S01]  /*15df0*/  LDL.LU R27, [R1+0x14] ;  /* 0x00001400011b7983 */ /* 0x000f220000300800 */
[----:B------:R-:W-:-:S02]  /*15e00*/  ISETP.LT.AND P4, PT, R5, c[0x0][0x178], !P0 ;  /* 0x00005e0005007a0c */ /* 0x000fc40004781270 */
[----:B------:R-:W-:Y:S02]  /*15e10*/  ISETP.LT.AND P5, PT, R28, c[0x0][0x178], !P0 ;  /* 0x00005e001c007a0c */ /* 0x000fe400047a1270 */
[----:B------:R-:W-:Y:S02]  /*15e20*/  ISETP.GE.AND P2, PT, R12, c[0x0][0x17c], PT ;  /* 0x00005f000c007a0c */ /* 0x000fe40003f46270 */
[----:B------:R-:W-:Y:S02]  /*15e30*/  ISETP.LT.AND P6, PT, R29, c[0x0][0x178], !P0 ;  /* 0x00005e001d007a0c */ /* 0x000fe400047c1270 */
[----:B------:R-:W-:Y:S01]  /*15e40*/  PRMT R23, R13, 0x7632, R23 ;  /* 0x000076320d177816 */ /* 0x000fe20000000017 */
[----:B------:R-:W-:Y:S01]  /*15e50*/  IMAD.WIDE R12, R4, 0x2, R8 ;  /* 0x00000002040c7825 */ /* 0x000fe200078e0208 */
[----:B------:R-:W-:Y:S02]  /*15e60*/  PRMT R0, R14, 0x7632, R0 ;  /* 0x000076320e007816 */ /* 0x000fe40000000000 */
[----:B------:R-:W-:Y:S01]  /*15e70*/  ISETP.LT.AND P0, PT, R15, c[0x0][0x178], !P3 ;  /* 0x00005e000f007a0c */ /* 0x000fe20005f01270 */
[C---:B------:R-:W-:Y:S01]  /*15e80*/  IMAD.WIDE R16, R4.reuse, 0x2, R10 ;  /* 0x0000000204107825 */ /* 0x040fe200078e020a */
[----:B----4-:R0:W-:Y:S04]  /*15e90*/  STL [R1+0xb20], R27 ;  /* 0x000b201b01007387 */ /* 0x0101e80000100800 */
[----:B0-----:R-:W4:Y:S01]  /*15ea0*/  LDL R27, [R1+0x94] ;  /* 0x00009400011b7983 */ /* 0x001f220000100800 */
[C---:B------:R-:W-:Y:S01]  /*15eb0*/  IMAD.WIDE R18, R4.reuse, 0x2, R20 ;  /* 0x0000000204127825 */ /* 0x040fe200078e0214 */
[----:B------:R-:W-:-:S02]  /*15ec0*/  IADD3 R4, R4, c[0x0][0x198], RZ ;  /* 0x0000660004047a10 */ /* 0x000fc40007ffe0ff */
[----:B------:R0:W-:Y:S01]  /*15ed0*/  @P4 STG.E.U16 [R12.64], R0 ;  /* 0x000000000c004986 */ /* 0x0001e2000c101504 */
[----:B------:R-:W-:Y:S02]  /*15ee0*/  PRMT R22, R7, 0x7632, R22 ;  /* 0x0000763207167816 */ /* 0x000fe40000000016 */
[----:B------:R-:W-:Y:S02]  /*15ef0*/  ISETP.LT.AND P4, PT, R5, c[0x0][0x178], !P3 ;  /* 0x00005e0005007a0c */ /* 0x000fe40005f81270 */
[C---:B--2---:R-:W-:Y:S01]  /*15f00*/  IADD3 R24, R26.reuse, 0xc, RZ ;  /* 0x0000000c1a187810 */ /* 0x044fe20007ffe0ff */
[----:B------:R-:W-:Y:S01]  /*15f10*/  @P5 STG.E.U16 [R16.64], R22 ;  /* 0x0000001610005986 */ /* 0x000fe2000c101504 */
[----:B------:R-:W-:Y:S01]  /*15f20*/  IADD3 R25, R26, 0xd, RZ ;  /* 0x0000000d1a197810 */ /* 0x000fe20007ffe0ff */
[----:B0-----:R-:W-:Y:S02]  /*15f30*/  IMAD.WIDE R12, R4, 0x2, R2 ;  /* 0x00000002040c7825 */ /* 0x001fe400078e0202 */
[----:B------:R-:W-:Y:S01]  /*15f40*/  @P6 STG.E.U16 [R18.64], R23 ;  /* 0x0000001712006986 */ /* 0x000fe2000c101504 */
[----:B------:R-:W-:-:S03]  /*15f50*/  ISETP.GE.AND P1, PT, R24, c[0x0][0x17c], PT ;  /* 0x00005f0018007a0c */ /* 0x000fc60003f26270 */
[----:B---3--:R0:W-:Y:S01]  /*15f60*/  @P0 STG.E.U16 [R12.64], R6 ;  /* 0x000000060c000986 */ /* 0x0081e2000c101504 */
[----:B------:R-:W-:Y:S02]  /*15f70*/  PRMT R24, R6, 0x7632, R24 ;  /* 0x0000763206187816 */ /* 0x000fe40000000018 */
[----:B------:R-:W-:Y:S01]  /*15f80*/  ISETP.GE.AND P0, PT, R25, c[0x0][0x17c], PT ;  /* 0x00005f0019007a0c */ /* 0x000fe20003f06270 */
[----:B0-----:R-:W-:Y:S01]  /*15f90*/  IMAD.WIDE R12, R4, 0x2, R8 ;  /* 0x00000002040c7825 */ /* 0x001fe200078e0208 */
[----:B------:R-:W2:Y:S04]  /*15fa0*/  LDL.LU R6, [R1+0xd4] ;  /* 0x0000d40001067983 */ /* 0x000ea80000300800 */
[----:B------:R-:W3:Y:S04]  /*15fb0*/  LDL.LU R14, [R1+0xb4] ;  /* 0x0000b400010e7983 */ /* 0x000ee80000300800 */
[----:B------:R-:W2:Y:S04]  /*15fc0*/  LDL.LU R7, [R1+0x54] ;  /* 0x0000540001077983 */ /* 0x000ea80000300800 */
[----:B------:R-:W2:Y:S04]  /*15fd0*/  LDL.LU R25, [R1+0x44] ;  /* 0x0000440001197983 */ /* 0x000ea80000300800 */
[----:B----4-:R0:W-:Y:S04]  /*15fe0*/  @P4 STG.E.U16 [R12.64], R27 ;  /* 0x0000001b0c004986 */ /* 0x0101e8000c101504 */
[----:B0-----:R-:W4:Y:S04]  /*15ff0*/  LDL.LU R27, [R1+0xb20] ;  /* 0x000b2000011b7983 */ /* 0x001f280000300800 */
[----:B------:R-:W3:Y:S01]  /*16000*/  LDL.LU R13, [R1+0x94] ;  /* 0x00009400010d7983 */ /* 0x000ee20000300800 */
[----:B------:R-:W-:-:S02]  /*16010*/  ISETP.LT.AND P5, PT, R28, c[0x0][0x178], !P3 ;  /* 0x00005e001c007a0c */ /* 0x000fc40005fa1270 */
[----:B------:R-:W-:Y:S02]  /*16020*/  ISETP.LT.AND P3, PT, R29, c[0x0][0x178], !P3 ;  /* 0x00005e001d007a0c */ /* 0x000fe40005f61270 */
[----:B------:R-:W-:Y:S02]  /*16030*/  ISETP.LT.AND P6, PT, R15, c[0x0][0x178], !P2 ;  /* 0x00005e000f007a0c */ /* 0x000fe400057c1270 */
[C---:B------:R-:W-:Y:S01]  /*16040*/  IADD3 R0, R4.reuse, c[0x0][0x198], RZ ;  /* 0x0000660004007a10 */ /* 0x040fe20007ffe0ff */
[----:B------:R-:W-:Y:S01]  /*16050*/  IMAD.WIDE R16, R4, 0x2, R10 ;  /* 0x0000000204107825 */ /* 0x000fe200078e020a */
[----:B------:R-:W-:-:S03]  /*16060*/  ISETP.LT.AND P4, PT, R5, c[0x0][0x178], !P2 ;  /* 0x00005e0005007a0c */ /* 0x000fc60005781270 */
[----:B------:R-:W-:-:S04]  /*16070*/  IMAD.WIDE R18, R4, 0x2, R20 ;  /* 0x0000000204127825 */ /* 0x000fc800078e0214 */
[----:B------:R-:W-:Y:S01]  /*16080*/  IMAD.WIDE R22, R0, 0x2, R2 ;  /* 0x0000000200167825 */ /* 0x000fe200078e0202 */
[----:B--2---:R0:W-:Y:S01]  /*16090*/  @P5 STG.E.U16 [R16.64], R25 ;  /* 0x0000001910005986 */ /* 0x0041e2000c101504 */
[----:B------:R-:W-:Y:S02]  /*160a0*/  ISETP.LT.AND P5, PT, R28, c[0x0][0x178], !P2 ;  /* 0x00005e001c007a0c */ /* 0x000fe400057a1270 */
[----:B0-----:R-:W-:Y:S01]  /*160b0*/  IMAD.WIDE R16, R0, 0x2, R10 ;  /* 0x0000000200107825 */ /* 0x001fe200078e020a */
[----:B----4-:R0:W-:Y:S04]  /*160c0*/  @P3 STG.E.U16 [R18.64], R27 ;  /* 0x0000001b12003986 */ /* 0x0101e8000c101504 */
[----:B------:R1:W-:Y:S01]  /*160d0*/  @P6 STG.E.U16 [R22.64], R24 ;  /* 0x0000001816006986 */ /* 0x0003e2000c101504 */
[----:B------:R-:W-:-:S02]  /*160e0*/  ISETP.LT.AND P6, PT, R29, c[0x0][0x178], !P2 ;  /* 0x00005e001d007a0c */ /* 0x000fc400057c1270 */
[----:B------:R-:W-:Y:S02]  /*160f0*/  ISETP.LT.AND P2, PT, R15, c[0x0][0x178], !P1 ;  /* 0x00005e000f007a0c */ /* 0x000fe40004f41270 */
[----:B---3--:R-:W-:Y:S01]  /*16100*/  PRMT R4, R13, 0x7632, R4 ;  /* 0x000076320d047816 */ /* 0x008fe20000000004 */
[----:B------:R-:W-:-:S04]  /*16110*/  IMAD.WIDE R12, R0, 0x2, R8 ;  /* 0x00000002000c7825 */ /* 0x000fc800078e0208 */
[C---:B0-----:R-:W-:Y:S01]  /*16120*/  IMAD.WIDE R18, R0.reuse, 0x2, R20 ;  /* 0x0000000200127825 */ /* 0x041fe200078e0214 */
[----:B------:R-:W-:Y:S01]  /*16130*/  IADD3 R0, R0, c[0x0][0x198], RZ ;  /* 0x0000660000007a10 */ /* 0x000fe20007ffe0ff */
[----:B------:R0:W-:Y:S01]  /*16140*/  @P4 STG.E.U16 [R12.64], R4 ;  /* 0x000000040c004986 */ /* 0x0001e2000c101504 */
[----:B-1----:R-:W-:Y:S02]  /*16150*/  PRMT R22, R25, 0x7632, R22 ;  /* 0x0000763219167816 */ /* 0x002fe40000000016 */
[----:B------:R-:W-:Y:S02]  /*16160*/  PRMT R23, R27, 0x7632, R23 ;  /* 0x000076321b177816 */ /* 0x000fe40000000017 */
[C---:B------:R-:W-:Y:S02]  /*16170*/  IADD3 R24, R26.reuse, 0xe, RZ ;  /* 0x0000000e1a187810 */ /* 0x040fe40007ffe0ff */
[----:B------:R-:W-:Y:S01]  /*16180*/  IADD3 R25, R26, 0xf, RZ ;  /* 0x0000000f1a197810 */ /* 0x000fe20007ffe0ff */
[----:B------:R-:W-:Y:S01]  /*16190*/  @P5 STG.E.U16 [R16.64], R22 ;  /* 0x0000001610005986 */ /* 0x000fe2000c101504 */
[----:B0-----:R-:W-:Y:S01]  /*161a0*/  IMAD.WIDE R12, R0, 0x2, R2 ;  /* 0x00000002000c7825 */ /* 0x001fe200078e0202 */
[----:B------:R-:W-:-:S02]  /*161b0*/  ISETP.GE.AND P3, PT, R24, c[0x0][0x17c], PT ;  /* 0x00005f0018007a0c */ /* 0x000fc40003f66270 */
[----:B------:R-:W-:Y:S01]  /*161c0*/  @P6 STG.E.U16 [R18.64], R23 ;  /* 0x0000001712006986 */ /* 0x000fe2000c101504 */
[----:B------:R-:W-:Y:S02]  /*161d0*/  ISETP.LT.AND P4, PT, R5, c[0x0][0x178], !P1 ;  /* 0x00005e0005007a0c */ /* 0x000fe40004f81270 */
[----:B------:R-:W-:Y:S01]  /*161e0*/  PRMT R24, R6, 0x7632, R24 ;  /* 0x0000763206187816 */ /* 0x000fe20000000018 */
[----:B------:R-:W2:Y:S04]  /*161f0*/  LDL.LU R5, [R1+0xb1c] ;  /* 0x000b1c0001057983 */ /* 0x000ea80000300800 */
[----:B------:R0:W-:Y:S01]  /*16200*/  @P2 STG.E.U16 [R12.64], R6 ;  /* 0x000000060c002986 */ /* 0x0001e2000c101504 */
[----:B------:R-:W-:-:S03]  /*16210*/  ISETP.GE.AND P2, PT, R25, c[0x0][0x17c], PT ;  /* 0x00005f0019007a0c */ /* 0x000fc60003f46270 */
[----:B0-----:R-:W3:Y:S04]  /*16220*/  LDL.LU R6, [R1+0xf4] ;  /* 0x0000f40001067983 */ /* 0x001ee80000300800 */
[----:B------:R-:W4:Y:S01]  /*16230*/  LDL R25, [R1+0xa54] ;  /* 0x000a540001197983 */ /* 0x000f220000100800 */
[C---:B------:R-:W-:Y:S01]  /*16240*/  IMAD.WIDE R12, R0.reuse, 0x2, R8 ;  /* 0x00000002000c7825 */ /* 0x040fe200078e0208 */
[----:B------:R-:W-:-:S03]  /*16250*/  IADD3 R4, R0, c[0x0][0x198], RZ ;  /* 0x0000660000047a10 */ /* 0x000fc60007ffe0ff */
[C---:B------:R-:W-:Y:S01]  /*16260*/  IMAD.WIDE R16, R0.reuse, 0x2, R10 ;  /* 0x0000000200107825 */ /* 0x040fe200078e020a */
[----:B------:R0:W-:Y:S03]  /*16270*/  @P4 STG.E.U16 [R12.64], R14 ;  /* 0x0000000e0c004986 */ /* 0x0001e6000c101504 */
[----:B------:R-:W-:Y:S01]  /*16280*/  IMAD.WIDE R18, R0, 0x2, R20 ;  /* 0x0000000200127825 */ /* 0x000fe200078e0214 */
[----:B------:R-:W-:Y:S02]  /*16290*/  PRMT R0, R14, 0x7632, R0 ;  /* 0x000076320e007816 */ /* 0x000fe40000000000 */
[----:B0-----:R-:W3:Y:S01]  /*162a0*/  LDL R14, [R1+0x104] ;  /* 0x00010400010e7983 */ /* 0x001ee20000100800 */
[----:B------:R-:W-:Y:S02]  /*162b0*/  ISETP.LT.AND P5, PT, R28, c[0x0][0x178], !P1 ;  /* 0x00005e001c007a0c */ /* 0x000fe40004fa1270 */
[----:B------:R-:W-:-:S02]  /*162c0*/  ISETP.LT.AND P1, PT, R29, c[0x0][0x178], !P1 ;  /* 0x00005e001d007a0c */ /* 0x000fc40004f21270 */
[----:B------:R-:W-:Y:S01]  /*162d0*/  ISETP.LT.AND P6, PT, R15, c[0x0][0x178], !P0 ;  /* 0x00005e000f007a0c */ /* 0x000fe200047c1270 */
[----:B------:R-:W-:-:S08]  /*162e0*/  IMAD.WIDE R22, R4, 0x2, R2 ;  /* 0x0000000204167825 */ /* 0x000fd000078e0202 */
[----:B------:R0:W-:Y:S01]  /*162f0*/  @P5 STG.E.U16 [R16.64], R7 ;  /* 0x0000000710005986 */ /* 0x0001e2000c101504 */
[----:B------:R-:W-:Y:S01]  /*16300*/  ISETP.LT.AND P5, PT, R28, c[0x0][0x178], !P0 ;  /* 0x00005e001c007a0c */ /* 0x000fe200047a1270 */
[----:B------:R-:W-:-:S04]  /*16310*/  IMAD.WIDE R12, R4, 0x2, R8 ;  /* 0x00000002040c7825 */ /* 0x000fc800078e0208 */
[----:B0-----:R-:W-:Y:S01]  /*16320*/  IMAD.WIDE R16, R4, 0x2, R10 ;  /* 0x0000000204107825 */ /* 0x001fe200078e020a */
[----:B--2---:R0:W-:Y:S04]  /*16330*/  @P1 STG.E.U16 [R18.64], R5 ;  /* 0x0000000512001986 */ /* 0x0041e8000c101504 */
[----:B------:R1:W-:Y:S01]  /*16340*/  @P6 STG.E.U16 [R22.64], R24 ;  /* 0x0000001816006986 */ /* 0x0003e2000c101504 */
[----:B------:R-:W-:Y:S02]  /*16350*/  ISETP.LT.AND P6, PT, R29, c[0x0][0x178], !P0 ;  /* 0x00005e001d007a0c */ /* 0x000fe400047c1270 */
[----:B----4-:R-:W-:Y:S02]  /*16360*/  ISETP.LT.AND P4, PT, R25, c[0x0][0x178], !P0 ;  /* 0x00005e0019007a0c */ /* 0x010fe40004781270 */
[----:B------:R-:W-:-:S02]  /*16370*/  ISETP.LT.AND P0, PT, R15, c[0x0][0x178], !P3 ;  /* 0x00005e000f007a0c */ /* 0x000fc40005f01270 */
[----:B0-----:R-:W-:Y:S02]  /*16380*/  PRMT R5, R7, 0x7632, R5 ;  /* 0x0000763207057816 */ /* 0x001fe40000000005 */
[C---:B-1----:R-:W-:Y:S01]  /*16390*/  IADD3 R22, R4.reuse, c[0x0][0x198], RZ ;  /* 0x0000660004167a10 */ /* 0x042fe20007ffe0ff */
[----:B------:R-:W-:Y:S01]  /*163a0*/  IMAD.WIDE R18, R4, 0x2, R20 ;  /* 0x0000000204127825 */ /* 0x000fe200078e0214 */
[----:B------:R-:W-:Y:S01]  /*163b0*/  PRMT R23, R5, 0x7632, R23 ;  /* 0x0000763205177816 */ /* 0x000fe20000000017 */
[----:B------:R-:W2:Y:S01]  /*163c0*/  LDL.LU R7, [R1+0x38] ;  /* 0x0000380001077983 */ /* 0x000ea20000300800 */
[----:B------:R-:W-:-:S03]  /*163d0*/  IADD3 R24, R26, 0x10, RZ ;  /* 0x000000101a187810 */ /* 0x000fc60007ffe0ff */
[----:B------:R-:W-:Y:S01]  /*163e0*/  @P4 STG.E.U16 [R12.64], R0 ;  /* 0x000000000c004986 */ /* 0x000fe2000c101504 */
[----:B------:R-:W-:-:S03]  /*163f0*/  ISETP.LT.AND P4, PT, R25, c[0x0][0x178], !P3 ;  /* 0x00005e0019007a0c */ /* 0x000fc60005f81270 */
[----:B------:R0:W-:Y:S01]  /*16400*/  @P5 STG.E.U16 [R16.64], R5 ;  /* 0x0000000510005986 */ /* 0x0001e2000c101504 */
[----:B------:R-:W-:Y:S02]  /*16410*/  ISETP.GE.AND P1, PT, R24, c[0x0][0x17c], PT ;  /* 0x00005f0018007a0c */ /* 0x000fe40003f26270 */
[----:B------:R-:W-:Y:S01]  /*16420*/  IADD3 R24, R26, 0x11, RZ ;  /* 0x000000111a187810 */ /* 0x000fe20007ffe0ff */
[----:B------:R1:W-:Y:S04]  /*16430*/  @P6 STG.E.U16 [R18.64], R23 ;  /* 0x0000001712006986 */ /* 0x0003e8000c101504 */
[----:B------:R-:W4:Y:S01]  /*16440*/  LDL.LU R27, [R1+0x28] ;  /* 0x00002800011b7983 */ /* 0x000f220000300800 */
[----:B0-----:R-:W-:-:S05]  /*16450*/  IMAD.WIDE R4, R22, 0x2, R2 ;  /* 0x0000000216047825 */ /* 0x001fca00078e0202 */
[----:B---3--:R0:W-:Y:S01]  /*16460*/  @P0 STG.E.U16 [R4.64], R6 ;  /* 0x0000000604000986 */ /* 0x0081e2000c101504 */
[----:B-1----:R-:W-:Y:S02]  /*16470*/  PRMT R23, R6, 0x7632, R23 ;  /* 0x0000763206177816 */ /* 0x002fe40000000017 */
[----:B------:R-:W-:Y:S01]  /*16480*/  ISETP.GE.AND P0, PT, R24, c[0x0][0x17c], PT ;  /* 0x00005f0018007a0c */ /* 0x000fe20003f06270 */
[----:B0-----:R-:W-:Y:S01]  /*16490*/  IMAD.WIDE R4, R22, 0x2, R8 ;  /* 0x0000000216047825 */ /* 0x001fe200078e0208 */
[----:B------:R-:W3:Y:S04]  /*164a0*/  LDL.LU R6, [R1+0x8] ;  /* 0x0000080001067983 */ /* 0x000ee80000300800 */
[----:B------:R-:W2:Y:S04]  /*164b0*/  LDL.LU R24, [R1+0xe4] ;  /* 0x0000e40001187983 */ /* 0x000ea80000300800 */
[----:B------:R0:W-:Y:S04]  /*164c0*/  @P4 STG.E.U16 [R4.64], R14 ;  /* 0x0000000e04004986 */ /* 0x0001e8000c101504 */
[----:B0-----:R-:W3:Y:S04]  /*164d0*/  LDL.LU R14, [R1+0xb18] ;  /* 0x000b1800010e7983 */ /* 0x001ee80000300800 */
[----:B------:R-:W4:Y:S01]  /*164e0*/  LDL.LU R5, [R1+0x104] ;  /* 0x0001040001057983 */ /* 0x000f220000300800 */
[----:B------:R-:W-:-:S02]  /*164f0*/  ISETP.LT.AND P5, PT, R28, c[0x0][0x178], !P3 ;  /* 0x00005e001c007a0c */ /* 0x000fc40005fa1270 */
[----:B------:R-:W-:Y:S02]  /*16500*/  ISETP.LT.AND P3, PT, R29, c[0x0][0x178], !P3 ;  /* 0x00005e001d007a0c */ /* 0x000fe40005f61270 */
[----:B------:R-:W-:Y:S02]  /*16510*/  ISETP.LT.AND P6, PT, R15, c[0x0][0x178], !P2 ;  /* 0x00005e000f007a0c */ /* 0x000fe400057c1270 */
[C---:B------:R-:W-:Y:S01]  /*16520*/  IADD3 R0, R22.reuse, c[0x0][0x198], RZ ;  /* 0x0000660016007a10 */ /* 0x040fe20007ffe0ff */
[----:B------:R-:W-:-:S04]  /*16530*/  IMAD.WIDE R12, R22, 0x2, R10 ;  /* 0x00000002160c7825 */ /* 0x000fc800078e020a */
[----:B------:R-:W-:Y:S01]  /*16540*/  IMAD.WIDE R16, R22, 0x2, R20 ;  /* 0x0000000216107825 */ /* 0x000fe200078e0214 */
[----:B------:R-:W-:-:S03]  /*16550*/  ISETP.LT.AND P4, PT, R25, c[0x0][0x178], !P2 ;  /* 0x00005e0019007a0c */ /* 0x000fc60005781270 */
[----:B------:R-:W-:Y:S01]  /*16560*/  IMAD.WIDE R18, R0, 0x2, R2 ;  /* 0x0000000200127825 */ /* 0x000fe200078e0202 */
[----:B--2---:R-:W-:Y:S01]  /*16570*/  @P5 STG.E.U16 [R12.64], R24 ;  /* 0x000000180c005986 */ /* 0x004fe2000c101504 */
[----:B------:R-:W-:Y:S02]  /*16580*/  ISETP.LT.AND P5, PT, R28, c[0x0][0x178], !P2 ;  /* 0x00005e001c007a0c */ /* 0x000fe400057a1270 */
[----:B------:R-:W-:Y:S01]  /*16590*/  PRMT R22, R24, 0x7632, R22 ;  /* 0x0000763218167816 */ /* 0x000fe20000000016 */
[----:B---3--:R-:W-:Y:S04]  /*165a0*/  @P3 STG.E.U16 [R16.64], R14 ;  /* 0x0000000e10003986 */ /* 0x008fe8000c101504 */
[----:B------:R0:W-:Y:S01]  /*165b0*/  @P6 STG.E.U16 [R18.64], R23 ;  /* 0x0000001712006986 */ /* 0x0001e2000c101504 */
[----:B------:R-:W-:-:S02]  /*165c0*/  ISETP.LT.AND P6, PT, R29, c[0x0][0x178], !P2 ;  /* 0x00005e001d007a0c */ /* 0x000fc400057c1270 */
[----:B------:R-:W-:Y:S02]  /*165d0*/  ISETP.LT.AND P2, PT, R15, c[0x0][0x178], !P1 ;  /* 0x00005e000f007a0c */ /* 0x000fe40004f41270 */
[----:B0-----:R-:W-:Y:S02]  /*165e0*/  PRMT R23, R14, 0x7632, R23 ;  /* 0x000076320e177816 */ /* 0x001fe40000000017 */
[----:B------:R-:W2:Y:S01]  /*165f0*/  LDL.LU R14, [R1+0xb14] ;  /* 0x000b1400010e7983 */ /* 0x000ea20000300800 */
[----:B----4-:R-:W-:Y:S01]  /*16600*/  PRMT R19, R5, 0x7632, R19 ;  /* 0x0000763205137816 */ /* 0x010fe20000000013 */
[C---:B------:R-:W-:Y:S01]  /*16610*/  IMAD.WIDE R4, R0.reuse, 0x2, R8 ;  /* 0x0000000200047825 */ /* 0x040fe200078e0208 */
[----:B------:R-:W-:-:S03]  /*16620*/  IADD3 R18, R0, c[0x0][0x198], RZ ;  /* 0x0000660000127a10 */ /* 0x000fc60007ffe0ff */
[C---:B------:R-:W-:Y:S01]  /*16630*/  IMAD.WIDE R12, R0.reuse, 0x2, R10 ;  /* 0x00000002000c7825 */ /* 0x040fe200078e020a */
[----:B------:R0:W-:Y:S03]  /*16640*/  @P4 STG.E.U16 [R4.64], R19 ;  /* 0x0000001304004986 */ /* 0x0001e6000c101504 */
[----:B------:R-:W-:Y:S01]  /*16650*/  IMAD.WIDE R16, R0, 0x2, R20 ;  /* 0x0000000200107825 */ /* 0x000fe200078e0214 */
[----:B------:R1:W-:Y:S04]  /*16660*/  @P5 STG.E.U16 [R12.64], R22 ;  /* 0x000000160c005986 */ /* 0x0003e8000c101504 */
[----:B------:R-:W-:Y:S01]  /*16670*/  @P6 STG.E.U16 [R16.64], R23 ;  /* 0x0000001710006986 */ /* 0x000fe2000c101504 */
[----:B0-----:R-:W-:Y:S01]  /*16680*/  IMAD.WIDE R4, R18, 0x2, R2 ;  /* 0x0000000212047825 */ /* 0x001fe200078e0202 */
[----:B-1----:R-:W-:-:S04]  /*16690*/  PRMT R22, R7, 0x7632, R22 ;  /* 0x0000763207167816 */ /* 0x002fc80000000016 */
[----:B------:R0:W-:Y:S04]  /*166a0*/  @P2 STG.E.U16 [R4.64], R7 ;  /* 0x0000000704002986 */ /* 0x0001e8000c101504 */
[----:B0-----:R-:W3:Y:S01]  /*166b0*/  LDL.LU R7, [R1+0xa8] ;  /* 0x0000a80001077983 */ /* 0x001ee20000300800 */
[----:B------:R-:W-:Y:S02]  /*166c0*/  ISETP.LT.AND P4, PT, R25, c[0x0][0x178], !P1 ;  /* 0x00005e0019007a0c */ /* 0x000fe40004f81270 */
[----:B------:R-:W-:Y:S02]  /*166d0*/  ISETP.LT.AND P5, PT, R28, c[0x0][0x178], !P1 ;  /* 0x00005e001c007a0c */ /* 0x000fe40004fa1270 */
[----:B------:R-:W-:Y:S02]  /*166e0*/  ISETP.LT.AND P1, PT, R29, c[0x0][0x178], !P1 ;  /* 0x00005e001d007a0c */ /* 0x000fe40004f21270 */
[----:B------:R-:W-:Y:S01]  /*166f0*/  ISETP.LT.AND P6, PT, R15, c[0x0][0x178], !P0 ;  /* 0x00005e000f007a0c */ /* 0x000fe200047c1270 */
[C---:B------:R-:W-:Y:S01]  /*16700*/  IMAD.WIDE R4, R18.reuse, 0x2, R8 ;  /* 0x0000000212047825 */ /* 0x040fe200078e0208 */
[----:B------:R-:W-:-:S02]  /*16710*/  IADD3 R0, R18, c[0x0][0x198], RZ ;  /* 0x0000660012007a10 */ /* 0x000fc40007ffe0ff */
[----:B------:R-:W-:Y:S01]  /*16720*/  IADD3 R24, R26, 0x12, RZ ;  /* 0x000000121a187810 */ /* 0x000fe20007ffe0ff */
[C---:B------:R-:W-:Y:S02]  /*16730*/  IMAD.WIDE R12, R18.reuse, 0x2, R10 ;  /* 0x00000002120c7825 */ /* 0x040fe400078e020a */
[----:B------:R0:W-:Y:S02]  /*16740*/  @P4 STG.E.U16 [R4.64], R27 ;  /* 0x0000001b04004986 */ /* 0x0001e4000c101504 */
[----:B------:R-:W-:Y:S01]  /*16750*/  IMAD.WIDE R16, R18, 0x2, R20 ;  /* 0x0000000212107825 */ /* 0x000fe200078e0214 */
[----:B------:R-:W-:-:S03]  /*16760*/  ISETP.LT.AND P4, PT, R25, c[0x0][0x178], !P0 ;  /* 0x00005e0019007a0c */ /* 0x000fc60004781270 */
[----:B------:R-:W-:Y:S01]  /*16770*/  IMAD.WIDE R18, R0, 0x2, R2 ;  /* 0x0000000200127825 */ /* 0x000fe200078e0202 */
[----:B------:R-:W-:Y:S01]  /*16780*/  ISETP.GE.AND P3, PT, R24, c[0x0][0x17c], PT ;  /* 0x00005f0018007a0c */ /* 0x000fe20003f66270 */
[----:B------:R1:W-:Y:S01]  /*16790*/  @P5 STG.E.U16 [R12.64], R6 ;  /* 0x000000060c005986 */ /* 0x0003e2000c101504 */
[----:B------:R-:W-:Y:S02]  /*167a0*/  ISETP.LT.AND P5, PT, R28, c[0x0][0x178], !P0 ;  /* 0x00005e001c007a0c */ /* 0x000fe400047a1270 */
[----:B------:R-:W-:Y:S01]  /*167b0*/  IADD3 R23, R26, 0x13, RZ ;  /* 0x000000131a177810 */ /* 0x000fe20007ffe0ff */
[----:B0-----:R-:W-:-:S03]  /*167c0*/  IMAD.WIDE R4, R0, 0x2, R8 ;  /* 0x0000000200047825 */ /* 0x001fc600078e0208 */
[----:B------:R-:W-:Y:S02]  /*167d0*/  ISETP.GE.AND P2, PT, R23, c[0x0][0x17c], PT ;  /* 0x00005f0017007a0c */ /* 0x000fe40003f46270 */
[----:B------:R-:W-:Y:S01]  /*167e0*/  IADD3 R23, R26, 0x14, RZ ;  /* 0x000000141a177810 */ /* 0x000fe20007ffe0ff */
[----:B-1----:R-:W-:Y:S01]  /*167f0*/  IMAD.WIDE R12, R0, 0x2, R10 ;  /* 0x00000002000c7825 */ /* 0x002fe200078e020a */
[----:B--2---:R-:W-:Y:S04]  /*16800*/  @P1 STG.E.U16 [R16.64], R14 ;  /* 0x0000000e10001986 */ /* 0x004fe8000c101504 */
[----:B------:R0:W-:Y:S01]  /*16810*/  @P6 STG.E.U16 [R18.64], R22 ;  /* 0x0000001612006986 */ /* 0x0001e2000c101504 */
[----:B------:R-:W-:Y:S02]  /*16820*/  ISETP.LT.AND P6, PT, R29, c[0x0][0x178], !P0 ;  /* 0x00005e001d007a0c */ /* 0x000fe400047c1270 */
[----:B------:R-:W-:-:S02]  /*16830*/  ISETP.LT.AND P0, PT, R15, c[0x0][0x178], !P3 ;  /* 0x00005e000f007a0c */ /* 0x000fc40005f01270 */
[----:B0-----:R-:W-:Y:S02]  /*16840*/  PRMT R18, R27, 0x7632, R18 ;  /* 0x000076321b127816 */ /* 0x001fe40000000012 */
[----:B------:R-:W-:Y:S02]  /*16850*/  PRMT R22, R14, 0x7632, R22 ;  /* 0x000076320e167816 */ /* 0x000fe40000000016 */
[C---:B------:R-:W-:Y:S01]  /*16860*/  IADD3 R14, R0.reuse, c[0x0][0x198], RZ ;  /* 0x00006600000e7a10 */ /* 0x040fe20007ffe0ff */
[----:B------:R-:W-:Y:S01]  /*16870*/  IMAD.WIDE R16, R0, 0x2, R20 ;  /* 0x0000000200107825 */ /* 0x000fe200078e0214 */
[----:B------:R-:W-:Y:S01]  /*16880*/  PRMT R19, R6, 0x7632, R19 ;  /* 0x0000763206137816 */ /* 0x000fe20000000013 */
[----:B------:R0:W-:Y:S01]  /*16890*/  @P4 STG.E.U16 [R4.64], R18 ;  /* 0x0000001204004986 */ /* 0x0001e2000c101504 */
[----:B------:R-:W-:Y:S02]  /*168a0*/  ISETP.GE.AND P1, PT, R23, c[0x0][0x17c], PT ;  /* 0x00005f0017007a0c */ /* 0x000fe40003f26270 */
[----:B------:R-:W-:Y:S01]  /*168b0*/  IADD3 R23, R26, 0x15, RZ ;  /* 0x000000151a177810 */ /* 0x000fe20007ffe0ff */
[----:B------:R-:W-:Y:S04]  /*168c0*/  @P5 STG.E.U16 [R12.64], R19 ;  /* 0x000000130c005986 */ /* 0x000fe8000c101504 */
[----:B------:R1:W-:Y:S01]  /*168d0*/  @P6 STG.E.U16 [R16.64], R22 ;  /* 0x0000001610006986 */ /* 0x0003e2000c101504 */
[----:B0-----:R-:W-:-:S03]  /*168e0*/  IMAD.WIDE R4, R14, 0x2, R2 ;  /* 0x000000020e047825 */ /* 0x001fc600078e0202 */
[----:B------:R-:W2:Y:S01]  /*168f0*/  LDL.LU R6, [R1+0x98] ;  /* 0x0000980001067983 */ /* 0x000ea20000300800 */
[----:B------:R-:W-:-:S03]  /*16900*/  IADD3 R0, R14, c[0x0][0x198], RZ ;  /* 0x000066000e007a10 */ /* 0x000fc60007ffe0ff */
[----:B---3--:R0:W-:Y:S01]  /*16910*/  @P0 STG.E.U16 [R4.64], R7 ;  /* 0x0000000704000986 */ /* 0x0081e2000c101504 */
[----:B-1----:R-:W-:Y:S01]  /*16920*/  PRMT R22, R7, 0x7632, R22 ;  /* 0x0000763207167816 */ /* 0x002fe20000000016 */
[----:B------:R-:W-:Y:S01]  /*16930*/  IMAD.WIDE R12, R14, 0x2, R10 ;  /* 0x000000020e0c7825 */ /* 0x000fe200078e020a */
[----:B------:R-:W-:-:S03]  /*16940*/  ISETP.GE.AND P0, PT, R23, c[0x0][0x17c], PT ;  /* 0x00005f0017007a0c */ /* 0x000fc60003f06270 */
[C---:B------:R-:W-:Y:S01]  /*16950*/  IMAD.WIDE R16, R14.reuse, 0x2, R20 ;  /* 0x000000020e107825 */ /* 0x040fe200078e0214 */
[----:B0-----:R-:W3:Y:S03]  /*16960*/  LDL.LU R7, [R1+0xd8] ;  /* 0x0000d80001077983 */ /* 0x001ee60000300800 */
[----:B------:R-:W-:Y:S01]  /*16970*/  IMAD.WIDE R4, R14, 0x2, R8 ;  /* 0x000000020e047825 */ /* 0x000fe200078e0208 */
[----:B------:R-:W4:Y:S04]  /*16980*/  LDL.LU R24, [R1+0xb8] ;  /* 0x0000b80001187983 */ /* 0x000f280000300800 */
[----:B------:R-:W3:Y:S04]  /*16990*/  LDL.LU R27, [R1+0x58] ;  /* 0x00005800011b7983 */ /* 0x000ee80000300800 */
[----:B------:R-:W3:Y:S04]  /*169a0*/  LDL.LU R14, [R1+0x18] ;  /* 0x00001800010e7983 */ /* 0x000ee80000300800 */
[----:B------:R-:W3:Y:S01]  /*169b0*/  LDL.LU R23, [R1+0x48] ;  /* 0x0000480001177983 */ /* 0x000ee20000300800 */
[----:B------:R-:W-:-:S02]  /*169c0*/  ISETP.LT.AND P4, PT, R25, c[0x0][0x178], !P3 ;  /* 0x00005e0019007a0c */ /* 0x000fc40005f81270 */
[----:B------:R-:W-:Y:S02]  /*169d0*/  ISETP.LT.AND P5, PT, R28, c[0x0][0x178], !P3 ;  /* 0x00005e001c007a0c */ /* 0x000fe40005fa1270 */
[----:B------:R-:W-:Y:S02]  /*169e0*/  ISETP.LT.AND P3, PT, R29, c[0x0][0x178], !P3 ;  /* 0x00005e001d007a0c */ /* 0x000fe40005f61270 */
[----:B------:R-:W-:Y:S01]  /*169f0*/  ISETP.LT.AND P6, PT, R15, c[0x0][0x178], !P2 ;  /* 0x00005e000f007a0c */ /* 0x000fe200057c1270 */
[----:B------:R-:W-:-:S06]  /*16a00*/  IMAD.WIDE R18, R0, 0x2, R2 ;  /* 0x0000000200127825 */ /* 0x000fcc00078e0202 */
[----:B--2---:R0:W-:Y:S01]  /*16a10*/  @P4 STG.E.U16 [R4.64], R6 ;  /* 0x0000000604004986 */ /* 0x0041e2000c101504 */
[----:B------:R-:W-:Y:S01]  /*16a20*/  ISETP.LT.AND P4, PT, R28, c[0x0][0x178], !P2 ;  /* 0x00005e001c007a0c */ /* 0x000fe20005781270 */
[----:B0-----:R-:W-:Y:S02]  /*16a30*/  IMAD.WIDE R4, R0, 0x2, R8 ;  /* 0x0000000200047825 */ /* 0x001fe400078e0208 */
[----:B---3--:R-:W-:Y:S04]  /*16a40*/  @P5 STG.E.U16 [R12.64], R23 ;  /* 0x000000170c005986 */ /* 0x008fe8000c101504 */
[----:B------:R-:W-:Y:S01]  /*16a50*/  @P3 STG.E.U16 [R16.64], R14 ;  /* 0x0000000e10003986 */ /* 0x000fe2000c101504 */
[----:B------:R-:W-:-:S03]  /*16a60*/  ISETP.LT.AND P3, PT, R25, c[0x0][0x178], !P2 ;  /* 0x00005e0019007a0c */ /* 0x000fc60005761270 */
[----:B------:R0:W-:Y:S01]  /*16a70*/  @P6 STG.E.U16 [R18.64], R22 ;  /* 0x0000001612006986 */ /* 0x0001e2000c101504 */
[----:B------:R-:W-:Y:S02]  /*16a80*/  ISETP.LT.AND P6, PT, R29, c[0x0][0x178], !P2 ;  /* 0x00005e001d007a0c */ /* 0x000fe400057c1270 */
[----:B------:R-:W-:Y:S02]  /*16a90*/  ISETP.LT.AND P5, PT, R15, c[0x0][0x178], !P1 ;  /* 0x00005e000f007a0c */ /* 0x000fe40004fa1270 */
[----:B0-----:R-:W-:Y:S02]  /*16aa0*/  PRMT R18, R6, 0x7632, R18 ;  /* 0x0000763206127816 */ /* 0x001fe40000000012 */
[----:B------:R-:W2:Y:S01]  /*16ab0*/  LDL.LU R6, [R1+0xb10] ;  /* 0x000b100001067983 */ /* 0x000ea20000300800 */
[----:B------:R-:W-:Y:S02]  /*16ac0*/  PRMT R22, R14, 0x7632, R22 ;  /* 0x000076320e167816 */ /* 0x000fe40000000016 */
[C---:B------:R-:W-:Y:S01]  /*16ad0*/  IADD3 R14, R0.reuse, c[0x0][0x198], RZ ;  /* 0x00006600000e7a10 */ /* 0x040fe20007ffe0ff */
[C---:B------:R-:W-:Y:S01]  /*16ae0*/  IMAD.WIDE R12, R0.reuse, 0x2, R10 ;  /* 0x00000002000c7825 */ /* 0x040fe200078e020a */
[----:B------:R-:W-:Y:S01]  /*16af0*/  PRMT R19, R23, 0x7632, R19 ;  /* 0x0000763217137816 */ /* 0x000fe20000000013 */
[----:B------:R0:W-:Y:S02]  /*16b00*/  @P3 STG.E.U16 [R4.64], R18 ;  /* 0x0000001204003986 */ /* 0x0001e4000c101504 */
[----:B------:R-:W-:-:S02]  /*16b10*/  IMAD.WIDE R16, R0, 0x2, R20 ;  /* 0x0000000200107825 */ /* 0x000fc400078e0214 */
[----:B------:R-:W-:Y:S04]  /*16b20*/  @P4 STG.E.U16 [R12.64], R19 ;  /* 0x000000130c004986 */ /* 0x000fe8000c101504 */
[----:B------:R1:W-:Y:S01]  /*16b30*/  @P6 STG.E.U16 [R16.64], R22 ;  /* 0x0000001610006986 */ /* 0x0003e2000c101504 */
[----:B0-----:R-:W-:-:S05]  /*16b40*/  IMAD.WIDE R4, R14, 0x2, R2 ;  /* 0x000000020e047825 */ /* 0x001fca00078e0202 */
[----:B------:R0:W-:Y:S01]  /*16b50*/  @P5 STG.E.U16 [R4.64], R7 ;  /* 0x0000000704005986 */ /* 0x0001e2000c101504 */
[----:B-1----:R-:W-:-:S03]  /*16b60*/  PRMT R22, R7, 0x7632, R22 ;  /* 0x0000763207167816 */ /* 0x002fc60000000016 */
[----:B0-----:R-:W3:Y:S01]  /*16b70*/  LDL.LU R7, [R1+0xf8] ;  /* 0x0000f80001077983 */ /* 0x001ee20000300800 */
[----:B------:R-:W-:Y:S02]  /*16b80*/  ISETP.LT.AND P3, PT, R25, c[0x0][0x178], !P1 ;  /* 0x00005e0019007a0c */ /* 0x000fe40004f61270 */
[----:B------:R-:W-:Y:S02]  /*16b90*/  ISETP.LT.AND P4, PT, R28, c[0x0][0x178], !P1 ;  /* 0x00005e001c007a0c */ /* 0x000fe40004f81270 */
[----:B------:R-:W-:Y:S01]  /*16ba0*/  ISETP.LT.AND P1, PT, R29, c[0x0][0x178], !P1 ;  /* 0x00005e001d007a0c */ /* 0x000fe20004f21270 */
[----:B------:R-:W-:Y:S01]  /*16bb0*/  IMAD.WIDE R4, R14, 0x2, R8 ;  /* 0x000000020e047825 */ /* 0x000fe200078e0208 */
[----:B------:R-:W-:-:S03]  /*16bc0*/  ISETP.LT.AND P6, PT, R15, c[0x0][0x178], !P0 ;  /* 0x00005e000f007a0c */ /* 0x000fc600047c1270 */
[C---:B------:R-:W-:Y:S01]  /*16bd0*/  IMAD.WIDE R12, R14.reuse, 0x2, R10 ;  /* 0x000000020e0c7825 */ /* 0x040fe200078e020a */
[----:B------:R-:W-:-:S03]  /*16be0*/  IADD3 R0, R14, c[0x0][0x198], RZ ;  /* 0x000066000e007a10 */ /* 0x000fc60007ffe0ff */
[----:B------:R-:W-:Y:S01]  /*16bf0*/  IMAD.WIDE R16, R14, 0x2, R20 ;  /* 0x000000020e107825 */ /* 0x000fe200078e0214 */
[----:B----4-:R0:W-:Y:S01]  /*16c00*/  @P3 STG.E.U16 [R4.64], R24 ;  /* 0x0000001804003986 */ /* 0x0101e2000c101504 */
[----:B------:R-:W-:Y:S02]  /*16c10*/  IADD3 R23, R26, 0x16, RZ ;  /* 0x000000161a177810 */ /* 0x000fe40007ffe0ff */
[----:B------:R-:W-:Y:S01]  /*16c20*/  ISETP.LT.AND P3, PT, R25, c[0x0][0x178], !P0 ;  /* 0x00005e0019007a0c */ /* 0x000fe20004761270 */
[----:B------:R1:W-:Y:S01]  /*16c30*/  @P4 STG.E.U16 [R12.64], R27 ;  /* 0x0000001b0c004986 */ /* 0x0003e2000c101504 */
[----:B------:R-:W-:Y:S01]  /*16c40*/  IMAD.WIDE R18, R0, 0x2, R2 ;  /* 0x0000000200127825 */ /* 0x000fe200078e0202 */
[----:B------:R-:W-:Y:S02]  /*16c50*/  ISETP.GE.AND P2, PT, R23, c[0x0][0x17c], PT ;  /* 0x00005f0017007a0c */ /* 0x000fe40003f46270 */
[----:B------:R-:W-:Y:S02]  /*16c60*/  IADD3 R23, R26, 0x17, RZ ;  /* 0x000000171a177810 */ /* 0x000fe40007ffe0ff */
[----:B------:R-:W-:-:S02]  /*16c70*/  PRMT R14, R24, 0x7632, R14 ;  /* 0x00007632180e7816 */ /* 0x000fc4000000000e */
[----:B------:R-:W-:Y:S01]  /*16c80*/  ISETP.GE.AND P5, PT, R23, c[0x0][0x17c], PT ;  /* 0x00005f0017007a0c */ /* 0x000fe20003fa6270 */
[----:B0-----:R-:W-:-:S04]  /*16c90*/  IMAD.WIDE R4, R0, 0x2, R8 ;  /* 0x0000000200047825 */ /* 0x001fc800078e0208 */
[----:B-1----:R-:W-:Y:S01]  /*16ca0*/  IMAD.WIDE R12, R0, 0x2, R10 ;  /* 0x00000002000c7825 */ /* 0x002fe200078e020a */
[----:B------:R-:W-:Y:S01]  /*16cb0*/  IADD3 R24, R26, 0x18, RZ ;  /* 0x000000181a187810 */ /* 0x000fe20007ffe0ff */
[----:B--2---:R0:W-:Y:S01]  /*16cc0*/  @P1 STG.E.U16 [R16.64], R6 ;  /* 0x0000000610001986 */ /* 0x0041e2000c101504 */
[----:B------:R-:W-:Y:S02]  /*16cd0*/  ISETP.LT.AND P1, PT, R28, c[0x0][0x178], !P0 ;  /* 0x00005e001c007a0c */ /* 0x000fe40004721270 */
[----:B------:R-:W-:Y:S01]  /*16ce0*/  ISETP.LT.AND P0, PT, R29, c[0x0][0x178], !P0 ;  /* 0x00005e001d007a0c */ /* 0x000fe20004701270 */
[----:B------:R1:W-:Y:S01]  /*16cf0*/  @P6 STG.E.U16 [R18.64], R22 ;  /* 0x0000001612006986 */ /* 0x0003e2000c101504 */
[----:B------:R-:W-:Y:S02]  /*16d00*/  ISETP.LT.AND P6, PT, R15, c[0x0][0x178], !P2 ;  /* 0x00005e000f007a0c */ /* 0x000fe400057c1270 */
[----:B------:R-:W-:Y:S01]  /*16d10*/  PRMT R23, R6, 0x7632, R23 ;  /* 0x0000763206177816 */ /* 0x000fe20000000017 */
[----:B------:R-:W-:Y:S01]  /*16d20*/  @P3 STG.E.U16 [R4.64], R14 ;  /* 0x0000000e04003986 */ /* 0x000fe2000c101504 */
[C---:B0-----:R-:W-:Y:S01]  /*16d30*/  IADD3 R6, R0.reuse, c[0x0][0x198], RZ ;  /* 0x0000660000067a10 */ /* 0x041fe20007ffe0ff */
[----:B------:R-:W-:-:S02]  /*16d40*/  IMAD.WIDE R16, R0, 0x2, R20 ;  /* 0x0000000200107825 */ /* 0x000fc400078e0214 */
[----:B------:R-:W2:Y:S01]  /*16d50*/  LDL.LU R15, [R1+0xb0c] ;  /* 0x000b0c00010f7983 */ /* 0x000ea20000300800 */
[----:B-1----:R-:W-:Y:S01]  /*16d60*/  PRMT R22, R27, 0x7632, R22 ;  /* 0x000076321b167816 */ /* 0x002fe20000000016 */
[----:B------:R-:W-:-:S04]  /*16d70*/  IMAD.WIDE R18, R6, 0x2, R2 ;  /* 0x0000000206127825 */ /* 0x000fc800078e0202 */
[----:B------:R0:W-:Y:S04]  /*16d80*/  @P1 STG.E.U16 [R12.64], R22 ;  /* 0x000000160c001986 */ /* 0x0001e8000c101504 */
[----:B------:R1:W-:Y:S04]  /*16d90*/  @P0 STG.E.U16 [R16.64], R23 ;  /* 0x0000001710000986 */ /* 0x0003e8000c101504 */
[----:B0-----:R-:W4:Y:S04]  /*16da0*/  LDL.LU R22, [R1+0xe8] ;  /* 0x0000e80001167983 */ /* 0x001f280000300800 */
[----:B-1----:R-:W2:Y:S04]  /*16db0*/  LDL R23, [R1+0x66c] ;  /* 0x00066c0001177983 */ /* 0x002ea80000100800 */
[----:B---3--:R0:W-:Y:S04]  /*16dc0*/  @P6 STG.E.U16 [R18.64], R7 ;  /* 0x0000000712006986 */ /* 0x0081e8000c101504 */
[----:B0-----:R-:W3:Y:S01]  /*16dd0*/  LDL.LU R19, [R1+0x108] ;  /* 0x0001080001137983 */ /* 0x001ee20000300800 */
[----:B------:R-:W-:-:S02]  /*16de0*/  ISETP.GE.AND P3, PT, R24, c[0x0][0x17c], PT ;  /* 0x00005f0018007a0c */ /* 0x000fc40003f66270 */
[----:B------:R-:W-:Y:S01]  /*16df0*/  PRMT R14, R7, 0x7632, R14 ;  /* 0x00007632070e7816 */ /* 0x000fe2000000000e */
[----:B------:R-:W4:Y:S04]  /*16e00*/  LDL.LU R24, [R1+0x3c] ;  /* 0x00003c0001187983 */ /* 0x000f280000300800 */
[----:B------:R-:W4:Y:S04]  /*16e10*/  LDL.LU R27, [R1+0x2c] ;  /* 0x00002c00011b7983 */ /* 0x000f280000300800 */
[----:B------:R-:W4:Y:S01]  /*16e20*/  LDL.LU R7, [R1+0xc] ;  /* 0x00000c0001077983 */ /* 0x000f220000300800 */
[----:B------:R-:W-:-:S02]  /*16e30*/  ISETP.LT.AND P4, PT, R25, c[0x0][0x178], !P2 ;  /* 0x00005e0019007a0c */ /* 0x000fc40005781270 */
[----:B------:R-:W-:Y:S01]  /*16e40*/  ISETP.LT.AND P1, PT, R28, c[0x0][0x178], !P2 ;  /* 0x00005e001c007a0c */ /* 0x000fe20005721270 */
[----:B------:R-:W-:Y:S01]  /*16e50*/  IMAD.WIDE R4, R6, 0x2, R8 ;  /* 0x0000000206047825 */ /* 0x000fe200078e0208 */
[----:B------:R-:W-:Y:S02]  /*16e60*/  ISETP.LT.AND P2, PT, R29, c[0x0][0x178], !P2 ;  /* 0x00005e001d007a0c */ /* 0x000fe40005741270 */
[----:B------:R-:W-:Y:S02]  /*16e70*/  IADD3 R12, R26, 0x19, RZ ;  /* 0x000000191a0c7810 */ /* 0x000fe40007ffe0ff */
[----:B------:R-:W-:Y:S02]  /*16e80*/  IADD3 R0, R6, c[0x0][0x198], RZ ;  /* 0x0000660006007a10 */ /* 0x000fe40007ffe0ff */
[----:B------:R-:W-:Y:S01]  /*16e90*/  ISETP.GE.AND P0, PT, R12, c[0x0][0x17c], PT ;  /* 0x00005f000c007a0c */ /* 0x000fe20003f06270 */
[----:B------:R-:W-:-:S04]  /*16ea0*/  IMAD.WIDE R12, R6, 0x2, R20 ;  /* 0x00000002060c7825 */ /* 0x000fc800078e0214 */
[----:B------:R-:W-:Y:S01]  /*16eb0*/  IMAD.WIDE R16, R0, 0x2, R2 ;  /* 0x0000000200107825 */ /* 0x000fe200078e0202 */
[----:B--2---:R-:W-:Y:S01]  /*16ec0*/  ISETP.LT.AND P6, PT, R23, c[0x0][0x178], !P5 ;  /* 0x00005e0017007a0c */ /* 0x004fe20006fc1270 */
[----:B---3--:R0:W-:Y:S01]  /*16ed0*/  @P4 STG.E.U16 [R4.64], R19 ;  /* 0x0000001304004986 */ /* 0x0081e2000c101504 */
[----:B------:R-:W-:Y:S01]  /*16ee0*/  ISETP.LT.AND P4, PT, R25, c[0x0][0x178], !P5 ;  /* 0x00005e0019007a0c */ /* 0x000fe20006f81270 */
[----:B0-----:R-:W-:Y:S01]  /*16ef0*/  IMAD.WIDE R4, R6, 0x2, R10 ;  /* 0x0000000206047825 */ /* 0x001fe200078e020a */
[----:B------:R-:W-:-:S04]  /*16f00*/  PRMT R6, R19, 0x7632, R6 ;  /* 0x0000763213067816 */ /* 0x000fc80000000006 */
[----:B----4-:R0:W-:Y:S01]  /*16f10*/  @P1 STG.E.U16 [R4.64], R22 ;  /* 0x0000001604001986 */ /* 0x0101e2000c101504 */
[----:B------:R-:W-:-:S03]  /*16f20*/  ISETP.LT.AND P1, PT, R28, c[0x0][0x178], !P5 ;  /* 0x00005e001c007a0c */ /* 0x000fc60006f21270 */
[----:B------:R-:W-:Y:S01]  /*16f30*/  @P2 STG.E.U16 [R12.64], R15 ;  /* 0x0000000f0c002986 */ /* 0x000fe2000c101504 */
[----:B------:R-:W-:Y:S01]  /*16f40*/  ISETP.LT.AND P5, PT, R29, c[0x0][0x178], !P5 ;  /* 0x00005e001d007a0c */ /* 0x000fe20006fa1270 */
[C---:B------:R-:W-:Y:S02]  /*16f50*/  IMAD.WIDE R18, R0.reuse, 0x2, R8 ;  /* 0x0000000200127825 */ /* 0x040fe400078e0208 */
[----:B------:R1:W-:Y:S01]  /*16f60*/  @P6 STG.E.U16 [R16.64], R14 ;  /* 0x0000000e10006986 */ /* 0x0003e2000c101504 */
[----:B------:R-:W-:Y:S02]  /*16f70*/  ISETP.LT.AND P2, PT, R23, c[0x0][0x178], !P3 ;  /* 0x00005e0017007a0c */ /* 0x000fe40005f41270 */
[----:B------:R-:W-:Y:S01]  /*16f80*/  ISETP.LT.AND P6, PT, R25, c[0x0][0x178], !P3 ;  /* 0x00005e0019007a0c */ /* 0x000fe20005fc1270 */
[----:B------:R2:W-:Y:S01]  /*16f90*/  @P4 STG.E.U16 [R18.64], R6 ;  /* 0x0000000612004986 */ /* 0x0005e2000c101504 */
[----:B0-----:R-:W-:Y:S01]  /*16fa0*/  IMAD.WIDE R4, R0, 0x2, R10 ;  /* 0x0000000200047825 */ /* 0x001fe200078e020a */
[----:B-1----:R-:W-:-:S02]  /*16fb0*/  PRMT R16, R15, 0x7632, R16 ;  /* 0x000076320f107816 */ /* 0x002fc40000000010 */
[----:B------:R-:W3:Y:S01]  /*16fc0*/  LDL.LU R15, [R1+0xb08] ;  /* 0x000b0800010f7983 */ /* 0x000ee20000300800 */
[----:B------:R-:W-:Y:S01]  /*16fd0*/  IMAD.WIDE R12, R0, 0x2, R20 ;  /* 0x00000002000c7825 */ /* 0x000fe200078e0214 */
[----:B--2---:R-:W-:Y:S02]  /*16fe0*/  PRMT R6, R22, 0x7632, R6 ;  /* 0x0000763216067816 */ /* 0x004fe40000000006 */
[----:B------:R-:W-:Y:S02]  /*16ff0*/  ISETP.LT.AND P4, PT, R28, c[0x0][0x178], !P3 ;  /* 0x00005e001c007a0c */ /* 0x000fe40005f81270 */
[----:B------:R-:W-:Y:S02]  /*17000*/  IADD3 R17, R26, 0x1a, RZ ;  /* 0x0000001a1a117810 */ /* 0x000fe40007ffe0ff */
[----:B------:R-:W-:Y:S01]  /*17010*/  IADD3 R14, R0, c[0x0][0x198], RZ ;  /* 0x00006600000e7a10 */ /* 0x000fe20007ffe0ff */
[----:B------:R0:W-:Y:S01]  /*17020*/  @P1 STG.E.U16 [R4.64], R6 ;  /* 0x0000000604001986 */ /* 0x0001e2000c101504 */
[----:B------:R-:W-:-:S03]  /*17030*/  ISETP.GE.AND P1, PT, R17, c[0x0][0x17c], PT ;  /* 0x00005f0011007a0c */ /* 0x000fc60003f26270 */
[----:B------:R1:W-:Y:S01]  /*17040*/  @P5 STG.E.U16 [R12.64], R16 ;  /* 0x000000100c005986 */ /* 0x0003e2000c101504 */
[----:B0-----:R-:W-:-:S04]  /*17050*/  IMAD.WIDE R4, R14, 0x2, R8 ;  /* 0x000000020e047825 */ /* 0x001fc800078e0208 */
[----:B-1----:R-:W-:-:S04]  /*17060*/  IMAD.WIDE R16, R14, 0x2, R2 ;  /* 0x000000020e107825 */ /* 0x002fc800078e0202 */
[----:B------:R-:W-:Y:S01]  /*17070*/  IMAD.WIDE R12, R14, 0x2, R10 ;  /* 0x000000020e0c7825 */ /* 0x000fe200078e020a */
[----:B------:R-:W-:Y:S01]  /*17080*/  @P2 STG.E.U16 [R16.64], R24 ;  /* 0x0000001810002986 */ /* 0x000fe2000c101504 */
[----:B------:R-:W-:-:S03]  /*17090*/  PRMT R6, R27, 0x7632, R6 ;  /* 0x000076321b067816 */ /* 0x000fc60000000006 */
[----:B------:R0:W-:Y:S04]  /*170a0*/  @P6 STG.E.U16 [R4.64], R27 ;  /* 0x0000001b04006986 */ /* 0x0001e8000c101504 */
[----:B------:R1:W-:Y:S01]  /*170b0*/  @P4 STG.E.U16 [R12.64], R7 ;  /* 0x000000070c004986 */ /* 0x0003e2000c101504 */
[----:B------:R-:W-:-:S03]  /*170c0*/  ISETP.LT.AND P4, PT, R28, c[0x0][0x178], !P0 ;  /* 0x00005e001c007a0c */ /* 0x000fc60004781270 */
[----:B0-----:R-:W2:Y:S04]  /*170d0*/  LDL.LU R27, [R1+0xac] ;  /* 0x0000ac00011b7983 */ /* 0x001ea80000300800 */
[----:B------:R-:W4:Y:S01]  /*170e0*/  LDL.LU R28, [R1+0x9c] ;  /* 0x00009c00011c7983 */ /* 0x000f220000300800 */
[----:B------:R-:W-:Y:S02]  /*170f0*/  ISETP.LT.AND P3, PT, R29, c[0x0][0x178], !P3 ;  /* 0x00005e001d007a0c */ /* 0x000fe40005f61270 */
[----:B------:R-:W-:Y:S01]  /*17100*/  ISETP.LT.AND P2, PT, R23, c[0x0][0x178], !P0 ;  /* 0x00005e0017007a0c */ /* 0x000fe20004741270 */
[C---:B------:R-:W-:Y:S01]  /*17110*/  IMAD.WIDE R4, R14.reuse, 0x2, R20 ;  /* 0x000000020e047825 */ /* 0x040fe200078e0214 */
[----:B------:R-:W-:Y:S02]  /*17120*/  ISETP.LT.AND P6, PT, R25, c[0x0][0x178], !P0 ;  /* 0x00005e0019007a0c */ /* 0x000fe400047c1270 */
[----:B------:R-:W-:-:S02]  /*17130*/  IADD3 R14, R14, c[0x0][0x198], RZ ;  /* 0x000066000e0e7a10 */ /* 0x000fc40007ffe0ff */
[----:B------:R-:W-:Y:S02]  /*17140*/  IADD3 R18, R26, 0x1b, RZ ;  /* 0x0000001b1a127810 */ /* 0x000fe40007ffe0ff */
[----:B------:R-:W-:Y:S01]  /*17150*/  PRMT R0, R24, 0x7632, R0 ;  /* 0x0000763218007816 */ /* 0x000fe20000000000 */
[----:B-1----:R-:W-:Y:S01]  /*17160*/  IMAD.WIDE R12, R14, 0x2, R8 ;  /* 0x000000020e0c7825 */ /* 0x002fe200078e0208 */
[----:B------:R-:W-:Y:S02]  /*17170*/  ISETP.LT.AND P0, PT, R29, c[0x0][0x178], !P0 ;  /* 0x00005e001d007a0c */ /* 0x000fe40004701270 */
[----:B------:R-:W-:Y:S02]  /*17180*/  IADD3 R19, R26, 0x1c, RZ ;  /* 0x0000001c1a137810 */ /* 0x000fe40007ffe0ff */
[----:B------:R-:W-:Y:S02]  /*17190*/  ISETP.GE.AND P5, PT, R18, c[0x0][0x17c], PT ;  /* 0x00005f0012007a0c */ /* 0x000fe40003fa6270 */
[----:B------:R-:W-:-:S02]  /*171a0*/  PRMT R18, R7, 0x7632, R18 ;  /* 0x0000763207127816 */ /* 0x000fc40000000012 */
[----:B------:R-:W4:Y:S01]  /*171b0*/  LDL.LU R7, [R1+0x4c] ;  /* 0x00004c0001077983 */ /* 0x000f220000300800 */
[----:B------:R-:W-:-:S03]  /*171c0*/  IMAD.WIDE R16, R14, 0x2, R10 ;  /* 0x000000020e107825 */ /* 0x000fc600078e020a */
[----:B------:R-:W4:Y:S04]  /*171d0*/  LDL.LU R24, [R1+0xdc] ;  /* 0x0000dc0001187983 */ /* 0x000f280000300800 */
[----:B------:R-:W4:Y:S04]  /*171e0*/  LDL.LU R22, [R1+0xbc] ;  /* 0x0000bc0001167983 */ /* 0x000f280000300800 */
[----:B---3--:R0:W-:Y:S01]  /*171f0*/  @P3 STG.E.U16 [R4.64], R15 ;  /* 0x0000000f04003986 */ /* 0x0081e2000c101504 */
[----:B------:R-:W-:-:S03]  /*17200*/  ISETP.GE.AND P3, PT, R19, c[0x0][0x17c], PT ;  /* 0x00005f0013007a0c */ /* 0x000fc60003f66270 */
[----:B------:R-:W3:Y:S01]  /*17210*/  LDL R19, [R1+0xa88] ;  /* 0x000a880001137983 */ /* 0x000ee20000100800 */
[----:B0-----:R-:W-:Y:S01]  /*17220*/  IMAD.WIDE R4, R14, 0x2, R2 ;  /* 0x000000020e047825 */ /* 0x001fe200078e0202 */
[----:B------:R-:W-:-:S04]  /*17230*/  PRMT R15, R15, 0x7632, R15 ;  /* 0x000076320f0f7816 */ /* 0x000fc8000000000f */
[----:B------:R0:W-:Y:S01]  /*17240*/  @P2 STG.E.U16 [R4.64], R0 ;  /* 0x0000000004002986 */ /* 0x0001e2000c101504 */
[----:B------:R-:W-:-:S03]  /*17250*/  ISETP.LT.AND P2, PT, R25, c[0x0][0x178], !P1 ;  /* 0x00005e0019007a0c */ /* 0x000fc60004f41270 */
[----:B------:R1:W-:Y:S01]  /*17260*/  @P6 STG.E.U16 [R12.64], R6 ;  /* 0x000000060c006986 */ /* 0x0003e2000c101504 */
[----:B------:R-:W-:-:S03]  /*17270*/  ISETP.LT.AND P6, PT, R23, c[0x0][0x178], !P1 ;  /* 0x00005e0017007a0c */ /* 0x000fc60004fc1270 */
[----:B------:R-:W-:Y:S01]  /*17280*/  @P4 STG.E.U16 [R16.64], R18 ;  /* 0x0000001210004986 */ /* 0x000fe2000c101504 */
[C---:B0-----:R-:W-:Y:S01]  /*17290*/  IMAD.WIDE R4, R14.reuse, 0x2, R20 ;  /* 0x000000020e047825 */ /* 0x041fe200078e0214 */
[----:B------:R-:W-:-:S04]  /*172a0*/  IADD3 R0, R14, c[0x0][0x198], RZ ;  /* 0x000066000e007a10 */ /* 0x000fc80007ffe0ff */
[----:B------:R0:W-:Y:S01]  /*172b0*/  @P0 STG.E.U16 [R4.64], R15 ;  /* 0x0000000f04000986 */ /* 0x0001e2000c101504 */
[----:B-1----:R-:W-:-:S04]  /*172c0*/  IMAD.WIDE R12, R0, 0x2, R8 ;  /* 0x00000002000c7825 */ /* 0x002fc800078e0208 */
[----:B0-----:R-:W-:-:S05]  /*172d0*/  IMAD.WIDE R14, R0, 0x2, R2 ;  /* 0x00000002000e7825 */ /* 0x001fca00078e0202 */
[----:B--2---:R-:W-:Y:S04]  /*172e0*/  @P6 STG.E.U16 [R14.64], R27 ;  /* 0x0000001b0e006986 */ /* 0x004fe8000c101504 */
[----:B----4-:R0:W-:Y:S04]  /*172f0*/  @P2 STG.E.U16 [R12.64], R28 ;  /* 0x0000001c0c002986 */ /* 0x0101e8000c101504 */
[----:B0-----:R-:W2:Y:S01]  /*17300*/  LDL.LU R13, [R1+0x1c] ;  /* 0x00001c00010d7983 */ /* 0x001ea20000300800 */
[----:B------:R-:W-:-:S03]  /*17310*/  PRMT R17, R27, 0x7632, R17 ;  /* 0x000076321b117816 */ /* 0x000fc60000000011 */
[----:B------:R-:W4:Y:S01]  /*17320*/  LDL.LU R27, [R1+0x5c] ;  /* 0x00005c00011b7983 */ /* 0x000f220000300800 */
[----:B------:R-:W-:Y:S01]  /*17330*/  IMAD.WIDE R4, R0, 0x2, R10 ;  /* 0x0000000200047825 */ /* 0x000fe200078e020a */
[----:B------:R-:W-:-:S03]  /*17340*/  ISETP.LT.AND P2, PT, R23, c[0x0][0x178], !P5 ;  /* 0x00005e0017007a0c */ /* 0x000fc60006f41270 */
[----:B------:R-:W-:Y:S01]  /*17350*/  IMAD.WIDE R14, R0, 0x2, R20 ;  /* 0x00000002000e7825 */ /* 0x000fe200078e0214 */
[----:B------:R-:W-:Y:S02]  /*17360*/  IADD3 R6, R26, 0x1d, RZ ;  /* 0x0000001d1a067810 */ /* 0x000fe40007ffe0ff */
[----:B------:R-:W-:Y:S02]  /*17370*/  IADD3 R0, R0, c[0x0][0x198], RZ ;  /* 0x0000660000007a10 */ /* 0x000fe40007ffe0ff */
[----:B------:R-:W-:Y:S02]  /*17380*/  ISETP.GE.AND P0, PT, R6, c[0x0][0x17c], PT ;  /* 0x00005f0006007a0c */ /* 0x000fe40003f06270 */
[----:B------:R-:W-:Y:S02]  /*17390*/  IADD3 R6, R26, 0x1e, RZ ;  /* 0x0000001e1a067810 */ /* 0x000fe40007ffe0ff */
[----:B------:R-:W-:Y:S02]  /*173a0*/  PRMT R18, R28, 0x7632, R18 ;  /* 0x000076321c127816 */ /* 0x000fe40000000012 */
[----:B------:R-:W-:Y:S01]  /*173b0*/  ISETP.GE.AND P6, PT, R6, c[0x0][0x17c], PT ;  /* 0x00005f0006007a0c */ /* 0x000fe20003fc6270 */
[----:B------:R-:W4:Y:S01]  /*173c0*/  LDL.LU R28, [R1+0xb04] ;  /* 0x000b0400011c7983 */ /* 0x000f220000300800 */
[----:B------:R-:W-:-:S02]  /*173d0*/  PRMT R16, R7, 0x7632, R16 ;  /* 0x0000763207107816 */ /* 0x000fc40000000010 */
[----:B---3--:R-:W-:Y:S02]  /*173e0*/  ISETP.LT.AND P4, PT, R19, c[0x0][0x178], !P1 ;  /* 0x00005e0013007a0c */ /* 0x008fe40004f81270 */
[----:B------:R-:W-:-:S11]  /*173f0*/  ISETP.LT.AND P1, PT, R29, c[0x0][0x178], !P1 ;  /* 0x00005e001d007a0c */ /* 0x000fd60004f21270 */
[----:B------:R0:W-:Y:S01]  /*17400*/  @P4 STG.E.U16 [R4.64], R7 ;  /* 0x0000000704004986 */ /* 0x0001e2000c101504 */
[----:B------:R-:W-:Y:S01]  /*17410*/  ISETP.LT.AND P4, PT, R25, c[0x0][0x178], !P5 ;  /* 0x00005e0019007a0c */ /* 0x000fe20006f81270 */
[----:B0-----:R-:W-:Y:S02]  /*17420*/  IMAD.WIDE R4, R0, 0x2, R2 ;  /* 0x0000000200047825 */ /* 0x001fe400078e0202 */
[----:B------:R-:W3:Y:S04]  /*17430*/  LDL.LU R7, [R1+0xb00] ;  /* 0x000b000001077983 */ /* 0x000ee80000300800 */
[----:B--2---:R0:W-:Y:S01]  /*17440*/  @P1 STG.E.U16 [R14.64], R13 ;  /* 0x0000000d0e001986 */ /* 0x0041e2000c101504 */
[----:B------:R-:W-:Y:S02]  /*17450*/  ISETP.LT.AND P1, PT, R19, c[0x0][0x178], !P5 ;  /* 0x00005e0013007a0c */ /* 0x000fe40006f21270 */
[----:B------:R-:W-:Y:S01]  /*17460*/  ISETP.LT.AND P5, PT, R29, c[0x0][0x178], !P5 ;  /* 0x00005e001d007a0c */ /* 0x000fe20006fa1270 */
[----:B------:R1:W-:Y:S01]  /*17470*/  @P2 STG.E.U16 [R4.64], R17 ;  /* 0x0000001104002986 */ /* 0x0003e2000c101504 */
[----:B------:R-:W-:Y:S01]  /*17480*/  ISETP.LT.AND P2, PT, R23, c[0x0][0x178], !P3 ;  /* 0x00005e0017007a0c */ /* 0x000fe20005f41270 */
[----:B0-----:R-:W-:-:S02]  /*17490*/  IMAD.MOV.U32 R15, RZ, RZ, R13 ;  /* 0x000000ffff0f7224 */ /* 0x001fc400078e000d */
[----:B------:R-:W-:-:S03]  /*174a0*/  IMAD.WIDE R12, R0, 0x2, R8 ;  /* 0x00000002000c7825 */ /* 0x000fc600078e0208 */
[----:B------:R-:W-:Y:S01]  /*174b0*/  PRMT R6, R15, 0x7632, R6 ;  /* 0x000076320f067816 */ /* 0x000fe20000000006 */
[C---:B------:R-:W-:Y:S01]  /*174c0*/  IMAD.WIDE R14, R0.reuse, 0x2, R10 ;  /* 0x00000002000e7825 */ /* 0x040fe200078e020a */
[----:B------:R0:W-:Y:S03]  /*174d0*/  @P4 STG.E.U16 [R12.64], R18 ;  /* 0x000000120c004986 */ /* 0x0001e6000c101504 */
[C---:B-1----:R-:W-:Y:S01]  /*174e0*/  IMAD.WIDE R4, R0.reuse, 0x2, R20 ;  /* 0x0000000200047825 */ /* 0x042fe200078e0214 */
[----:B------:R-:W-:Y:S01]  /*174f0*/  IADD3 R0, R0, c[0x0][0x198], RZ ;  /* 0x0000660000007a10 */ /* 0x000fe20007ffe0ff */
[----:B------:R-:W-:Y:S01]  /*17500*/  @P1 STG.E.U16 [R14.64], R16 ;  /* 0x000000100e001986 */ /* 0x000fe2000c101504 */
[----:B------:R-:W-:-:S03]  /*17510*/  ISETP.LT.AND P4, PT, R25, c[0x0][0x178], !P3 ;  /* 0x00005e0019007a0c */ /* 0x000fc60005f81270 */
[----:B------:R1:W-:Y:S01]  /*17520*/  @P5 STG.E.U16 [R4.64], R6 ;  /* 0x0000000604005986 */ /* 0x0003e2000c101504 */
[----:B------:R-:W-:Y:S01]  /*17530*/  ISETP.LT.AND P5, PT, R19, c[0x0][0x178], !P3 ;  /* 0x00005e0013007a0c */ /* 0x000fe20005fa1270 */
[----:B0-----:R-:W-:-:S05]  /*17540*/  IMAD.WIDE R12, R0, 0x2, R2 ;  /* 0x00000002000c7825 */ /* 0x001fca00078e0202 */
[----:B------:R0:W-:Y:S01]  /*17550*/  @P2 STG.E.U16 [R12.64], R24 ;  /* 0x000000180c002986 */ /* 0x0001e2000c101504 */
[----:B-1----:R-:W-:Y:S01]  /*17560*/  IADD3 R6, R26, 0x20, RZ ;  /* 0x000000201a067810 */ /* 0x002fe20007ffe0ff */
[----:B------:R-:W-:Y:S01]  /*17570*/  IMAD.WIDE R4, R0, 0x2, R8 ;  /* 0x0000000200047825 */ /* 0x000fe200078e0208 */
[----:B----4-:R-:W-:Y:S02]  /*17580*/  PRMT R16, R27, 0x7632, R16 ;  /* 0x000076321b107816 */ /* 0x010fe40000000010 */
[----:B------:R-:W-:Y:S01]  /*17590*/  ISETP.GE.AND P2, PT, R6, c[0x0][0x17c], PT ;  /* 0x00005f0006007a0c */ /* 0x000fe20003f46270 */
[----:B0-----:R-:W-:Y:S01]  /*175a0*/  IMAD.WIDE R12, R0, 0x2, R10 ;  /* 0x00000002000c7825 */ /* 0x001fe200078e020a */
[----:B------:R-:W-:Y:S01]  /*175b0*/  PRMT R6, R24, 0x7632, R6 ;  /* 0x0000763218067816 */ /* 0x000fe20000000006 */
[----:B------:R-:W-:Y:S04]  /*175c0*/  @P4 STG.E.U16 [R4.64], R22 ;  /* 0x0000001604004986 */ /* 0x000fe8000c101504 */
[----:B------:R-:W2:Y:S04]  /*175d0*/  LDL.LU R24, [R1+0xfc] ;  /* 0x0000fc0001187983 */ /* 0x000ea80000300800 */
[----:B------:R0:W-:Y:S04]  /*175e0*/  @P5 STG.E.U16 [R12.64], R27 ;  /* 0x0000001b0c005986 */ /* 0x0001e8000c101504 */
[----:B0-----:R-:W4:Y:S01]  /*175f0*/  LDL.LU R27, [R1+0x6c] ;  /* 0x00006c00011b7983 */ /* 0x001f220000300800 */
[----:B------:R-:W-:-:S02]  /*17600*/  ISETP.LT.AND P3, PT, R29, c[0x0][0x178], !P3 ;  /* 0x00005e001d007a0c */ /* 0x000fc40005f61270 */
[----:B------:R-:W-:Y:S01]  /*17610*/  ISETP.LT.AND P4, PT, R23, c[0x0][0x178], !P0 ;  /* 0x00005e0017007a0c */ /* 0x000fe20004781270 */
[C---:B------:R-:W-:Y:S01]  /*17620*/  IMAD.WIDE R4, R0.reuse, 0x2, R20 ;  /* 0x0000000200047825 */ /* 0x040fe200078e0214 */
[----:B------:R-:W-:Y:S02]  /*17630*/  IADD3 R0, R0, c[0x0][0x198], RZ ;  /* 0x0000660000007a10 */ /* 0x000fe40007ffe0ff */
[----:B------:R-:W-:Y:S02]  /*17640*/  ISETP.LT.AND P5, PT, R25, c[0x0][0x178], !P0 ;  /* 0x00005e0019007a0c */ /* 0x000fe400047a1270 */
[----:B------:R-:W-:Y:S01]  /*17650*/  IADD3 R14, R26, 0x1f, RZ ;  /* 0x0000001f1a0e7810 */ /* 0x000fe20007ffe0ff */
[----:B------:R-:W-:-:S03]  /*17660*/  IMAD.WIDE R12, R0, 0x2, R8 ;  /* 0x00000002000c7825 */ /* 0x000fc600078e0208 */
[----:B------:R-:W-:Y:S02]  /*17670*/  ISETP.GE.AND P1, PT, R14, c[0x0][0x17c], PT ;  /* 0x00005f000e007a0c */ /* 0x000fe40003f26270 */
[----:B------:R-:W-:Y:S02]  /*17680*/  PRMT R14, R22, 0x7632, R14 ;  /* 0x00007632160e7816 */ /* 0x000fe4000000000e */
[----:B------:R-:W-:Y:S01]  /*17690*/  IADD3 R17, R26, 0x21, RZ ;  /* 0x000000211a117810 */ /* 0x000fe20007ffe0ff */
[----:B---3--:R0:W-:Y:S01]  /*176a0*/  @P3 STG.E.U16 [R4.64], R7 ;  /* 0x0000000704003986 */ /* 0x0081e2000c101504 */
[----:B------:R-:W-:Y:S02]  /*176b0*/  ISETP.LT.AND P3, PT, R19, c[0x0][0x178], !P0 ;  /* 0x00005e0013007a0c */ /* 0x000fe40004761270 */
[----:B------:R-:W-:Y:S01]  /*176c0*/  ISETP.LT.AND P0, PT, R29, c[0x0][0x178], !P0 ;  /* 0x00005e001d007a0c */ /* 0x000fe20004701270 */
[----:B0-----:R-:W-:-:S05]  /*176d0*/  IMAD.WIDE R4, R0, 0x2, R2 ;  /* 0x0000000200047825 */ /* 0x001fca00078e0202 */
[----:B------:R0:W-:Y:S01]  /*176e0*/  @P4 STG.E.U16 [R4.64], R6 ;  /* 0x0000000604004986 */ /* 0x0001e2000c101504 */
[----:B------:R-:W-:-:S03]  /*176f0*/  ISETP.LT.AND P4, PT, R23, c[0x0][0x178], !P6 ;  /* 0x00005e0017007a0c */ /* 0x000fc60007781270 */
[----:B------:R1:W-:Y:S01]  /*17700*/  @P5 STG.E.U16 [R12.64], R14 ;  /* 0x0000000e0c005986 */ /* 0x0003e2000c101504 */
[----:B------:R-:W-:Y:S01]  /*17710*/  PRMT R15, R7, 0x7632, R15 ;  /* 0x00007632070f7816 */ /* 0x000fe2000000000f */
[C---:B0-----:R-:W-:Y:S01]  /*17720*/  IMAD.WIDE R4, R0.reuse, 0x2, R10 ;  /* 0x0000000200047825 */ /* 0x041fe200078e020a */
[----:B-1----:R-:W-:-:S03]  /*17730*/  IADD3 R14, R0, c[0x0][0x198], RZ ;  /* 0x00006600000e7a10 */ /* 0x002fc60007ffe0ff */
[----:B------:R-:W-:Y:S01]  /*17740*/  IMAD.WIDE R6, R0, 0x2, R20 ;  /* 0x0000000200067825 */ /* 0x000fe200078e0214 */
[----:B------:R0:W-:Y:S01]  /*17750*/  @P3 STG.E.U16 [R4.64], R16 ;  /* 0x0000001004003986 */ /* 0x0001e2000c101504 */
[----:B------:R-:W-:-:S03]  /*17760*/  ISETP.GE.AND P5, PT, R17, c[0x0][0x17c], PT ;  /* 0x00005f0011007a0c */ /* 0x000fc60003fa6270 */
[----:B------:R-:W3:Y:S01]  /*17770*/  LDL.LU R17, [R1+0xec] ;  /* 0x0000ec0001117983 */ /* 0x000ee20000300800 */
[----:B------:R-:W-:-:S03]  /*17780*/  ISETP.LT.AND P3, PT, R25, c[0x0][0x178], !P6 ;  /* 0x00005e0019007a0c */ /* 0x000fc60007761270 */
[----:B------:R2:W-:Y:S01]  /*17790*/  @P0 STG.E.U16 [R6.64], R15 ;  /* 0x0000000f06000986 */ /* 0x0005e2000c101504 */
[----:B0-----:R-:W-:-:S03]  /*177a0*/  IMAD.WIDE R4, R14, 0x2, R2 ;  /* 0x000000020e047825 */ /* 0x001fc600078e0202 */
[----:B------:R-:W3:Y:S01]  /*177b0*/  LDL.LU R16, [R1+0x10c] ;  /* 0x00010c0001107983 */ /* 0x000ee20000300800 */
[----:B--2---:R-:W-:-:S03]  /*177c0*/  PRMT R15, R24, 0x7632, R15 ;  /* 0x00007632180f7816 */ /* 0x004fc6000000000f */
[----:B------:R-:W-:Y:S04]  /*177d0*/  @P4 STG.E.U16 [R4.64], R24 ;  /* 0x0000001804004986 */ /* 0x000fe8000c101504 */
[----:B----4-:R-:W-:Y:S04]  /*177e0*/  STL.64 [R1+0xaf8], R26 ;  /* 0x000af81a01007387 */ /* 0x010fe80000100a00 */
[----:B------:R-:W-:Y:S04]  /*177f0*/  STL [R1+0xaf4], R25 ;  /* 0x000af41901007387 */ /* 0x000fe80000100800 */
[----:B------:R-:W0:Y:S04]  /*17800*/  LDS.128 R24, [R28] ;  /* 0x000000001c187984 */ /* 0x000e280000000c00 */
[----:B------:R-:W2:Y:S04]  /*17810*/  LDL.LU R22, [R1+0xc0] ;  /* 0x0000c00001167983 */ /* 0x000ea80000300800 */
[----:B0-----:R-:W-:Y:S04]  /*17820*/  STL [R1+0x4], R25 ;  /* 0x0000041901007387 */ /* 0x001fe80000100800 */
[----:B------:R0:W-:Y:S04]  /*17830*/  STL.64 [R1+0x8], R26 ;  /* 0x0000081a01007387 */ /* 0x0001e80000100a00 */
[----:B0-----:R-:W4:Y:S04]  /*17840*/  LDL.LU.64 R26, [R1+0xaf8] ;  /* 0x000af800011a7983 */ /* 0x001f280000300a00 */
[----:B------:R-:W2:Y:S01]  /*17850*/  LDL.LU R25, [R1+0xaf4] ;  /* 0x000af40001197983 */ /* 0x000ea20000300800 */
[----:B------:R-:W-:Y:S01]  /*17860*/  ISETP.LT.AND P0, PT, R19, c[0x0][0x178], !P6 ;  /* 0x00005e0013007a0c */ /* 0x000fe20007701270 */
[----:B------:R-:W-:Y:S01]  /*17870*/  IMAD.WIDE R4, R14, 0x2, R8 ;  /* 0x000000020e047825 */ /* 0x000fe200078e0208 */
[----:B------:R-:W-:-:S02]  /*17880*/  ISETP.LT.AND P6, PT, R29, c[0x0][0x178], !P6 ;  /* 0x00005e001d007a0c */ /* 0x000fc400077c1270 */
[----:B------:R-:W-:Y:S01]  /*17890*/  ISETP.LT.AND P4, PT, R23, c[0x0][0x178], !P1 ;  /* 0x00005e0017007a0c */ /* 0x000fe20004f81270 */
[----:B------:R-:W-:-:S04]  /*178a0*/  IMAD.WIDE R6, R14, 0x2, R10 ;  /* 0x000000020e067825 */ /* 0x000fc800078e020a */
[C---:B------:R-:W-:Y:S01]  /*178b0*/  IMAD.WIDE R12, R14.reuse, 0x2, R20 ;  /* 0x000000020e0c7825 */ /* 0x040fe200078e0214 */
[----:B------:R-:W-:Y:S01]  /*178c0*/  IADD3 R14, R14, c[0x0][0x198], RZ ;  /* 0x000066000e0e7a10 */ /* 0x000fe20007ffe0ff */
[----:B---3--:R-:W-:Y:S04]  /*178d0*/  @P3 STG.E.U16 [R4.64], R16 ;  /* 0x0000001004003986 */ /* 0x008fe8000c101504 */
[----:B------:R0:W-:Y:S01]  /*178e0*/  @P0 STG.E.U16 [R6.64], R17 ;  /* 0x0000001106000986 */ /* 0x0001e2000c101504 */
[----:B------:R-:W-:Y:S02]  /*178f0*/  PRMT R0, R16, 0x7632, R0 ;  /* 0x0000763210007816 */ /* 0x000fe40000000000 */
[----:B------:R-:W-:Y:S01]  /*17900*/  ISETP.LT.AND P3, PT, R19, c[0x0][0x178], !P1 ;  /* 0x00005e0013007a0c */ /* 0x000fe20004f61270 */
[----:B0-----:R-:W-:Y:S01]  /*17910*/  IMAD.WIDE R6, R14, 0x2, R2 ;  /* 0x000000020e067825 */ /* 0x001fe200078e0202 */
[----:B--2---:R-:W-:Y:S01]  /*17920*/  ISETP.LT.AND P0, PT, R25, c[0x0][0x178], !P1 ;  /* 0x00005e0019007a0c */ /* 0x004fe20004f01270 */
[----:B----4-:R-:W-:Y:S01]  /*17930*/  @P6 STG.E.U16 [R12.64], R27 ;  /* 0x0000001b0c006986 */ /* 0x010fe2000c101504 */
[----:B------:R-:W-:-:S03]  /*17940*/  IADD3 R19, R26, 0x22, RZ ;  /* 0x000000221a137810 */ /* 0x000fc60007ffe0ff */
[----:B------:R0:W-:Y:S01]  /*17950*/  @P4 STG.E.U16 [R6.64], R15 ;  /* 0x0000000f06004986 */ /* 0x0001e2000c101504 */
[----:B------:R-:W-:Y:S02]  /*17960*/  ISETP.LT.AND P1, PT, R29, c[0x0][0x178], !P1 ;  /* 0x00005e001d007a0c */ /* 0x000fe40004f21270 */
[----:B------:R-:W-:Y:S01]  /*17970*/  PRMT R18, R27, 0x7632, R18 ;  /* 0x000076321b127816 */ /* 0x000fe20000000012 */
[----:B------:R-:W2:Y:S01]  /*17980*/  LDL.LU R29, [R1+0xaf0] ;  /* 0x000af000011d7983 */ /* 0x000ea20000300800 */
[----:B------:R-:W-:-:S03]  /*17990*/  ISETP.GE.AND P4, PT, R19, c[0x0][0x17c], PT ;  /* 0x00005f0013007a0c */ /* 0x000fc60003f86270 */
[----:B------:R-:W3:Y:S01]  /*179a0*/  LDL.LU R28, [R1+0x80] ;  /* 0x00008000011c7983 */ /* 0x000ee20000300800 */
[----:B0-----:R-:W-:-:S03]  /*179b0*/  IMAD.WIDE R6, R14, 0x2, R8 ;  /* 0x000000020e067825 */ /* 0x001fc600078e0208 */
[----:B------:R-:W4:Y:S04]  /*179c0*/  LDL.LU R27, [R1+0x70] ;  /* 0x00007000011b7983 */ /* 0x000f280000300800 */
[----:B------:R0:W-:Y:S04]  /*179d0*/  @P0 STG.E.U16 [R6.64], R0 ;  /* 0x0000000006000986 */ /* 0x0001e8000c101504 */
[----:B------:R-:W2:Y:S04]  /*179e0*/  LDL R19, [R1+0xa68] ;  /* 0x000a680001137983 */ /* 0x000ea80000100800 */
[----:B0-----:R-:W2:Y:S01]  /*179f0*/  LDL R7, [R1+0xa88] ;  /* 0x000a880001077983 */ /* 0x001ea20000100800 */
[----:B------:R-:W-:-:S02]  /*17a00*/  ISETP.LT.AND P6, PT, R23, c[0x0][0x178], !P2 ;  /* 0x00005e0017007a0c */ /* 0x000fc400057c1270 */
[C---:B------:R-:W-:Y:S01]  /*17a10*/  IADD3 R4, R14.reuse, c[0x0][0x198], RZ ;  /* 0x000066000e047a10 */ /* 0x040fe20007ffe0ff */
[----:B------:R-:W-:Y:S01]  /*17a20*/  IMAD.WIDE R12, R14, 0x2, R10 ;  /* 0x000000020e0c7825 */ /* 0x000fe200078e020a */
[----:B------:R-:W-:-:S03]  /*17a30*/  PRMT R5, R17, 0x7632, R5 ;  /* 0x0000763211057816 */ /* 0x000fc60000000005 */
[----:B------:R-:W-:Y:S02]  /*17a40*/  IMAD.WIDE R14, R14, 0x2, R20 ;  /* 0x000000020e0e7825 */ /* 0x000fe400078e0214 */
[----:B------:R0:W-:Y:S02]  /*17a50*/  @P3 STG.E.U16 [R12.64], R5 ;  /* 0x000000050c003986 */ /* 0x0001e4000c101504 */
[----:B------:R-:W-:Y:S02]  /*17a60*/  IMAD.WIDE R16, R4, 0x2, R2 ;  /* 0x0000000204107825 */ /* 0x000fe400078e0202 */
[----:B------:R1:W-:Y:S01]  /*17a70*/  @P1 STG.E.U16 [R14.64], R18 ;  /* 0x000000120e001986 */ /* 0x0003e2000c101504 */
[----:B------:R-:W-:-:S03]  /*17a80*/  ISETP.LT.AND P1, PT, R25, c[0x0][0x178], !P2 ;  /* 0x00005e0019007a0c */ /* 0x000fc60005721270 */
[----:B------:R1:W-:Y:S01]  /*17a90*/  @P6 STG.E.U16 [R16.64], R22 ;  /* 0x0000001610006986 */ /* 0x0003e2000c101504 */
[----:B0-----:R-:W-:-:S04]  /*17aa0*/  IMAD.WIDE R12, R4, 0x2, R8 ;  /* 0x00000002040c7825 */ /* 0x001fc800078e0208 */
[C---:B-1----:R-:W-:Y:S01]  /*17ab0*/  IMAD.WIDE R14, R4.reuse, 0x2, R10 ;  /* 0x00000002040e7825 */ /* 0x042fe200078e020a */
[----:B------:R-:W-:Y:S02]  /*17ac0*/  IADD3 R16, R4, c[0x0][0x198], RZ ;  /* 0x0000660004107a10 */ /* 0x000fe40007ffe0ff */
[----:B------:R-:W-:Y:S02]  /*17ad0*/  ISETP.LT.AND P6, PT, R23, c[0x0][0x178], !P5 ;  /* 0x00005e0017007a0c */ /* 0x000fe40006fc1270 */
[----:B------:R-:W-:Y:S01]  /*17ae0*/  PRMT R0, R22, 0x7632, R0 ;  /* 0x0000763216007816 */ /* 0x000fe20000000000 */
[----:B------:R-:W-:Y:S01]  /*17af0*/  IMAD.WIDE R22, R16, 0x2, R2 ;  /* 0x0000000210167825 */ /* 0x000fe200078e0202 */
[----:B--2---:R-:W-:Y:S02]  /*17b00*/  ISETP.LT.AND P3, PT, R7, c[0x0][0x178], !P2 ;  /* 0x00005e0007007a0c */ /* 0x004fe40005761270 */
[----:B------:R-:W-:Y:S01]  /*17b10*/  ISETP.LT.AND P2, PT, R19, c[0x0][0x178], !P2 ;  /* 0x00005e0013007a0c */ /* 0x000fe20005741270 */
[----:B------:R-:W-:-:S02]  /*17b20*/  IMAD.WIDE R18, R4, 0x2, R20 ;  /* 0x0000000204127825 */ /* 0x000fc400078e0214 */
[----:B------:R0:W1:Y:S04]  /*17b30*/  LDS.128 R4, [R29] ;  /* 0x000000001d047984 */ /* 0x0000680000000c00 */
[----:B---3--:R-:W-:Y:S04]  /*17b40*/  @P1 STG.E.U16 [R12.64], R28 ;  /* 0x0000001c0c001986 */ /* 0x008fe8000c101504 */
[----:B0-----:R-:W2:Y:S04]  /*17b50*/  LDL R29, [R1+0x66c] ;  /* 0x00066c00011d7983 */ /* 0x001ea80000100800 */
[----:B----4-:R-:W-:Y:S04]  /*17b60*/  @P3 STG.E.U16 [R14.64], R27 ;  /* 0x0000001b0e003986 */ /* 0x010fe8000c101504 */
[----:B------:R-:W-:Y:S01]  /*17b70*/  @P2 STG.E.U16 [R18.64], R24 ;  /* 0x0000001812002986 */ /* 0x000fe2000c101504 */
[----:B------:R-:W-:-:S02]  /*17b80*/  ISETP.LT.AND P2, PT, R25, c[0x0][0x178], !P5 ;  /* 0x00005e0019007a0c */ /* 0x000fc40006f41270 */
[----:B------:R-:W-:Y:S01]  /*17b90*/  IADD3 R25, R26, 0x24, RZ ;  /* 0x000000241a197810 */ /* 0x000fe20007ffe0ff */
[----:B------:R0:W-:Y:S03]  /*17ba0*/  @P6 STG.E.U16 [R22.64], R0 ;  /* 0x0000000016006986 */ /* 0x0001e6000c101504 */
[----:B------:R-:W-:Y:S02]  /*17bb0*/  ISETP.GE.AND P1, PT, R25, c[0x0][0x17c], PT ;  /* 0x00005f0019007a0c */ /* 0x000fe40003f26270 */
[----:B0-----:R-:W-:Y:S01]  /*17bc0*/  PRMT R0, R28, 0x7632, R0 ;  /* 0x000076321c007816 */ /* 0x001fe20000000000 */
[----:B-1----:R-:W-:Y:S04]  /*17bd0*/  STL [R1+0xae8], R5 ;  /* 0x000ae80501007387 */ /* 0x002fe80000100800 */
[----:B------:R0:W-:Y:S04]  /*17be0*/  STL [R1+0xaec], R5 ;  /* 0x000aec0501007387 */ /* 0x0001e80000100800 */
[----:B0-----:R-:W3:Y:S04]  /*17bf0*/  LDL R5, [R1+0xa68] ;  /* 0x000a680001057983 */ /* 0x001ee80000100800 */
[----:B------:R0:W-:Y:S04]  /*17c00*/  STL [R1+0xad8], R6 ;  /* 0x000ad80601007387 */ /* 0x0001e80000100800 */
[----:B0-----:R-:W4:Y:S04]  /*17c10*/  LDL R6, [R1+0xa88] ;  /* 0x000a880001067983 */ /* 0x001f280000100800 */
[----:B------:R0:W-:Y:S04]  /*17c20*/  STL [R1+0xad0], R7 ;  /* 0x000ad00701007387 */ /* 0x0001e80000100800 */
[----:B0-----:R-:W3:Y:S04]  /*17c30*/  LDL.LU R7, [R1+0x130] ;  /* 0x0001300001077983 */ /* 0x001ee80000300800 */
[----:B------:R-:W3:Y:S04]  /*17c40*/  LDL.LU R28, [R1+0x110] ;  /* 0x00011000011c7983 */ /* 0x000ee80000300800 */
[----:B------:R-:W3:Y:S01]  /*17c50*/  LDL R25, [R1+0xa54] ;  /* 0x000a540001197983 */ /* 0x000ee20000100800 */
[----:B------:R-:W-:-:S03]  /*17c60*/  PRMT R22, R27, 0x7632, R22 ;  /* 0x000076321b167816 */ /* 0x000fc60000000016 */
[----:B------:R-:W0:Y:S01]  /*17c70*/  S2R R27, SR_TID.X ;  /* 0x00000000001b7919 */ /* 0x000e220000002100 */
[----:B------:R-:W-:-:S05]  /*17c80*/  IMAD.WIDE R12, R16, 0x2, R8 ;  /* 0x00000002100c7825 */ /* 0x000fca00078e0208 */
[----:B------:R1:W-:Y:S01]  /*17c90*/  @P2 STG.E.U16 [R12.64], R0 ;  /* 0x000000000c002986 */ /* 0x0003e2000c101504 */
[----:B------:R-:W-:Y:S01]  /*17ca0*/  IMAD.WIDE R14, R16, 0x2, R10 ;  /* 0x00000002100e7825 */ /* 0x000fe200078e020a */
[----:B------:R-:W-:Y:S02]  /*17cb0*/  IADD3 R17, R26, 0x23, RZ ;  /* 0x000000231a117810 */ /* 0x000fe40007ffe0ff */
[----:B------:R-:W-:Y:S02]  /*17cc0*/  PRMT R23, R24, 0x7632, R23 ;  /* 0x0000763218177816 */ /* 0x000fe40000000017 */
[C---:B------:R-:W-:Y:S02]  /*17cd0*/  IADD3 R24, R16.reuse, c[0x0][0x198], RZ ;  /* 0x0000660010187a10 */ /* 0x040fe40007ffe0ff */
[----:B------:R-:W-:Y:S01]  /*17ce0*/  ISETP.GE.AND P0, PT, R17, c[0x0][0x17c], PT ;  /* 0x00005f0011007a0c */ /* 0x000fe20003f06270 */
[----:B------:R-:W-:-:S04]  /*17cf0*/  IMAD.WIDE R16, R16, 0x2, R20 ;  /* 0x0000000210107825 */ /* 0x000fc800078e0214 */
[----:B------:R-:W-:Y:S01]  /*17d00*/  IMAD.WIDE R18, R24, 0x2, R2 ;  /* 0x0000000218127825 */ /* 0x000fe200078e0202 */
[----:B--2---:R-:W-:Y:S02]  /*17d10*/  ISETP.LT.AND P6, PT, R29, c[0x0][0x178], !P4 ;  /* 0x00005e001d007a0c */ /* 0x004fe400067c1270 */
[----:B----4-:R-:W-:Y:S02]  /*17d20*/  ISETP.LT.AND P3, PT, R6, c[0x0][0x178], !P5 ;  /* 0x00005e0006007a0c */ /* 0x010fe40006f61270 */
[----:B---3--:R-:W-:Y:S02]  /*17d30*/  ISETP.LT.AND P2, PT, R25, c[0x0][0x178], !P4 ;  /* 0x00005e0019007a0c */ /* 0x008fe40006741270 */
[C---:B0-----:R-:W-:Y:S01]  /*17d40*/  LOP3.LUT R25, R27.reuse, 0x7f, RZ, 0xc0, !PT ;  /* 0x0000007f1b197812 */ /* 0x041fe200078ec0ff */
[----:B------:R-:W-:-:S05]  /*17d50*/  IMAD.SHL.U32 R27, R27, 0x400, RZ ;  /* 0x000004001b1b7824 */ /* 0x000fca00078e00ff */
[----:B------:R-:W-:-:S05]  /*17d60*/  LOP3.LUT R27, R27, 0x1800, RZ, 0xc0, !PT ;  /* 0x000018001b1b7812 */ /* 0x000fca00078ec0ff */
[----:B------:R-:W-:Y:S01]  /*17d70*/  IMAD R27, R25, 0x10, R27 ;  /* 0x00000010191b7824 */ /* 0x000fe200078e021b */
[----:B------:R-:W-:Y:S04]  /*17d80*/  @P3 STG.E.U16 [R14.64], R22 ;  /* 0x000000160e003986 */ /* 0x000fe8000c101504 */
[----:B------:R-:W-:-:S05]  /*17d90*/  LOP3.LUT R27, R27, 0x40, RZ, 0x3c, !PT ;  /* 0x000000401b1b7812 */ /* 0x000fca00078e3cff */
[----:B------:R-:W0:Y:S01]  /*17da0*/  LDS.128 R12, [R27] ;  /* 0x000000001b0c7984 */ /* 0x000e220000000c00 */
[----:B------:R-:W-:Y:S02]  /*17db0*/  ISETP.LT.AND P5, PT, R5, c[0x0][0x178], !P5 ;  /* 0x00005e0005007a0c */ /* 0x000fe40006fa1270 */
[----:B-1----:R-:W-:-:S11]  /*17dc0*/  PRMT R0, R7, 0x7632, R0 ;  /* 0x0000763207007816 */ /* 0x002fd60000000000 */
[----:B------:R1:W-:Y:S04]  /*17dd0*/  @P5 STG.E.U16 [R16.64], R23 ;  /* 0x0000001710005986 */ /* 0x0003e8000c101504 */
[----:B------:R2:W-:Y:S01]  /*17de0*/  @P6 STG.E.U16 [R18.64], R7 ;  /* 0x0000000712006986 */ /* 0x0005e2000c101504 */
[----:B-1----:R-:W-:-:S03]  /*17df0*/  IADD3 R23, R26, 0x25, RZ ;  /* 0x000000251a177810 */ /* 0x002fc60007ffe0ff */
[----:B--2---:R-:W2:Y:S01]  /*17e00*/  LDL.LU R7, [R1+0x180] ;  /* 0x0001800001077983 */ /* 0x004ea20000300800 */
[----:B------:R-:W-:-:S03]  /*17e10*/  ISETP.GE.AND P3, PT, R23, c[0x0][0x17c], PT ;  /* 0x00005f0017007a0c */ /* 0x000fc60003f66270 */
[----:B0-----:R-:W-:Y:S04]  /*17e20*/  STL [R1+0xae4], R13 ;  /* 0x000ae40d01007387 */ /* 0x001fe80000100800 */
[----:B------:R0:W-:Y:S04]  /*17e30*/  STL [R1+0xad4], R14 ;  /* 0x000ad40e01007387 */ /* 0x0001e80000100800 */
[----:B0-----:R-:W3:Y:S04]  /*17e40*/  LDL R14, [R1+0xa54] ;  /* 0x000a5400010e7983 */ /* 0x001ee80000100800 */
[----:B------:R0:W-:Y:S04]  /*17e50*/  STL [R1+0xacc], R15 ;  /* 0x000acc0f01007387 */ /* 0x0001e80000100800 */
[----:B0-----:R-:W4:Y:S04]  /*17e60*/  LDL.LU R15, [R1+0xa50] ;  /* 0x000a5000010f7983 */ /* 0x001f280000300800 */
[----:B------:R-:W2:Y:S01]  /*17e70*/  LDL.LU R23, [R1+0x120] ;  /* 0x0001200001177983 */ /* 0x000ea20000300800 */
[----:B------:R-:W-:-:S02]  /*17e80*/  ISETP.LT.AND P5, PT, R6, c[0x0][0x178], !P4 ;  /* 0x00005e0006007a0c */ /* 0x000fc400067a1270 */
[----:B------:R-:W-:Y:S01]  /*17e90*/  ISETP.LT.AND P4, PT, R5, c[0x0][0x178], !P4 ;  /* 0x00005e0005007a0c */ /* 0x000fe20006781270 */
[C---:B------:R-:W-:Y:S01]  /*17ea0*/  IMAD.WIDE R16, R24.reuse, 0x2, R8 ;  /* 0x0000000218107825 */ /* 0x040fe200078e0208 */
[----:B------:R-:W-:-:S03]  /*17eb0*/  IADD3 R22, R24, c[0x0][0x198], RZ ;  /* 0x0000660018167a10 */ /* 0x000fc60007ffe0ff */
[----:B------:R-:W-:-:S04]  /*17ec0*/  IMAD.WIDE R18, R24, 0x2, R10 ;  /* 0x0000000218127825 */ /* 0x000fc800078e020a */
[----:B------:R-:W-:Y:S01]  /*17ed0*/  IMAD.WIDE R24, R24, 0x2, R20 ;  /* 0x0000000218187825 */ /* 0x000fe200078e0214 */
[----:B------:R-:W-:-:S03]  /*17ee0*/  ISETP.LT.AND P6, PT, R29, c[0x0][0x178], !P0 ;  /* 0x00005e001d007a0c */ /* 0x000fc600047c1270 */
[----:B------:R-:W-:Y:S01]  /*17ef0*/  IMAD.WIDE R26, R22, 0x2, R2 ;  /* 0x00000002161a7825 */ /* 0x000fe200078e0202 */
[----:B--2---:R-:W-:Y:S04]  /*17f00*/  @P2 STG.E.U16 [R16.64], R23 ;  /* 0x0000001710002986 */ /* 0x004fe8000c101504 */
[----:B------:R-:W-:Y:S04]  /*17f10*/  @P5 STG.E.U16 [R18.64], R28 ;  /* 0x0000001c12005986 */ /* 0x000fe8000c101504 */
[----:B------:R0:W-:Y:S01]  /*17f20*/  @P4 STG.E.U16 [R24.64], R4 ;  /* 0x0000000418004986 */ /* 0x0001e2000c101504 */
[----:B---3--:R-:W-:-:S02]  /*17f30*/  ISETP.LT.AND P4, PT, R14, c[0x0][0x178], !P0 ;  /* 0x00005e000e007a0c */ /* 0x008fc40004781270 */
[----:B------:R-:W-:Y:S02]  /*17f40*/  ISETP.LT.AND P5, PT, R6, c[0x0][0x178], !P0 ;  /* 0x00005e0006007a0c */ /* 0x000fe400047a1270 */
[----:B------:R-:W-:Y:S02]  /*17f50*/  ISETP.LT.AND P0, PT, R5, c[0x0][0x178], !P0 ;  /* 0x00005e0005007a0c */ /* 0x000fe40004701270 */
[----:B------:R-:W2:Y:S01]  /*17f60*/  LDL.LU R5, [R1+0x170] ;  /* 0x0001700001057983 */ /* 0x000ea20000300800 */
[----:B0-----:R-:W-:Y:S02]  /*17f70*/  PRMT R4, R28, 0x7632, R4 ;  /* 0x000076321c047816 */ /* 0x001fe40000000004 */
[----:B----4-:R-:W-:-:S04]  /*17f80*/  IADD3 R28, R15, 0x26, RZ ;  /* 0x000000260f1c7810 */ /* 0x010fc80007ffe0ff */
[----:B------:R-:W-:Y:S02]  /*17f90*/  ISETP.GE.AND P2, PT, R28, c[0x0][0x17c], PT ;  /* 0x00005f001c007a0c */ /* 0x000fe40003f46270 */
[----:B------:R-:W3:Y:S01]  /*17fa0*/  LDL R28, [R1+0xa68] ;  /* 0x000a6800011c7983 */ /* 0x000ee20000100800 */
[----:B------:R-:W-:-:S03]  /*17fb0*/  IMAD.WIDE R16, R22, 0x2, R8 ;  /* 0x0000000216107825 */ /* 0x000fc600078e0208 */
[----:B------:R0:W-:Y:S02]  /*17fc0*/  @P6 STG.E.U16 [R26.64], R0 ;  /* 0x000000001a006986 */ /* 0x0001e4000c101504 */
[----:B0-----:R-:W-:-:S05]  /*17fd0*/  PRMT R0, R23, 0x7632, R0 ;  /* 0x0000763217007816 */ /* 0x001fca0000000000 */
[----:B------:R0:W-:Y:S04]  /*17fe0*/  @P4 STG.E.U16 [R16.64], R0 ;  /* 0x0000000010004986 */ /* 0x0001e8000c101504 */
[----:B0-----:R-:W4:Y:S01]  /*17ff0*/  LDL R17, [R1+0x66c] ;  /* 0x00066c0001117983 */ /* 0x001f220000100800 */
[----:B------:R-:W-:-:S03]  /*18000*/  ISETP.LT.AND P6, PT, R29, c[0x0][0x178], !P1 ;  /* 0x00005e001d007a0c */ /* 0x000fc60004fc1270 */
[----:B------:R-:W0:Y:S01]  /*18010*/  S2R R29, SR_TID.X ;  /* 0x00000000001d7919 */ /* 0x000e220000002100 */
[----:B------:R-:W-:Y:S01]  /*18020*/  IMAD.WIDE R18, R22, 0x2, R10 ;  /* 0x0000000216127825 */ /* 0x000fe200078e020a */
[----:B------:R-:W-:-:S04]  /*18030*/  ISETP.LT.AND P4, PT, R14, c[0x0][0x178], !P1 ;  /* 0x00005e000e007a0c */ /* 0x000fc80004f81270 */
[----:B------:R-:W-:Y:S01]  /*18040*/  @P5 STG.E.U16 [R18.64], R4 ;  /* 0x0000000412005986 */ /* 0x000fe2000c101504 */
[----:B------:R-:W-:Y:S02]  /*18050*/  ISETP.LT.AND P5, PT, R6, c[0x0][0x178], !P1 ;  /* 0x00005e0006007a0c */ /* 0x000fe40004fa1270 */
[C---:B------:R-:W-:Y:S01]  /*18060*/  IADD3 R26, R22.reuse, c[0x0][0x198], RZ ;  /* 0x00006600161a7a10 */ /* 0x040fe20007ffe0ff */
[----:B------:R-:W-:Y:S01]  /*18070*/  IMAD.WIDE R22, R22, 0x2, R20 ;  /* 0x0000000216167825 */ /* 0x000fe200078e0214 */
[----:B------:R-:W-:-:S03]  /*18080*/  PRMT R27, R4, 0x7632, R27 ;  /* 0x00007632041b7816 */ /* 0x000fc6000000001b */
[C---:B------:R-:W-:Y:S02]  /*18090*/  IMAD.WIDE R24, R26.reuse, 0x2, R2 ;  /* 0x000000021a187825 */ /* 0x040fe400078e0202 */
[----:B------:R1:W-:Y:S04]  /*180a0*/  @P0 STG.E.U16 [R22.64], R27 ;  /* 0x0000001b16000986 */ /* 0x0003e8000c101504 */
[----:B------:R0:W-:Y:S01]  /*180b0*/  @P6 STG.E.U16 [R24.64], R7 ;  /* 0x0000000718006986 */ /* 0x0001e2000c101504 */
[----:B------:R-:W-:Y:S01]  /*180c0*/  PRMT R13, R7, 0x7632, R13 ;  /* 0x00007632070d7816 */ /* 0x000fe2000000000d */
[----:B-1----:R-:W-:Y:S02]  /*180d0*/  IMAD.WIDE R22, R26, 0x2, R8 ;  /* 0x000000021a167825 */ /* 0x002fe400078e0208 */
[----:B0-----:R-:W2:Y:S01]  /*180e0*/  LDL.LU R7, [R1+0x190] ;  /* 0x0001900001077983 */ /* 0x001ea20000300800 */
[----:B---3--:R-:W-:-:S02]  /*180f0*/  ISETP.LT.AND P1, PT, R28, c[0x0][0x178], !P1 ;  /* 0x00005e001c007a0c */ /* 0x008fc40004f21270 */
[C---:B------:R-:W-:Y:S01]  /*18100*/  LOP3.LUT R28, R29.reuse, 0x7f, RZ, 0xc0, !PT ;  /* 0x0000007f1d1c7812 */ /* 0x040fe200078ec0ff */
[----:B------:R-:W-:-:S05]  /*18110*/  IMAD.SHL.U32 R29, R29, 0x400, RZ ;  /* 0x000004001d1d7824 */ /* 0x000fca00078e00ff */
[----:B------:R-:W-:-:S05]  /*18120*/  LOP3.LUT R29, R29, 0x1800, RZ, 0xc0, !PT ;  /* 0x000018001d1d7812 */ /* 0x000fca00078ec0ff */
[----:B------:R-:W-:-:S05]  /*18130*/  IMAD R29, R28, 0x10, R29 ;  /* 0x000000101c1d7824 */ /* 0x000fca00078e021d */
[----:B------:R-:W-:Y:S02]  /*18140*/  LOP3.LUT R29, R29, 0x60, RZ, 0x3c, !PT ;  /* 0x000000601d1d7812 */ /* 0x000fe400078e3cff */
[----:B----4-:R-:W-:-:S03]  /*18150*/  ISETP.LT.AND P6, PT, R17, c[0x0][0x178], !P3 ;  /* 0x00005e0011007a0c */ /* 0x010fc60005fc1270 */
[----:B------:R-:W0:Y:S04]  /*18160*/  LDS.128 R16, [R29] ;  /* 0x000000001d107984 */ /* 0x000e280000000c00 */
[----:B--2---:R-:W-:Y:S04]  /*18170*/  @P4 STG.E.U16 [R22.64], R5 ;  /* 0x0000000516004986 */ /* 0x004fe8000c101504 */
[----:B0-----:R0:W-:Y:S04]  /*18180*/  STL [R1+0xae0], R17 ;  /* 0x000ae01101007387 */ /* 0x0011e80000100800 */
[----:B0-----:R-:W2:Y:S04]  /*18190*/  LDL R17, [R1+0x66c] ;  /* 0x00066c0001117983 */ /* 0x001ea80000100800 */
[----:B------:R-:W-:Y:S04]  /*181a0*/  STL [R1+0xadc], R18 ;  /* 0x000adc1201007387 */ /* 0x000fe80000100800 */
[----:B------:R0:W-:Y:S04]  /*181b0*/  STL [R1+0xac8], R19 ;  /* 0x000ac81301007387 */ /* 0x0001e80000100800 */
[----:B0-----:R-:W3:Y:S04]  /*181c0*/  LDL.LU R19, [R1+0xa68] ;  /* 0x000a680001137983 */ /* 0x001ee80000300800 */
[----:B------:R-:W4:Y:S01]  /*181d0*/  LDL.LU R23, [R1+0x150] ;  /* 0x0001500001177983 */ /* 0x000f220000300800 */
[C---:B------:R-:W-:Y:S01]  /*181e0*/  IADD3 R0, R26.reuse, c[0x0][0x198], RZ ;  /* 0x000066001a007a10 */ /* 0x040fe20007ffe0ff */
[----:B------:R-:W-:-:S02]  /*181f0*/  IMAD.WIDE R24, R26, 0x2, R10 ;  /* 0x000000021a187825 */ /* 0x000fc400078e020a */
[----:B------:R-:W2:Y:S02]  /*18200*/  LDL.LU R18, [R1+0x160] ;  /* 0x0001600001127983 */ /* 0x000ea40000300800 */
[----:B------:R-:W-:-:S04]  /*18210*/  IMAD.WIDE R26, R26, 0x2, R20 ;  /* 0x000000021a1a7825 */ /* 0x000fc800078e0214 */
[----:B------:R-:W-:Y:S01]  /*18220*/  IMAD.WIDE R28, R0, 0x2, R2 ;  /* 0x00000002001c7825 */ /* 0x000fe200078e0202 */
[----:B------:R-:W-:Y:S02]  /*18230*/  ISETP.LT.AND P4, PT, R14, c[0x0][0x178], !P3 ;  /* 0x00005e000e007a0c */ /* 0x000fe40005f81270 */
[----:B------:R-:W-:Y:S01]  /*18240*/  IADD3 R4, R15, 0x27, RZ ;  /* 0x000000270f047810 */ /* 0x000fe20007ffe0ff */
[----:B----4-:R-:W-:Y:S04]  /*18250*/  @P5 STG.E.U16 [R24.64], R23 ;  /* 0x0000001718005986 */ /* 0x010fe8000c101504 */
[----:B------:R-:W-:Y:S04]  /*18260*/  @P1 STG.E.U16 [R26.64], R12 ;  /* 0x0000000c1a001986 */ /* 0x000fe8000c101504 */
[----:B------:R0:W-:Y:S04]  /*18270*/  @P6 STG.E.U16 [R28.64], R13 ;  /* 0x0000000d1c006986 */ /* 0x0001e8000c101504 */
[----:B0-----:R-:W4:Y:S01]  /*18280*/  LDL.LU R13, [R1+0x140] ;  /* 0x00014000010d7983 */ /* 0x001f220000300800 */
[----:B------:R-:W-:-:S03]  /*18290*/  PRMT R29, R5, 0x7632, R29 ;  /* 0x00007632051d7816 */ /* 0x000fc6000000001d */
[----:B------:R-:W4:Y:S01]  /*182a0*/  LDL.LU R5, [R1+0xaec] ;  /* 0x000aec0001057983 */ /* 0x000f220000300800 */
[----:B------:R-:W-:Y:S02]  /*182b0*/  ISETP.LT.AND P5, PT, R6, c[0x0][0x178], !P3 ;  /* 0x00005e0006007a0c */ /* 0x000fe40005fa1270 */
[----:B---3--:R-:W-:Y:S01]  /*182c0*/  ISETP.LT.AND P6, PT, R19, c[0x0][0x178], !P3 ;  /* 0x00005e0013007a0c */ /* 0x008fe20005fc1270 */
[C---:B------:R-:W-:Y:S01]  /*182d0*/  IMAD.WIDE R26, R0.reuse, 0x2, R8 ;  /* 0x00000002001a7825 */ /* 0x040fe200078e0208 */
[----:B------:R-:W-:Y:S02]  /*182e0*/  PRMT R28, R23, 0x7632, R28 ;  /* 0x00007632171c7816 */ /* 0x000fe4000000001c */
[----:B--2---:R-:W-:Y:S01]  /*182f0*/  ISETP.LT.AND P1, PT, R17, c[0x0][0x178], !P2 ;  /* 0x00005e0011007a0c */ /* 0x004fe20005721270 */
[----:B------:R-:W-:Y:S01]  /*18300*/  IMAD.WIDE R24, R0, 0x2, R10 ;  /* 0x0000000200187825 */ /* 0x000fe200078e020a */
[----:B------:R-:W-:Y:S02]  /*18310*/  ISETP.GE.AND P0, PT, R4, c[0x0][0x17c], PT ;  /* 0x00005f0004007a0c */ /* 0x000fe40003f06270 */
[----:B------:R-:W-:Y:S01]  /*18320*/  PRMT R4, R12, 0x7632, R4 ;  /* 0x000076320c047816 */ /* 0x000fe20000000004 */
[C---:B------:R-:W-:Y:S01]  /*18330*/  IMAD.WIDE R22, R0.reuse, 0x2, R20 ;  /* 0x0000000200167825 */ /* 0x040fe200078e0214 */
[----:B------:R-:W-:Y:S01]  /*18340*/  IADD3 R0, R0, c[0x0][0x198], RZ ;  /* 0x0000660000007a10 */ /* 0x000fe20007ffe0ff */
[----:B------:R0:W-:Y:S01]  /*18350*/  @P4 STG.E.U16 [R26.64], R29 ;  /* 0x0000001d1a004986 */ /* 0x0001e2000c101504 */
[----:B------:R-:W-:-:S03]  /*18360*/  ISETP.LT.AND P4, PT, R14, c[0x0][0x178], !P2 ;  /* 0x00005e000e007a0c */ /* 0x000fc60005781270 */
[----:B------:R-:W-:Y:S01]  /*18370*/  @P5 STG.E.U16 [R24.64], R28 ;  /* 0x0000001c18005986 */ /* 0x000fe2000c101504 */
[----:B------:R-:W-:Y:S02]  /*18380*/  ISETP.LT.AND P5, PT, R6, c[0x0][0x178], !P2 ;  /* 0x00005e0006007a0c */ /* 0x000fe400057a1270 */
[----:B------:R-:W-:Y:S01]  /*18390*/  ISETP.LT.AND P2, PT, R19, c[0x0][0x178], !P2 ;  /* 0x00005e0013007a0c */ /* 0x000fe20005741270 */
[----:B------:R1:W-:Y:S01]  /*183a0*/  @P6 STG.E.U16 [R22.64], R4 ;  /* 0x0000000416006986 */ /* 0x0003e2000c101504 */
[----:B------:R-:W-:Y:S01]  /*183b0*/  ISETP.LT.AND P6, PT, R17, c[0x0][0x178], !P0 ;  /* 0x00005e0011007a0c */ /* 0x000fe200047c1270 */
[----:B0-----:R-:W-:-:S04]  /*183c0*/  IMAD.WIDE R26, R0, 0x2, R20 ;  /* 0x00000002001a7825 */ /* 0x001fc800078e0214 */
[C---:B-1----:R-:W-:Y:S01]  /*183d0*/  IMAD.WIDE R22, R0.reuse, 0x2, R2 ;  /* 0x0000000200167825 */ /* 0x042fe200078e0202 */
[----:B------:R-:W-:-:S03]  /*183e0*/  IADD3 R4, R0, c[0x0][0x198], RZ ;  /* 0x0000660000047a10 */ /* 0x000fc60007ffe0ff */
[----:B------:R-:W-:Y:S01]  /*183f0*/  IMAD.WIDE R24, R0, 0x2, R8 ;  /* 0x0000000200187825 */ /* 0x000fe200078e0208 */
[----:B------:R0:W-:Y:S03]  /*18400*/  @P1 STG.E.U16 [R22.64], R7 ;  /* 0x0000000716001986 */ /* 0x0001e6000c101504 */
[----:B------:R-:W-:Y:S01]  /*18410*/  IMAD.WIDE R28, R4, 0x2, R2 ;  /* 0x00000002041c7825 */ /* 0x000fe200078e0202 */
[----:B------:R-:W-:Y:S03]  /*18420*/  @P4 STG.E.U16 [R24.64], R18 ;  /* 0x0000001218004986 */ /* 0x000fe6000c101504 */
[----:B0-----:R-:W-:-:S05]  /*18430*/  IMAD.WIDE R22, R0, 0x2, R10 ;  /* 0x0000000200167825 */ /* 0x001fca00078e020a */
[----:B----4-:R-:W-:Y:S01]  /*18440*/  @P5 STG.E.U16 [R22.64], R13 ;  /* 0x0000000d16005986 */ /* 0x010fe2000c101504 */
[----:B------:R-:W-:-:S03]  /*18450*/  PRMT R5, R7, 0x7632, R5 ;  /* 0x0000763207057816 */ /* 0x000fc60000000005 */
[----:B------:R-:W-:Y:S04]  /*18460*/  @P2 STG.E.U16 [R26.64], R16 ;  /* 0x000000101a002986 */ /* 0x000fe8000c101504 */
[----:B------:R-:W2:Y:S04]  /*18470*/  LDL.LU R7, [R1+0xc4] ;  /* 0x0000c40001077983 */ /* 0x000ea80000300800 */
[----:B------:R0:W-:Y:S04]  /*18480*/  @P6 STG.E.U16 [R28.64], R5 ;  /* 0x000000051c006986 */ /* 0x0001e8000c101504 */
[----:B0-----:R-:W3:Y:S01]  /*18490*/  LDL.LU R5, [R1+0x84] ;  /* 0x0000840001057983 */ /* 0x001ee20000300800 */
[----:B------:R-:W-:-:S02]  /*184a0*/  ISETP.LT.AND P4, PT, R14, c[0x0][0x178], !P0 ;  /* 0x00005e000e007a0c */ /* 0x000fc40004781270 */
[----:B------:R-:W-:Y:S02]  /*184b0*/  IADD3 R12, R15, 0x28, RZ ;  /* 0x000000280f0c7810 */ /* 0x000fe40007ffe0ff */
[----:B------:R-:W-:Y:S02]  /*184c0*/  ISETP.LT.AND P5, PT, R6, c[0x0][0x178], !P0 ;  /* 0x00005e0006007a0c */ /* 0x000fe400047a1270 */
[----:B------:R-:W-:Y:S01]  /*184d0*/  ISETP.LT.AND P6, PT, R19, c[0x0][0x178], !P0 ;  /* 0x00005e0013007a0c */ /* 0x000fe200047c1270 */
[----:B------:R-:W-:Y:S01]  /*184e0*/  IMAD.WIDE R26, R4, 0x2, R8 ;  /* 0x00000002041a7825 */ /* 0x000fe200078e0208 */
[----:B------:R-:W-:Y:S02]  /*184f0*/  ISETP.GE.AND P3, PT, R12, c[0x0][0x17c], PT ;  /* 0x00005f000c007a0c */ /* 0x000fe40003f66270 */
[----:B------:R-:W-:Y:S01]  /*18500*/  PRMT R28, R18, 0x7632, R28 ;  /* 0x00007632121c7816 */ /* 0x000fe2000000001c */
[----:B------:R-:W-:Y:S01]  /*18510*/  IMAD.WIDE R24, R4, 0x2, R10 ;  /* 0x0000000204187825 */ /* 0x000fe200078e020a */
[----:B------:R-:W-:-:S02]  /*18520*/  ISETP.LT.AND P0, PT, R17, c[0x0][0x178], !P3 ;  /* 0x00005e0011007a0c */ /* 0x000fc40005f01270 */
[----:B------:R-:W-:Y:S01]  /*18530*/  PRMT R0, R13, 0x7632, R0 ;  /* 0x000076320d007816 */ /* 0x000fe20000000000 */
[----:B------:R-:W-:Y:S01]  /*18540*/  IMAD.WIDE R22, R4, 0x2, R20 ;  /* 0x0000000204167825 */ /* 0x000fe200078e0214 */
[----:B------:R-:W-:Y:S01]  /*18550*/  PRMT R16, R16, 0x7632, R16 ;  /* 0x0000763210107816 */ /* 0x000fe20000000010 */
[----:B------:R-:W-:Y:S01]  /*18560*/  @P4 STG.E.U16 [R26.64], R28 ;  /* 0x0000001c1a004986 */ /* 0x000fe2000c101504 */
[----:B------:R-:W-:Y:S02]  /*18570*/  IADD3 R4, R4, c[0x0][0x198], RZ ;  /* 0x0000660004047a10 */ /* 0x000fe40007ffe0ff */
[----:B------:R-:W-:Y:S01]  /*18580*/  ISETP.LT.AND P4, PT, R14, c[0x0][0x178], !P3 ;  /* 0x00005e000e007a0c */ /* 0x000fe20005f81270 */
[----:B------:R0:W-:Y:S04]  /*18590*/  @P5 STG.E.U16 [R24.64], R0 ;  /* 0x0000000018005986 */ /* 0x0001e8000c101504 */
[----:B------:R1:W-:Y:S01]  /*185a0*/  @P6 STG.E.U16 [R22.64], R16 ;  /* 0x0000001016006986 */ /* 0x0003e2000c101504 */
[----:B0-----:R-:W-:-:S04]  /*185b0*/  IMAD.WIDE R24, R4, 0x2, R8 ;  /* 0x0000000204187825 */ /* 0x001fc800078e0208 */
[----:B-1----:R-:W-:-:S05]  /*185c0*/  IMAD.WIDE R22, R4, 0x2, R2 ;  /* 0x0000000204167825 */ /* 0x002fca00078e0202 */
[----:B--2---:R0:W-:Y:S01]  /*185d0*/  @P0 STG.E.U16 [R22.64], R7 ;  /* 0x0000000716000986 */ /* 0x0041e2000c101504 */
[----:B------:R-:W-:-:S03]  /*185e0*/  PRMT R16, R7, 0x7632, R16 ;  /* 0x0000763207107816 */ /* 0x000fc60000000010 */
[----:B0-----:R-:W2:Y:S04]  /*185f0*/  LDL.LU R7, [R1+0x134] ;  /* 0x0001340001077983 */ /* 0x001ea80000300800 */
[----:B------:R-:W4:Y:S04]  /*18600*/  LDL.LU R13, [R1+0x124] ;  /* 0x00012400010d7983 */ /* 0x000f280000300800 */
[----:B------:R-:W2:Y:S04]  /*18610*/  LDL.LU R18, [R1+0x114] ;  /* 0x0001140001127983 */ /* 0x000ea80000300800 */
[----:B---3--:R0:W-:Y:S04]  /*18620*/  @P4 STG.E.U16 [R24.64], R5 ;  /* 0x0000000518004986 */ /* 0x0081e8000c101504 */
[----:B0-----:R-:W3:Y:S04]  /*18630*/  LDL.LU R24, [R1+0x74] ;  /* 0x0000740001187983 */ /* 0x001ee80000300800 */
[----:B------:R-:W2:Y:S01]  /*18640*/  LDL.LU R25, [R1+0x4] ;  /* 0x0000040001197983 */ /* 0x000ea20000300800 */
[----:B------:R-:W-:-:S02]  /*18650*/  IADD3 R12, R15, 0x29, RZ ;  /* 0x000000290f0c7810 */ /* 0x000fc40007ffe0ff */
[----:B------:R-:W-:Y:S02]  /*18660*/  ISETP.LT.AND P5, PT, R6, c[0x0][0x178], !P3 ;  /* 0x00005e0006007a0c */ /* 0x000fe40005fa1270 */
[----:B------:R-:W-:Y:S02]  /*18670*/  ISETP.GE.AND P1, PT, R12, c[0x0][0x17c], PT ;  /* 0x00005f000c007a0c */ /* 0x000fe40003f26270 */
[----:B------:R-:W-:Y:S02]  /*18680*/  ISETP.LT.AND P3, PT, R19, c[0x0][0x178], !P3 ;  /* 0x00005e0013007a0c */ /* 0x000fe40005f61270 */
[----:B------:R-:W-:Y:S02]  /*18690*/  ISETP.LT.AND P6, PT, R17, c[0x0][0x178], !P1 ;  /* 0x00005e0011007a0c */ /* 0x000fe40004fc1270 */
[C---:B------:R-:W-:Y:S01]  /*186a0*/  IADD3 R0, R4.reuse, c[0x0][0x198], RZ ;  /* 0x0000660004007a10 */ /* 0x040fe20007ffe0ff */
[----:B------:R-:W-:-:S04]  /*186b0*/  IMAD.WIDE R22, R4, 0x2, R10 ;  /* 0x0000000204167825 */ /* 0x000fc800078e020a */
[----:B------:R-:W-:-:S04]  /*186c0*/  IMAD.WIDE R26, R4, 0x2, R20 ;  /* 0x00000002041a7825 */ /* 0x000fc800078e0214 */
[----:B------:R-:W-:Y:S01]  /*186d0*/  IMAD.WIDE R28, R0, 0x2, R2 ;  /* 0x00000002001c7825 */ /* 0x000fe200078e0202 */
[----:B------:R-:W-:Y:S01]  /*186e0*/  IADD3 R12, R15, 0x2a, RZ ;  /* 0x0000002a0f0c7810 */ /* 0x000fe20007ffe0ff */
[----:B---3--:R-:W-:Y:S04]  /*186f0*/  @P5 STG.E.U16 [R22.64], R24 ;  /* 0x0000001816005986 */ /* 0x008fe8000c101504 */
[----:B--2---:R-:W-:Y:S04]  /*18700*/  @P3 STG.E.U16 [R26.64], R25 ;  /* 0x000000191a003986 */ /* 0x004fe8000c101504 */
[----:B------:R0:W-:Y:S02]  /*18710*/  @P6 STG.E.U16 [R28.64], R16 ;  /* 0x000000101c006986 */ /* 0x0001e4000c101504 */
[----:B0-----:R-:W-:-:S02]  /*18720*/  PRMT R28, R5, 0x7632, R28 ;  /* 0x00007632051c7816 */ /* 0x001fc4000000001c */
[----:B------:R-:W2:Y:S01]  /*18730*/  LDL.LU R5, [R1+0xae8] ;  /* 0x000ae80001057983 */ /* 0x000ea20000300800 */
[----:B------:R-:W-:Y:S02]  /*18740*/  ISETP.LT.AND P4, PT, R14, c[0x0][0x178], !P1 ;  /* 0x00005e000e007a0c */ /* 0x000fe40004f81270 */
[----:B------:R-:W-:Y:S02]  /*18750*/  ISETP.LT.AND P5, PT, R6, c[0x0][0x178], !P1 ;  /* 0x00005e0006007a0c */ /* 0x000fe40004fa1270 */
[----:B------:R-:W-:Y:S02]  /*18760*/  ISETP.GE.AND P2, PT, R12, c[0x0][0x17c], PT ;  /* 0x00005f000c007a0c */ /* 0x000fe40003f46270 */
[----:B------:R-:W-:Y:S02]  /*18770*/  IADD3 R12, R15, 0x2b, RZ ;  /* 0x0000002b0f0c7810 */ /* 0x000fe40007ffe0ff */
[----:B------:R-:W-:Y:S01]  /*18780*/  ISETP.LT.AND P6, PT, R19, c[0x0][0x178], !P1 ;  /* 0x00005e0013007a0c */ /* 0x000fe20004fc1270 */
[----:B------:R-:W-:Y:S01]  /*18790*/  IMAD.WIDE R22, R0, 0x2, R8 ;  /* 0x0000000200167825 */ /* 0x000fe200078e0208 */
[----:B------:R-:W-:-:S02]  /*187a0*/  ISETP.GE.AND P0, PT, R12, c[0x0][0x17c], PT ;  /* 0x00005f000c007a0c */ /* 0x000fc40003f06270 */
[----:B------:R-:W-:Y:S02]  /*187b0*/  PRMT R4, R24, 0x7632, R4 ;  /* 0x0000763218047816 */ /* 0x000fe40000000004 */
[----:B------:R-:W-:Y:S01]  /*187c0*/  PRMT R12, R25, 0x7632, R12 ;  /* 0x00007632190c7816 */ /* 0x000fe2000000000c */
[----:B------:R-:W-:Y:S01]  /*187d0*/  IMAD.WIDE R24, R0, 0x2, R10 ;  /* 0x0000000200187825 */ /* 0x000fe200078e020a */
[----:B------:R-:W-:-:S03]  /*187e0*/  ISETP.LT.AND P1, PT, R17, c[0x0][0x178], !P2 ;  /* 0x00005e0011007a0c */ /* 0x000fc60005721270 */
[C---:B------:R-:W-:Y:S01]  /*187f0*/  IMAD.WIDE R26, R0.reuse, 0x2, R20 ;  /* 0x00000002001a7825 */ /* 0x040fe200078e0214 */
[----:B------:R-:W-:Y:S01]  /*18800*/  IADD3 R0, R0, c[0x0][0x198], RZ ;  /* 0x0000660000007a10 */ /* 0x000fe20007ffe0ff */
[----:B------:R0:W-:Y:S01]  /*18810*/  @P4 STG.E.U16 [R22.64], R28 ;  /* 0x0000001c16004986 */ /* 0x0001e2000c101504 */
[----:B------:R-:W-:-:S03]  /*18820*/  ISETP.LT.AND P4, PT, R14, c[0x0][0x178], !P2 ;  /* 0x00005e000e007a0c */ /* 0x000fc60005781270 */
[----:B------:R1:W-:Y:S01]  /*18830*/  @P5 STG.E.U16 [R24.64], R4 ;  /* 0x0000000418005986 */ /* 0x0003e2000c101504 */
[----:B------:R-:W-:Y:S02]  /*18840*/  ISETP.LT.AND P5, PT, R6, c[0x0][0x178], !P2 ;  /* 0x00005e0006007a0c */ /* 0x000fe400057a1270 */
[----:B------:R-:W-:Y:S01]  /*18850*/  ISETP.LT.AND P2, PT, R19, c[0x0][0x178], !P2 ;  /* 0x00005e0013007a0c */ /* 0x000fe20005741270 */
[----:B------:R3:W-:Y:S01]  /*18860*/  @P6 STG.E.U16 [R26.64], R12 ;  /* 0x0000000c1a006986 */ /* 0x0007e2000c101504 */
[----:B------:R-:W-:Y:S01]  /*18870*/  ISETP.LT.AND P6, PT, R17, c[0x0][0x178], !P0 ;  /* 0x00005e0011007a0c */ /* 0x000fe200047c1270 */
[C---:B0-----:R-:W-:Y:S01]  /*18880*/  IMAD.WIDE R22, R0.reuse, 0x2, R2 ;  /* 0x0000000200167825 */ /* 0x041fe200078e0202 */
[----:B------:R-:W-:Y:S02]  /*18890*/  IADD3 R16, R15, 0x2c, RZ ;  /* 0x0000002c0f107810 */ /* 0x000fe40007ffe0ff */
[C---:B-1----:R-:W-:Y:S02]  /*188a0*/  IADD3 R4, R0.reuse, c[0x0][0x198], RZ ;  /* 0x0000660000047a10 */ /* 0x042fe40007ffe0ff */
[----:B------:R0:W-:Y:S01]  /*188b0*/  @P1 STG.E.U16 [R22.64], R7 ;  /* 0x0000000716001986 */ /* 0x0001e2000c101504 */
[----:B------:R-:W-:Y:S01]  /*188c0*/  IMAD.WIDE R24, R0, 0x2, R10 ;  /* 0x0000000200187825 */ /* 0x000fe200078e020a */
[----:B------:R-:W-:-:S02]  /*188d0*/  ISETP.GE.AND P3, PT, R16, c[0x0][0x17c], PT ;  /* 0x00005f0010007a0c */ /* 0x000fc40003f66270 */
[----:B------:R-:W-:Y:S01]  /*188e0*/  PRMT R16, R7, 0x7632, R16 ;  /* 0x0000763207107816 */ /* 0x000fe20000000010 */
[----:B---3--:R-:W-:-:S04]  /*188f0*/  IMAD.WIDE R26, R0, 0x2, R20 ;  /* 0x00000002001a7825 */ /* 0x008fc800078e0214 */
[----:B------:R-:W-:Y:S01]  /*18900*/  IMAD.WIDE R28, R4, 0x2, R2 ;  /* 0x00000002041c7825 */ /* 0x000fe200078e0202 */
[----:B0-----:R-:W3:Y:S03]  /*18910*/  LDL.LU R7, [R1+0x184] ;  /* 0x0001840001077983 */ /* 0x001ee60000300800 */
[--C-:B------:R-:W-:Y:S01]  /*18920*/  IMAD.WIDE R22, R0, 0x2, R8.reuse ;  /* 0x0000000200167825 */ /* 0x100fe200078e0208 */
[----:B------:R-:W3:Y:S04]  /*18930*/  LDL.LU R17, [R1+0x174] ;  /* 0x0001740001117983 */ /* 0x000ee80000300800 */
[----:B----4-:R-:W-:Y:S04]  /*18940*/  @P4 STG.E.U16 [R22.64], R13 ;  /* 0x0000000d16004986 */ /* 0x010fe8000c101504 */
[----:B------:R-:W-:Y:S04]  /*18950*/  @P5 STG.E.U16 [R24.64], R18 ;  /* 0x0000001218005986 */ /* 0x000fe8000c101504 */
[----:B--2---:R-:W-:Y:S04]  /*18960*/  @P2 STG.E.U16 [R26.64], R5 ;  /* 0x000000051a002986 */ /* 0x004fe8000c101504 */
[----:B------:R0:W-:Y:S04]  /*18970*/  @P6 STG.E.U16 [R28.64], R16 ;  /* 0x000000101c006986 */ /* 0x0001e8000c101504 */
[----:B0-----:R-:W2:Y:S01]  /*18980*/  LDL.LU R29, [R1+0x66c] ;  /* 0x00066c00011d7983 */ /* 0x001ea20000300800 */
[----:B------:R-:W-:Y:S01]  /*18990*/  ISETP.LT.AND P4, PT, R14, c[0x0][0x178], !P0 ;  /* 0x00005e000e007a0c */ /* 0x000fe20004781270 */
[----:B------:R-:W-:Y:S01]  /*189a0*/  IMAD.WIDE R22, R4, 0x2, R8 ;  /* 0x0000000204167825 */ /* 0x000fe200078e0208 */
[----:B------:R-:W-:-:S02]  /*189b0*/  ISETP.LT.AND P5, PT, R6, c[0x0][0x178], !P0 ;  /* 0x00005e0006007a0c */ /* 0x000fc400047a1270 */
[----:B------:R-:W-:Y:S02]  /*189c0*/  PRMT R0, R13, 0x7632, R0 ;  /* 0x000076320d007816 */ /* 0x000fe40000000000 */
[----:B------:R-:W-:Y:S01]  /*189d0*/  ISETP.LT.AND P6, PT, R19, c[0x0][0x178], !P0 ;  /* 0x00005e0013007a0c */ /* 0x000fe200047c1270 */
[----:B------:R-:W-:Y:S01]  /*189e0*/  IMAD.WIDE R24, R4, 0x2, R10 ;  /* 0x0000000204187825 */ /* 0x000fe200078e020a */
[----:B------:R-:W-:Y:S01]  /*189f0*/  IADD3 R12, R15, 0x2d, RZ ;  /* 0x0000002d0f0c7810 */ /* 0x000fe20007ffe0ff */
[----:B------:R-:W4:Y:S01]  /*18a00*/  LDL.LU R13, [R1+0xae4] ;  /* 0x000ae400010d7983 */ /* 0x000f220000300800 */
[----:B------:R-:W-:Y:S01]  /*18a10*/  PRMT R5, R18, 0x7632, R5 ;  /* 0x0000763212057816 */ /* 0x000fe20000000005 */
[C---:B------:R-:W-:Y:S01]  /*18a20*/  IMAD.WIDE R26, R4.reuse, 0x2, R20 ;  /* 0x00000002041a7825 */ /* 0x040fe200078e0214 */
[----:B------:R-:W-:Y:S01]  /*18a30*/  IADD3 R4, R4, c[0x0][0x198], RZ ;  /* 0x0000660004047a10 */ /* 0x000fe20007ffe0ff */
[----:B------:R0:W-:Y:S01]  /*18a40*/  @P4 STG.E.U16 [R22.64], R0 ;  /* 0x0000000016004986 */ /* 0x0001e2000c101504 */
[----:B------:R-:W-:-:S02]  /*18a50*/  ISETP.LT.AND P4, PT, R14, c[0x0][0x178], !P3 ;  /* 0x00005e000e007a0c */ /* 0x000fc40005f81270 */
[----:B------:R-:W-:Y:S02]  /*18a60*/  ISETP.GE.AND P1, PT, R12, c[0x0][0x17c], PT ;  /* 0x00005f000c007a0c */ /* 0x000fe40003f26270 */
[----:B------:R-:W-:Y:S01]  /*18a70*/  PRMT R12, R5, 0x7632, R12 ;  /* 0x00007632050c7816 */ /* 0x000fe2000000000c */
[----:B------:R1:W-:Y:S01]  /*18a80*/  @P5 STG.E.U16 [R24.64], R5 ;  /* 0x0000000518005986 */ /* 0x0003e2000c101504 */
[----:B0-----:R-:W-:-:S03]  /*18a90*/  IMAD.WIDE R22, R4, 0x2, R2 ;  /* 0x0000000204167825 */ /* 0x001fc600078e0202 */
[----:B------:R-:W-:Y:S01]  /*18aa0*/  @P6 STG.E.U16 [R26.64], R12 ;  /* 0x0000000c1a006986 */ /* 0x000fe2000c101504 */
[----:B-1----:R-:W-:Y:S01]  /*18ab0*/  IMAD.WIDE R24, R4, 0x2, R8 ;  /* 0x0000000204187825 */ /* 0x002fe200078e0208 */
[----:B---3--:R-:W-:Y:S02]  /*18ac0*/  PRMT R0, R7, 0x7632, R0 ;  /* 0x0000763207007816 */ /* 0x008fe40000000000 */
[----:B--2---:R-:W-:-:S13]  /*18ad0*/  ISETP.LT.AND P0, PT, R29, c[0x0][0x178], !P3 ;  /* 0x00005e001d007a0c */ /* 0x004fda0005f01270 */
[----:B------:R0:W-:Y:S04]  /*18ae0*/  @P0 STG.E.U16 [R22.64], R7 ;  /* 0x0000000716000986 */ /* 0x0001e8000c101504 */
[----:B------:R1:W-:Y:S04]  /*18af0*/  @P4 STG.E.U16 [R24.64], R17 ;  /* 0x0000001118004986 */ /* 0x0003e8000c101504 */
[----:B0-----:R-:W2:Y:S04]  /*18b00*/  LDL.LU R7, [R1+0x194] ;  /* 0x0001940001077983 */ /* 0x001ea80000300800 */
[----:B------:R-:W3:Y:S04]  /*18b10*/  LDL.LU R28, [R1+0x164] ;  /* 0x00016400011c7983 */ /* 0x000ee80000300800 */
[----:B------:R-:W2:Y:S04]  /*18b20*/  LDL.LU R18, [R1+0x144] ;  /* 0x0001440001127983 */ /* 0x000ea80000300800 */
[----:B-1----:R-:W2:Y:S01]  /*18b30*/  LDL.LU R25, [R1+0x154] ;  /* 0x0001540001197983 */ /* 0x002ea20000300800 */
[----:B------:R-:W-:-:S02]  /*18b40*/  ISETP.LT.AND P5, PT, R6, c[0x0][0x178], !P3 ;  /* 0x00005e0006007a0c */ /* 0x000fc40005fa1270 */
[----:B------:R-:W-:Y:S02]  /*18b50*/  ISETP.LT.AND P3, PT, R19, c[0x0][0x178], !P3 ;  /* 0x00005e0013007a0c */ /* 0x000fe40005f61270 */
[----:B------:R-:W-:Y:S02]  /*18b60*/  ISETP.LT.AND P6, PT, R29, c[0x0][0x178], !P1 ;  /* 0x00005e001d007a0c */ /* 0x000fe40004fc1270 */
[C---:B------:R-:W-:Y:S01]  /*18b70*/  IADD3 R12, R4.reuse, c[0x0][0x198], RZ ;  /* 0x00006600040c7a10 */ /* 0x040fe20007ffe0ff */
[----:B------:R-:W-:Y:S01]  /*18b80*/  IMAD.WIDE R22, R4, 0x2, R10 ;  /* 0x0000000204167825 */ /* 0x000fe200078e020a */
[----:B------:R-:W-:-:S03]  /*18b90*/  IADD3 R16, R15, 0x2e, RZ ;  /* 0x0000002e0f107810 */ /* 0x000fc60007ffe0ff */
[----:B------:R-:W-:Y:S01]  /*18ba0*/  IMAD.WIDE R4, R4, 0x2, R20 ;  /* 0x0000000204047825 */ /* 0x000fe200078e0214 */
[----:B------:R-:W-:-:S03]  /*18bb0*/  ISETP.LT.AND P4, PT, R14, c[0x0][0x178], !P1 ;  /* 0x00005e000e007a0c */ /* 0x000fc60004f81270 */
[----:B------:R-:W-:Y:S01]  /*18bc0*/  IMAD.WIDE R26, R12, 0x2, R2 ;  /* 0x000000020c1a7825 */ /* 0x000fe200078e0202 */
[----:B------:R-:W-:Y:S02]  /*18bd0*/  ISETP.GE.AND P2, PT, R16, c[0x0][0x17c], PT ;  /* 0x00005f0010007a0c */ /* 0x000fe40003f46270 */
[----:B------:R-:W-:-:S04]  /*18be0*/  IADD3 R16, R15, 0x2f, RZ ;  /* 0x0000002f0f107810 */ /* 0x000fc80007ffe0ff */
[----:B------:R-:W-:Y:S01]  /*18bf0*/  ISETP.GE.AND P0, PT, R16, c[0x0][0x17c], PT ;  /* 0x00005f0010007a0c */ /* 0x000fe20003f06270 */
[----:B--2---:R0:W-:Y:S01]  /*18c00*/  @P5 STG.E.U16 [R22.64], R25 ;  /* 0x0000001916005986 */ /* 0x0041e2000c101504 */
[----:B------:R-:W-:-:S03]  /*18c10*/  ISETP.LT.AND P5, PT, R6, c[0x0][0x178], !P1 ;  /* 0x00005e0006007a0c */ /* 0x000fc60004fa1270 */
[----:B----4-:R1:W-:Y:S04]  /*18c20*/  @P3 STG.E.U16 [R4.64], R13 ;  /* 0x0000000d04003986 */ /* 0x0103e8000c101504 */
[----:B------:R2:W-:Y:S01]  /*18c30*/  @P6 STG.E.U16 [R26.64], R0 ;  /* 0x000000001a006986 */ /* 0x0005e2000c101504 */
[----:B------:R-:W-:Y:S02]  /*18c40*/  ISETP.LT.AND P6, PT, R19, c[0x0][0x178], !P1 ;  /* 0x00005e0013007a0c */ /* 0x000fe40004fc1270 */
[----:B------:R-:W-:Y:S01]  /*18c50*/  ISETP.LT.AND P1, PT, R29, c[0x0][0x178], !P2 ;  /* 0x00005e001d007a0c */ /* 0x000fe20005721270 */
[----:B0-----:R-:W-:Y:S01]  /*18c60*/  IMAD.WIDE R22, R12, 0x2, R10 ;  /* 0x000000020c167825 */ /* 0x001fe200078e020a */
[----:B-1----:R-:W-:Y:S02]  /*18c70*/  PRMT R13, R25, 0x7632, R13 ;  /* 0x00007632190d7816 */ /* 0x002fe4000000000d */
[----:B--2---:R-:W-:-:S02]  /*18c80*/  PRMT R0, R17, 0x7632, R0 ;  /* 0x0000763211007816 */ /* 0x004fc40000000000 */
[----:B------:R-:W2:Y:S01]  /*18c90*/  LDL.LU R17, [R1+0xae0] ;  /* 0x000ae00001117983 */ /* 0x000ea20000300800 */
[----:B------:R-:W-:-:S04]  /*18ca0*/  IMAD.WIDE R4, R12, 0x2, R8 ;  /* 0x000000020c047825 */ /* 0x000fc800078e0208 */
[C---:B------:R-:W-:Y:S01]  /*18cb0*/  IMAD.WIDE R24, R12.reuse, 0x2, R20 ;  /* 0x000000020c187825 */ /* 0x040fe200078e0214 */
[----:B------:R-:W-:Y:S01]  /*18cc0*/  IADD3 R12, R12, c[0x0][0x198], RZ ;  /* 0x000066000c0c7a10 */ /* 0x000fe20007ffe0ff */
[----:B------:R0:W-:Y:S01]  /*18cd0*/  @P4 STG.E.U16 [R4.64], R0 ;  /* 0x0000000004004986 */ /* 0x0001e2000c101504 */
[----:B------:R-:W-:-:S03]  /*18ce0*/  PRMT R16, R13, 0x7632, R16 ;  /* 0x000076320d107816 */ /* 0x000fc60000000010 */
[----:B------:R-:W-:Y:S04]  /*18cf0*/  @P5 STG.E.U16 [R22.64], R13 ;  /* 0x0000000d16005986 */ /* 0x000fe8000c101504 */
[----:B------:R-:W-:Y:S01]  /*18d00*/  @P6 STG.E.U16 [R24.64], R16 ;  /* 0x0000001018006986 */ /* 0x000fe2000c101504 */
[----:B0-----:R-:W-:Y:S01]  /*18d10*/  IMAD.WIDE R4, R12, 0x2, R2 ;  /* 0x000000020c047825 */ /* 0x001fe200078e0202 */
[----:B------:R-:W-:-:S04]  /*18d20*/  PRMT R0, R7, 0x7632, R0 ;  /* 0x0000763207007816 */ /* 0x000fc80000000000 */
[----:B------:R0:W-:Y:S04]  /*18d30*/  @P1 STG.E.U16 [R4.64], R7 ;  /* 0x0000000704001986 */ /* 0x0001e8000c101504 */
[----:B0-----:R-:W4:Y:S01]  /*18d40*/  LDL.LU R7, [R1+0xc8] ;  /* 0x0000c80001077983 */ /* 0x001f220000300800 */
        /* <DEDUP_REMOVED lines=8> */
[----:B---3--:R0:W-:Y:S02]  /*18dd0*/  @P4 STG.E.U16 [R22.64], R28 ;  /* 0x0000001c16004986 */ /* 0x0081e4000c101504 */
[----:B------:R-:W-:Y:S01]  /*18de0*/  IMAD.WIDE R12, R12, 0x2, R20 ;  /* 0x000000020c0c7825 */ /* 0x000fe200078e0214 */
[----:B------:R-:W-:-:S03]  /*18df0*/  ISETP.LT.AND P4, PT, R14, c[0x0][0x178], !P0 ;  /* 0x00005e000e007a0c */ /* 0x000fc60004781270 */
[----:B------:R-:W-:Y:S01]  /*18e00*/  IMAD.WIDE R24, R16, 0x2, R2 ;  /* 0x0000000210187825 */ /* 0x000fe200078e0202 */
[----:B------:R-:W-:Y:S01]  /*18e10*/  ISETP.GE.AND P3, PT, R26, c[0x0][0x17c], PT ;  /* 0x00005f001a007a0c */ /* 0x000fe20003f66270 */
[----:B------:R1:W-:Y:S01]  /*18e20*/  @P5 STG.E.U16 [R4.64], R18 ;  /* 0x0000001204005986 */ /* 0x0003e2000c101504 */
[----:B------:R-:W-:Y:S01]  /*18e30*/  ISETP.LT.AND P5, PT, R6, c[0x0][0x178], !P0 ;  /* 0x00005e0006007a0c */ /* 0x000fe200047a1270 */
[----:B0-----:R-:W-:Y:S01]  /*18e40*/  IMAD.WIDE R22, R16, 0x2, R20 ;  /* 0x0000000210167825 */ /* 0x001fe200078e0214 */
[----:B------:R-:W-:-:S03]  /*18e50*/  IADD3 R26, R15, 0x31, RZ ;  /* 0x000000310f1a7810 */ /* 0x000fc60007ffe0ff */
[----:B-1----:R-:W-:Y:S01]  /*18e60*/  IMAD.WIDE R4, R16, 0x2, R8 ;  /* 0x0000000210047825 */ /* 0x002fe200078e0208 */
[----:B------:R-:W-:Y:S01]  /*18e70*/  ISETP.GE.AND P1, PT, R26, c[0x0][0x17c], PT ;  /* 0x00005f001a007a0c */ /* 0x000fe20003f26270 */
[----:B--2---:R0:W-:Y:S01]  /*18e80*/  @P2 STG.E.U16 [R12.64], R17 ;  /* 0x000000110c002986 */ /* 0x0041e2000c101504 */
[----:B------:R-:W-:-:S03]  /*18e90*/  ISETP.LT.AND P2, PT, R29, c[0x0][0x178], !P3 ;  /* 0x00005e001d007a0c */ /* 0x000fc60005f41270 */
[----:B------:R1:W-:Y:S01]  /*18ea0*/  @P6 STG.E.U16 [R24.64], R0 ;  /* 0x0000000018006986 */ /* 0x0003e2000c101504 */
[----:B------:R-:W-:Y:S01]  /*18eb0*/  ISETP.LT.AND P6, PT, R19, c[0x0][0x178], !P0 ;  /* 0x00005e0013007a0c */ /* 0x000fe200047c1270 */
[----:B0-----:R-:W-:Y:S01]  /*18ec0*/  IMAD.WIDE R12, R16, 0x2, R10 ;  /* 0x00000002100c7825 */ /* 0x001fe200078e020a */
[----:B------:R-:W-:Y:S02]  /*18ed0*/  PRMT R17, R18, 0x7632, R17 ;  /* 0x0000763212117816 */ /* 0x000fe40000000011 */
[----:B------:R-:W-:Y:S01]  /*18ee0*/  IADD3 R16, R16, c[0x0][0x198], RZ ;  /* 0x0000660010107a10 */ /* 0x000fe20007ffe0ff */
[----:B------:R-:W2:Y:S01]  /*18ef0*/  LDL.LU R18, [R1+0x88] ;  /* 0x0000880001127983 */ /* 0x000ea20000300800 */
[----:B-1----:R-:W-:Y:S02]  /*18f00*/  PRMT R0, R28, 0x7632, R0 ;  /* 0x000076321c007816 */ /* 0x002fe40000000000 */
[----:B------:R-:W-:Y:S01]  /*18f10*/  IADD3 R25, R15, 0x32, RZ ;  /* 0x000000320f197810 */ /* 0x000fe20007ffe0ff */
[----:B------:R-:W3:Y:S01]  /*18f20*/  LDL.LU R26, [R1+0x8] ;  /* 0x00000800011a7983 */ /* 0x000ee20000300800 */
[----:B------:R-:W-:-:S02]  /*18f30*/  PRMT R24, R17, 0x7632, R24 ;  /* 0x0000763211187816 */ /* 0x000fc40000000018 */
[----:B------:R-:W-:Y:S01]  /*18f40*/  ISETP.GE.AND P0, PT, R25, c[0x0][0x17c], PT ;  /* 0x00005f0019007a0c */ /* 0x000fe20003f06270 */
[----:B------:R0:W-:Y:S01]  /*18f50*/  @P4 STG.E.U16 [R4.64], R0 ;  /* 0x0000000004004986 */ /* 0x0001e2000c101504 */
[----:B------:R-:W-:-:S03]  /*18f60*/  IADD3 R25, R15, 0x33, RZ ;  /* 0x000000330f197810 */ /* 0x000fc60007ffe0ff */
[----:B------:R-:W-:Y:S04]  /*18f70*/  @P5 STG.E.U16 [R12.64], R17 ;  /* 0x000000110c005986 */ /* 0x000fe8000c101504 */
[----:B------:R1:W-:Y:S01]  /*18f80*/  @P6 STG.E.U16 [R22.64], R24 ;  /* 0x0000001816006986 */ /* 0x0003e2000c101504 */
[----:B0-----:R-:W-:-:S03]  /*18f90*/  IMAD.WIDE R4, R16, 0x2, R2 ;  /* 0x0000000210047825 */ /* 0x001fc600078e0202 */
[----:B------:R-:W3:Y:S04]  /*18fa0*/  LDL.LU R28, [R1+0x138] ;  /* 0x00013800011c7983 */ /* 0x000ee80000300800 */
[----:B----4-:R0:W-:Y:S01]  /*18fb0*/  @P2 STG.E.U16 [R4.64], R7 ;  /* 0x0000000704002986 */ /* 0x0101e2000c101504 */
[----:B------:R-:W-:Y:S02]  /*18fc0*/  ISETP.GE.AND P2, PT, R25, c[0x0][0x17c], PT ;  /* 0x00005f0019007a0c */ /* 0x000fe40003f46270 */
[----:B-1----:R-:W-:Y:S01]  /*18fd0*/  PRMT R24, R7, 0x7632, R24 ;  /* 0x0000763207187816 */ /* 0x002fe20000000018 */
[----:B------:R-:W4:Y:S04]  /*18fe0*/  LDL.LU R27, [R1+0x128] ;  /* 0x00012800011b7983 */ /* 0x000f280000300800 */
[----:B0-----:R-:W3:Y:S04]  /*18ff0*/  LDL.LU R7, [R1+0x118] ;  /* 0x0001180001077983 */ /* 0x001ee80000300800 */
[----:B------:R-:W3:Y:S01]  /*19000*/  LDL.LU R25, [R1+0x78] ;  /* 0x0000780001197983 */ /* 0x000ee20000300800 */
[----:B------:R-:W-:-:S02]  /*19010*/  ISETP.LT.AND P4, PT, R14, c[0x0][0x178], !P3 ;  /* 0x00005e000e007a0c */ /* 0x000fc40005f81270 */
[----:B------:R-:W-:Y:S01]  /*19020*/  ISETP.LT.AND P5, PT, R6, c[0x0][0x178], !P3 ;  /* 0x00005e0006007a0c */ /* 0x000fe20005fa1270 */
[C---:B------:R-:W-:Y:S01]  /*19030*/  IMAD.WIDE R12, R16.reuse, 0x2, R8 ;  /* 0x00000002100c7825 */ /* 0x040fe200078e0208 */
[----:B------:R-:W-:Y:S02]  /*19040*/  ISETP.LT.AND P3, PT, R19, c[0x0][0x178], !P3 ;  /* 0x00005e0013007a0c */ /* 0x000fe40005f61270 */
[----:B------:R-:W-:Y:S01]  /*19050*/  ISETP.LT.AND P6, PT, R29, c[0x0][0x178], !P1 ;  /* 0x00005e001d007a0c */ /* 0x000fe20004fc1270 */
[C---:B------:R-:W-:Y:S01]  /*19060*/  IMAD.WIDE R4, R16.reuse, 0x2, R10 ;  /* 0x0000000210047825 */ /* 0x040fe200078e020a */
[----:B------:R-:W-:-:S03]  /*19070*/  IADD3 R0, R16, c[0x0][0x198], RZ ;  /* 0x0000660010007a10 */ /* 0x000fc60007ffe0ff */
[----:B------:R-:W-:-:S04]  /*19080*/  IMAD.WIDE R16, R16, 0x2, R20 ;  /* 0x0000000210107825 */ /* 0x000fc800078e0214 */
[----:B------:R-:W-:Y:S01]  /*19090*/  IMAD.WIDE R22, R0, 0x2, R2 ;  /* 0x0000000200167825 */ /* 0x000fe200078e0202 */
[----:B--2---:R0:W-:Y:S01]  /*190a0*/  @P4 STG.E.U16 [R12.64], R18 ;  /* 0x000000120c004986 */ /* 0x0041e2000c101504 */
[----:B------:R-:W-:Y:S02]  /*190b0*/  ISETP.LT.AND P4, PT, R14, c[0x0][0x178], !P1 ;  /* 0x00005e000e007a0c */ /* 0x000fe40004f81270 */
[----:B0-----:R-:W-:Y:S01]  /*190c0*/  IMAD.WIDE R12, R0, 0x2, R10 ;  /* 0x00000002000c7825 */ /* 0x001fe200078e020a */
[----:B---3--:R0:W-:Y:S01]  /*190d0*/  @P5 STG.E.U16 [R4.64], R25 ;  /* 0x0000001904005986 */ /* 0x0081e2000c101504 */
[----:B------:R-:W-:-:S03]  /*190e0*/  ISETP.LT.AND P5, PT, R6, c[0x0][0x178], !P1 ;  /* 0x00005e0006007a0c */ /* 0x000fc60004fa1270 */
[----:B------:R-:W-:Y:S04]  /*190f0*/  @P3 STG.E.U16 [R16.64], R26 ;  /* 0x0000001a10003986 */ /* 0x000fe8000c101504 */
[----:B------:R1:W-:Y:S01]  /*19100*/  @P6 STG.E.U16 [R22.64], R24 ;  /* 0x0000001816006986 */ /* 0x0003e2000c101504 */
[----:B0-----:R-:W-:Y:S01]  /*19110*/  IMAD.WIDE R4, R0, 0x2, R8 ;  /* 0x0000000200047825 */ /* 0x001fe200078e0208 */
[----:B-1----:R-:W-:Y:S02]  /*19120*/  PRMT R22, R18, 0x7632, R22 ;  /* 0x0000763212167816 */ /* 0x002fe40000000016 */
[----:B------:R-:W-:Y:S01]  /*19130*/  PRMT R23, R25, 0x7632, R23 ;  /* 0x0000763219177816 */ /* 0x000fe20000000017 */
[----:B------:R-:W2:Y:S04]  /*19140*/  LDL.LU R18, [R1+0xadc] ;  /* 0x000adc0001127983 */ /* 0x000ea80000300800 */
[----:B------:R0:W-:Y:S04]  /*19150*/  @P4 STG.E.U16 [R4.64], R22 ;  /* 0x0000001604004986 */ /* 0x0001e8000c101504 */
[----:B------:R-:W-:Y:S01]  /*19160*/  @P5 STG.E.U16 [R12.64], R23 ;  /* 0x000000170c005986 */ /* 0x000fe2000c101504 */
[----:B------:R-:W-:-:S03]  /*19170*/  ISETP.LT.AND P5, PT, R6, c[0x0][0x178], !P0 ;  /* 0x00005e0006007a0c */ /* 0x000fc600047a1270 */
[----:B------:R-:W3:Y:S01]  /*19180*/  LDL.LU R6, [R1+0xad8] ;  /* 0x000ad80001067983 */ /* 0x000ee20000300800 */
[----:B------:R-:W-:Y:S02]  /*19190*/  ISETP.LT.AND P6, PT, R19, c[0x0][0x178], !P1 ;  /* 0x00005e0013007a0c */ /* 0x000fe40004fc1270 */
[----:B------:R-:W-:Y:S01]  /*191a0*/  ISETP.LT.AND P1, PT, R29, c[0x0][0x178], !P0 ;  /* 0x00005e001d007a0c */ /* 0x000fe20004721270 */
[C---:B------:R-:W-:Y:S01]  /*191b0*/  IMAD.WIDE R16, R0.reuse, 0x2, R20 ;  /* 0x0000000200107825 */ /* 0x040fe200078e0214 */
[----:B------:R-:W-:Y:S02]  /*191c0*/  IADD3 R0, R0, c[0x0][0x198], RZ ;  /* 0x0000660000007a10 */ /* 0x000fe40007ffe0ff */
[----:B------:R-:W-:Y:S02]  /*191d0*/  PRMT R24, R26, 0x7632, R24 ;  /* 0x000076321a187816 */ /* 0x000fe40000000018 */
[C---:B------:R-:W-:Y:S01]  /*191e0*/  IADD3 R25, R15.reuse, 0x34, RZ ;  /* 0x000000340f197810 */ /* 0x040fe20007ffe0ff */
[----:B0-----:R-:W-:Y:S01]  /*191f0*/  IMAD.WIDE R4, R0, 0x2, R2 ;  /* 0x0000000200047825 */ /* 0x001fe200078e0202 */
[----:B------:R-:W-:-:S02]  /*19200*/  IADD3 R26, R15, 0x35, RZ ;  /* 0x000000350f1a7810 */ /* 0x000fc40007ffe0ff */
[----:B------:R-:W-:Y:S01]  /*19210*/  ISETP.GE.AND P3, PT, R25, c[0x0][0x17c], PT ;  /* 0x00005f0019007a0c */ /* 0x000fe20003f66270 */
[----:B------:R-:W-:Y:S01]  /*19220*/  @P6 STG.E.U16 [R16.64], R24 ;  /* 0x0000001810006986 */ /* 0x000fe2000c101504 */
[----:B------:R-:W-:-:S03]  /*19230*/  PRMT R25, R28, 0x7632, R25 ;  /* 0x000076321c197816 */ /* 0x000fc60000000019 */
[----:B------:R0:W-:Y:S01]  /*19240*/  @P1 STG.E.U16 [R4.64], R28 ;  /* 0x0000001c04001986 */ /* 0x0001e2000c101504 */
[----:B------:R-:W-:-:S03]  /*19250*/  ISETP.GE.AND P1, PT, R26, c[0x0][0x17c], PT ;  /* 0x00005f001a007a0c */ /* 0x000fc60003f26270 */
[----:B0-----:R-:W2:Y:S04]  /*19260*/  LDL.LU R28, [R1+0x188] ;  /* 0x00018800011c7983 */ /* 0x001ea80000300800 */
[----:B------:R-:W2:Y:S01]  /*19270*/  LDL.LU R26, [R1+0xa88] ;  /* 0x000a8800011a7983 */ /* 0x000ea20000300800 */
[----:B------:R-:W-:Y:S02]  /*19280*/  ISETP.LT.AND P4, PT, R14, c[0x0][0x178], !P0 ;  /* 0x00005e000e007a0c */ /* 0x000fe40004781270 */
[----:B------:R-:W-:Y:S02]  /*19290*/  ISETP.LT.AND P0, PT, R19, c[0x0][0x178], !P0 ;  /* 0x00005e0013007a0c */ /* 0x000fe40004701270 */
[----:B------:R-:W-:Y:S02]  /*192a0*/  ISETP.LT.AND P6, PT, R29, c[0x0][0x178], !P2 ;  /* 0x00005e001d007a0c */ /* 0x000fe400057c1270 */
[C---:B------:R-:W-:Y:S01]  /*192b0*/  IADD3 R24, R0.reuse, c[0x0][0x198], RZ ;  /* 0x0000660000187a10 */ /* 0x040fe20007ffe0ff */
[----:B------:R-:W-:-:S04]  /*192c0*/  IMAD.WIDE R12, R0, 0x2, R8 ;  /* 0x00000002000c7825 */ /* 0x000fc800078e0208 */
[----:B------:R-:W-:-:S04]  /*192d0*/  IMAD.WIDE R4, R0, 0x2, R10 ;  /* 0x0000000200047825 */ /* 0x000fc800078e020a */
[----:B------:R-:W-:Y:S01]  /*192e0*/  IMAD.WIDE R16, R0, 0x2, R20 ;  /* 0x0000000200107825 */ /* 0x000fe200078e0214 */
[----:B----4-:R-:W-:Y:S03]  /*192f0*/  @P4 STG.E.U16 [R12.64], R27 ;  /* 0x0000001b0c004986 */ /* 0x010fe6000c101504 */
[----:B------:R-:W-:Y:S01]  /*19300*/  IMAD.WIDE R22, R24, 0x2, R2 ;  /* 0x0000000218167825 */ /* 0x000fe200078e0202 */
[----:B------:R-:W-:Y:S01]  /*19310*/  @P5 STG.E.U16 [R4.64], R7 ;  /* 0x0000000704005986 */ /* 0x000fe2000c101504 */
[----:B------:R-:W-:-:S03]  /*19320*/  ISETP.LT.AND P5, PT, R14, c[0x0][0x178], !P3 ;  /* 0x00005e000e007a0c */ /* 0x000fc60005fa1270 */
[----:B---3--:R-:W-:Y:S04]  /*19330*/  @P0 STG.E.U16 [R16.64], R6 ;  /* 0x0000000610000986 */ /* 0x008fe8000c101504 */
[----:B------:R0:W-:Y:S01]  /*19340*/  @P6 STG.E.U16 [R22.64], R25 ;  /* 0x0000001916006986 */ /* 0x0001e2000c101504 */
[----:B------:R-:W-:-:S03]  /*19350*/  ISETP.LT.AND P0, PT, R14, c[0x0][0x178], !P2 ;  /* 0x00005e000e007a0c */ /* 0x000fc60005701270 */
[----:B0-----:R-:W3:Y:S01]  /*19360*/  LDL.LU R23, [R1+0x178] ;  /* 0x0001780001177983 */ /* 0x001ee20000300800 */
[----:B------:R-:W-:-:S03]  /*19370*/  PRMT R6, R7, 0x7632, R6 ;  /* 0x0000763207067816 */ /* 0x000fc60000000006 */
[----:B------:R-:W4:Y:S04]  /*19380*/  LDL.LU R7, [R1+0x158] ;  /* 0x0001580001077983 */ /* 0x000f280000300800 */
[----:B------:R-:W4:Y:S01]  /*19390*/  LDL.LU R14, [R1+0xad4] ;  /* 0x000ad400010e7983 */ /* 0x000f220000300800 */
[----:B------:R-:W-:Y:S01]  /*193a0*/  PRMT R22, R27, 0x7632, R22 ;  /* 0x000076321b167816 */ /* 0x000fe20000000016 */
[----:B------:R-:W-:Y:S01]  /*193b0*/  IMAD.WIDE R12, R24, 0x2, R8 ;  /* 0x00000002180c7825 */ /* 0x000fe200078e0208 */
[----:B--2---:R-:W-:Y:S02]  /*193c0*/  ISETP.LT.AND P4, PT, R26, c[0x0][0x178], !P2 ;  /* 0x00005e001a007a0c */ /* 0x004fe40005781270 */
[----:B------:R-:W-:Y:S01]  /*193d0*/  ISETP.LT.AND P2, PT, R19, c[0x0][0x178], !P2 ;  /* 0x00005e0013007a0c */ /* 0x000fe20005741270 */
[C---:B------:R-:W-:Y:S01]  /*193e0*/  IMAD.WIDE R4, R24.reuse, 0x2, R10 ;  /* 0x0000000218047825 */ /* 0x040fe200078e020a */
[----:B------:R-:W-:-:S02]  /*193f0*/  IADD3 R0, R24, c[0x0][0x198], RZ ;  /* 0x0000660018007a10 */ /* 0x000fc40007ffe0ff */
[----:B------:R-:W-:Y:S01]  /*19400*/  PRMT R16, R6, 0x7632, R16 ;  /* 0x0000763206107816 */ /* 0x000fe20000000010 */
[----:B------:R-:W-:Y:S01]  /*19410*/  IMAD.WIDE R24, R24, 0x2, R20 ;  /* 0x0000000218187825 */ /* 0x000fe200078e0214 */
[----:B------:R0:W-:Y:S01]  /*19420*/  @P0 STG.E.U16 [R12.64], R22 ;  /* 0x000000160c000986 */ /* 0x0001e2000c101504 */
[----:B------:R-:W-:-:S04]  /*19430*/  ISETP.LT.AND P6, PT, R29, c[0x0][0x178], !P3 ;  /* 0x00005e001d007a0c */ /* 0x000fc80005fc1270 */
[----:B------:R-:W-:Y:S04]  /*19440*/  @P4 STG.E.U16 [R4.64], R6 ;  /* 0x0000000604004986 */ /* 0x000fe8000c101504 */
[----:B------:R1:W-:Y:S01]  /*19450*/  @P2 STG.E.U16 [R24.64], R16 ;  /* 0x0000001018002986 */ /* 0x0003e2000c101504 */
[----:B0-----:R-:W-:-:S03]  /*19460*/  IMAD.WIDE R12, R0, 0x2, R2 ;  /* 0x00000002000c7825 */ /* 0x001fc600078e0202 */
[----:B-1----:R-:W2:Y:S01]  /*19470*/  LDL.LU R25, [R1+0xa54] ;  /* 0x000a540001197983 */ /* 0x002ea20000300800 */
[----:B------:R-:W-:Y:S02]  /*19480*/  IADD3 R6, R15, 0x37, RZ ;  /* 0x000000370f067810 */ /* 0x000fe40007ffe0ff */
[----:B------:R-:W-:Y:S01]  /*19490*/  ISETP.LT.AND P4, PT, R26, c[0x0][0x178], !P3 ;  /* 0x00005e001a007a0c */ /* 0x000fe20005f81270 */
[----:B------:R0:W-:Y:S01]  /*194a0*/  @P6 STG.E.U16 [R12.64], R28 ;  /* 0x0000001c0c006986 */ /* 0x0001e2000c101504 */
[----:B------:R-:W-:Y:S01]  /*194b0*/  ISETP.LT.AND P3, PT, R19, c[0x0][0x178], !P3 ;  /* 0x00005e0013007a0c */ /* 0x000fe20005f61270 */
[----:B------:R-:W-:Y:S01]  /*194c0*/  IMAD.WIDE R4, R0, 0x2, R8 ;  /* 0x0000000200047825 */ /* 0x000fe200078e0208 */
[----:B------:R-:W-:Y:S01]  /*194d0*/  ISETP.LT.AND P6, PT, R29, c[0x0][0x178], !P1 ;  /* 0x00005e001d007a0c */ /* 0x000fe20004fc1270 */
[----:B------:R-:W2:Y:S01]  /*194e0*/  LDL.LU R27, [R1+0x168] ;  /* 0x00016800011b7983 */ /* 0x000ea20000300800 */
[----:B------:R-:W-:Y:S02]  /*194f0*/  ISETP.GE.AND P2, PT, R6, c[0x0][0x17c], PT ;  /* 0x00005f0006007a0c */ /* 0x000fe40003f46270 */
[----:B------:R-:W-:-:S02]  /*19500*/  IADD3 R17, R15, 0x36, RZ ;  /* 0x000000360f117810 */ /* 0x000fc40007ffe0ff */
[C---:B------:R-:W-:Y:S02]  /*19510*/  IADD3 R6, R0.reuse, c[0x0][0x198], RZ ;  /* 0x0000660000067a10 */ /* 0x040fe40007ffe0ff */
[----:B------:R-:W-:Y:S01]  /*19520*/  ISETP.GE.AND P0, PT, R17, c[0x0][0x17c], PT ;  /* 0x00005f0011007a0c */ /* 0x000fe20003f06270 */
[----:B0-----:R-:W-:Y:S01]  /*19530*/  IMAD.WIDE R12, R0, 0x2, R20 ;  /* 0x00000002000c7825 */ /* 0x001fe200078e0214 */
[----:B------:R-:W-:Y:S02]  /*19540*/  PRMT R24, R28, 0x7632, R24 ;  /* 0x000076321c187816 */ /* 0x000fe40000000018 */
[----:B------:R-:W2:Y:S01]  /*19550*/  LDL.LU R28, [R1+0x148] ;  /* 0x00014800011c7983 */ /* 0x000ea20000300800 */
[----:B------:R-:W-:-:S03]  /*19560*/  IMAD.WIDE R16, R6, 0x2, R2 ;  /* 0x0000000206107825 */ /* 0x000fc600078e0202 */
[----:B---3--:R0:W-:Y:S02]  /*19570*/  @P5 STG.E.U16 [R4.64], R23 ;  /* 0x0000001704005986 */ /* 0x0081e4000c101504 */
[----:B0-----:R-:W-:-:S05]  /*19580*/  IMAD.WIDE R4, R0, 0x2, R10 ;  /* 0x0000000200047825 */ /* 0x001fca00078e020a */
[----:B----4-:R-:W-:Y:S04]  /*19590*/  @P4 STG.E.U16 [R4.64], R7 ;  /* 0x0000000704004986 */ /* 0x010fe8000c101504 */
[----:B------:R-:W-:Y:S04]  /*195a0*/  @P3 STG.E.U16 [R12.64], R14 ;  /* 0x0000000e0c003986 */ /* 0x000fe8000c101504 */
[----:B------:R0:W-:Y:S04]  /*195b0*/  @P6 STG.E.U16 [R16.64], R24 ;  /* 0x0000001810006986 */ /* 0x0001e8000c101504 */
[----:B0-----:R-:W3:Y:S01]  /*195c0*/  LDL.LU R24, [R1+0x198] ;  /* 0x0001980001187983 */ /* 0x001ee20000300800 */
[----:B------:R-:W-:Y:S01]  /*195d0*/  PRMT R0, R23, 0x7632, R0 ;  /* 0x0000763217007816 */ /* 0x000fe20000000000 */
[----:B------:R-:W-:Y:S01]  /*195e0*/  IMAD.WIDE R22, R6, 0x2, R8 ;  /* 0x0000000206167825 */ /* 0x000fe200078e0208 */
[----:B------:R-:W-:-:S02]  /*195f0*/  ISETP.LT.AND P3, PT, R26, c[0x0][0x178], !P1 ;  /* 0x00005e001a007a0c */ /* 0x000fc40004f61270 */
[----:B--2---:R-:W-:Y:S02]  /*19600*/  ISETP.LT.AND P5, PT, R25, c[0x0][0x178], !P1 ;  /* 0x00005e0019007a0c */ /* 0x004fe40004fa1270 */
[----:B------:R-:W-:Y:S02]  /*19610*/  ISETP.LT.AND P1, PT, R19, c[0x0][0x178], !P1 ;  /* 0x00005e0013007a0c */ /* 0x000fe40004f21270 */
[----:B------:R-:W-:Y:S01]  /*19620*/  ISETP.LT.AND P6, PT, R29, c[0x0][0x178], !P0 ;  /* 0x00005e001d007a0c */ /* 0x000fe200047c1270 */
[----:B------:R-:W-:Y:S01]  /*19630*/  IMAD.WIDE R4, R6, 0x2, R10 ;  /* 0x0000000206047825 */ /* 0x000fe200078e020a */
[----:B------:R-:W-:Y:S02]  /*19640*/  PRMT R16, R7, 0x7632, R16 ;  /* 0x0000763207107816 */ /* 0x000fe40000000010 */
[----:B------:R-:W-:Y:S01]  /*19650*/  ISETP.LT.AND P4, PT, R26, c[0x0][0x178], !P0 ;  /* 0x00005e001a007a0c */ /* 0x000fe20004781270 */
[----:B------:R-:W-:Y:S01]  /*19660*/  IMAD.WIDE R12, R6, 0x2, R20 ;  /* 0x00000002060c7825 */ /* 0x000fe200078e0214 */
[----:B------:R-:W-:Y:S01]  /*19670*/  PRMT R14, R14, 0x7632, R14 ;  /* 0x000076320e0e7816 */ /* 0x000fe2000000000e */
[----:B------:R-:W2:Y:S04]  /*19680*/  LDL.LU R7, [R1+0xad0] ;  /* 0x000ad00001077983 */ /* 0x000ea80000300800 */
[----:B------:R0:W-:Y:S01]  /*19690*/  @P5 STG.E.U16 [R22.64], R0 ;  /* 0x0000000016005986 */ /* 0x0001e2000c101504 */
[----:B------:R-:W-:-:S02]  /*196a0*/  ISETP.LT.AND P5, PT, R25, c[0x0][0x178], !P0 ;  /* 0x00005e0019007a0c */ /* 0x000fc400047a1270 */
[----:B------:R-:W-:Y:S01]  /*196b0*/  IADD3 R17, R15, 0x38, RZ ;  /* 0x000000380f117810 */ /* 0x000fe20007ffe0ff */
[----:B------:R1:W-:Y:S01]  /*196c0*/  @P3 STG.E.U16 [R4.64], R16 ;  /* 0x0000001004003986 */ /* 0x0003e2000c101504 */
[----:B0-----:R-:W-:-:S03]  /*196d0*/  IADD3 R0, R6, c[0x0][0x198], RZ ;  /* 0x0000660006007a10 */ /* 0x001fc60007ffe0ff */
[----:B------:R0:W-:Y:S01]  /*196e0*/  @P1 STG.E.U16 [R12.64], R14 ;  /* 0x0000000e0c001986 */ /* 0x0001e2000c101504 */
[----:B------:R-:W-:Y:S01]  /*196f0*/  ISETP.GE.AND P3, PT, R17, c[0x0][0x17c], PT ;  /* 0x00005f0011007a0c */ /* 0x000fe20003f66270 */
[C---:B-1----:R-:W-:Y:S01]  /*19700*/  IMAD.WIDE R4, R0.reuse, 0x2, R2 ;  /* 0x0000000200047825 */ /* 0x042fe200078e0202 */
[----:B------:R-:W-:Y:S01]  /*19710*/  IADD3 R6, R15, 0x39, RZ ;  /* 0x000000390f067810 */ /* 0x000fe20007ffe0ff */
[----:B------:R-:W4:Y:S02]  /*19720*/  LDL.LU R23, [R1+0xc] ;  /* 0x00000c0001177983 */ /* 0x000f240000300800 */
[----:B------:R-:W-:-:S04]  /*19730*/  IMAD.WIDE R16, R0, 0x2, R10 ;  /* 0x0000000200107825 */ /* 0x000fc800078e020a */
[----:B0-----:R-:W-:Y:S01]  /*19740*/  IMAD.WIDE R12, R0, 0x2, R8 ;  /* 0x00000002000c7825 */ /* 0x001fe200078e0208 */
[----:B------:R-:W-:Y:S02]  /*19750*/  ISETP.LT.AND P0, PT, R19, c[0x0][0x178], !P0 ;  /* 0x00005e0013007a0c */ /* 0x000fe40004701270 */
[----:B------:R-:W-:Y:S02]  /*19760*/  ISETP.GE.AND P1, PT, R6, c[0x0][0x17c], PT ;  /* 0x00005f0006007a0c */ /* 0x000fe40003f26270 */
[----:B------:R-:W-:Y:S02]  /*19770*/  IADD3 R6, R0, c[0x0][0x198], RZ ;  /* 0x0000660000067a10 */ /* 0x000fe40007ffe0ff */
[----:B------:R-:W-:Y:S01]  /*19780*/  PRMT R14, R27, 0x7632, R14 ;  /* 0x000076321b0e7816 */ /* 0x000fe2000000000e */
[----:B---3--:R0:W-:Y:S04]  /*19790*/  @P6 STG.E.U16 [R4.64], R24 ;  /* 0x0000001804006986 */ /* 0x0081e8000c101504 */
[----:B------:R1:W-:Y:S01]  /*197a0*/  @P5 STG.E.U16 [R12.64], R27 ;  /* 0x0000001b0c005986 */ /* 0x0003e2000c101504 */
[----:B------:R-:W-:-:S03]  /*197b0*/  ISETP.LT.AND P5, PT, R29, c[0x0][0x178], !P2 ;  /* 0x00005e001d007a0c */ /* 0x000fc600057a1270 */
[----:B------:R3:W-:Y:S01]  /*197c0*/  @P4 STG.E.U16 [R16.64], R28 ;  /* 0x0000001c10004986 */ /* 0x0007e2000c101504 */
[----:B------:R-:W-:Y:S02]  /*197d0*/  ISETP.LT.AND P4, PT, R25, c[0x0][0x178], !P2 ;  /* 0x00005e0019007a0c */ /* 0x000fe40005781270 */
[----:B------:R-:W-:Y:S01]  /*197e0*/  ISETP.LT.AND P6, PT, R26, c[0x0][0x178], !P2 ;  /* 0x00005e001a007a0c */ /* 0x000fe200057c1270 */
[----:B0-----:R-:W-:Y:S01]  /*197f0*/  IMAD.WIDE R4, R0, 0x2, R20 ;  /* 0x0000000200047825 */ /* 0x001fe200078e0214 */
[----:B------:R-:W-:Y:S02]  /*19800*/  PRMT R22, R24, 0x7632, R22 ;  /* 0x0000763218167816 */ /* 0x000fe40000000016 */
[----:B------:R-:W-:Y:S01]  /*19810*/  ISETP.LT.AND P2, PT, R19, c[0x0][0x178], !P2 ;  /* 0x00005e0013007a0c */ /* 0x000fe20005741270 */
[C---:B-1----:R-:W-:Y:S01]  /*19820*/  IMAD.WIDE R12, R6.reuse, 0x2, R2 ;  /* 0x00000002060c7825 */ /* 0x042fe200078e0202 */
[----:B------:R0:W-:Y:S03]  /*19830*/  @P0 STG.E.U16 [R4.64], R18 ;  /* 0x0000001204000986 */ /* 0x0001e6000c101504 */
[C---:B---3--:R-:W-:Y:S01]  /*19840*/  IMAD.WIDE R16, R6.reuse, 0x2, R8 ;  /* 0x0000000206107825 */ /* 0x048fe200078e0208 */
[----:B------:R1:W-:Y:S04]  /*19850*/  @P5 STG.E.U16 [R12.64], R22 ;  /* 0x000000160c005986 */ /* 0x0003e8000c101504 */
[----:B------:R3:W-:Y:S01]  /*19860*/  @P4 STG.E.U16 [R16.64], R14 ;  /* 0x0000000e10004986 */ /* 0x0007e2000c101504 */
[----:B0-----:R-:W-:Y:S01]  /*19870*/  IMAD.WIDE R4, R6, 0x2, R10 ;  /* 0x0000000206047825 */ /* 0x001fe200078e020a */
[----:B------:R-:W-:-:S03]  /*19880*/  PRMT R18, R18, 0x7632, R18 ;  /* 0x0000763212127816 */ /* 0x000fc60000000012 */
[----:B-1----:R-:W-:Y:S01]  /*19890*/  IMAD.WIDE R12, R6, 0x2, R20 ;  /* 0x00000002060c7825 */ /* 0x002fe200078e0214 */
[----:B------:R-:W2:Y:S01]  /*198a0*/  LDL.LU R22, [R1+0x7c] ;  /* 0x00007c0001167983 */ /* 0x000ea20000300800 */
[----:B---3--:R-:W-:-:S03]  /*198b0*/  PRMT R14, R28, 0x7632, R14 ;  /* 0x000076321c0e7816 */ /* 0x008fc6000000000e */
[----:B------:R-:W3:Y:S04]  /*198c0*/  LDL.LU R17, [R1+0x8c] ;  /* 0x00008c0001117983 */ /* 0x000ee80000300800 */
[----:B------:R-:W4:Y:S04]  /*198d0*/  LDL.LU R24, [R1+0x13c] ;  /* 0x00013c0001187983 */ /* 0x000f280000300800 */
[----:B------:R-:W4:Y:S04]  /*198e0*/  LDL.LU R28, [R1+0x12c] ;  /* 0x00012c00011c7983 */ /* 0x000f280000300800 */
[----:B------:R-:W-:Y:S04]  /*198f0*/  @P6 STG.E.U16 [R4.64], R14 ;  /* 0x0000000e04006986 */ /* 0x000fe8000c101504 */
[----:B------:R-:W4:Y:S04]  /*19900*/  LDL.LU R27, [R1+0x11c] ;  /* 0x00011c00011b7983 */ /* 0x000f280000300800 */
[----:B------:R0:W-:Y:S04]  /*19910*/  @P2 STG.E.U16 [R12.64], R18 ;  /* 0x000000120c002986 */ /* 0x0001e8000c101504 */
[----:B0-----:R-:W4:Y:S01]  /*19920*/  LDL.LU R18, [R1+0xcc] ;  /* 0x0000cc0001127983 */ /* 0x001f220000300800 */
[----:B------:R-:W-:-:S02]  /*19930*/  IADD3 R0, R15, 0x3a, RZ ;  /* 0x0000003a0f007810 */ /* 0x000fc40007ffe0ff */
[----:B------:R-:W-:Y:S02]  /*19940*/  ISETP.LT.AND P4, PT, R29, c[0x0][0x178], !P3 ;  /* 0x00005e001d007a0c */ /* 0x000fe40005f81270 */
[----:B------:R-:W-:Y:S02]  /*19950*/  ISETP.GE.AND P0, PT, R0, c[0x0][0x17c], PT ;  /* 0x00005f0000007a0c */ /* 0x000fe40003f06270 */
[----:B------:R-:W-:Y:S02]  /*19960*/  ISETP.LT.AND P5, PT, R25, c[0x0][0x178], !P3 ;  /* 0x00005e0019007a0c */ /* 0x000fe40005fa1270 */
[----:B------:R-:W-:Y:S02]  /*19970*/  IADD3 R0, R6, c[0x0][0x198], RZ ;  /* 0x0000660006007a10 */ /* 0x000fe40007ffe0ff */
[----:B------:R-:W-:Y:S02]  /*19980*/  ISETP.LT.AND P6, PT, R26, c[0x0][0x178], !P3 ;  /* 0x00005e001a007a0c */ /* 0x000fe40005fc1270 */
[----:B------:R-:W-:Y:S01]  /*19990*/  ISETP.LT.AND P3, PT, R19, c[0x0][0x178], !P3 ;  /* 0x00005e0013007a0c */ /* 0x000fe20005f61270 */
[----:B------:R-:W-:-:S04]  /*199a0*/  IMAD.WIDE R4, R0, 0x2, R2 ;  /* 0x0000000200047825 */ /* 0x000fc800078e0202 */
[----:B------:R-:W-:Y:S01]  /*199b0*/  IMAD.WIDE R12, R0, 0x2, R8 ;  /* 0x00000002000c7825 */ /* 0x000fe200078e0208 */
[----:B------:R-:W-:-:S04]  /*199c0*/  IADD3 R6, R15, 0x3b, RZ ;  /* 0x0000003b0f067810 */ /* 0x000fc80007ffe0ff */
[----:B------:R-:W-:Y:S02]  /*199d0*/  ISETP.GE.AND P2, PT, R6, c[0x0][0x17c], PT ;  /* 0x00005f0006007a0c */ /* 0x000fe40003f46270 */
[----:B------:R-:W-:Y:S02]  /*199e0*/  IADD3 R6, R15, 0x3c, RZ ;  /* 0x0000003c0f067810 */ /* 0x000fe40007ffe0ff */
[----:B--2---:R-:W-:Y:S02]  /*199f0*/  PRMT R16, R22, 0x7632, R16 ;  /* 0x0000763216107816 */ /* 0x004fe40000000010 */
[----:B---3--:R-:W-:Y:S01]  /*19a00*/  PRMT R14, R17, 0x7632, R14 ;  /* 0x00007632110e7816 */ /* 0x008fe2000000000e */
[----:B----4-:R0:W-:Y:S04]  /*19a10*/  @P4 STG.E.U16 [R4.64], R18 ;  /* 0x0000001204004986 */ /* 0x0101e8000c101504 */
[----:B------:R1:W-:Y:S01]  /*19a20*/  @P5 STG.E.U16 [R12.64], R17 ;  /* 0x000000110c005986 */ /* 0x0003e2000c101504 */
[----:B------:R-:W-:Y:S01]  /*19a30*/  ISETP.LT.AND P5, PT, R29, c[0x0][0x178], !P1 ;  /* 0x00005e001d007a0c */ /* 0x000fe20004fa1270 */
[----:B0-----:R-:W-:-:S04]  /*19a40*/  IMAD.WIDE R4, R0, 0x2, R10 ;  /* 0x0000000200047825 */ /* 0x001fc800078e020a */
[C---:B-1----:R-:W-:Y:S01]  /*19a50*/  IMAD.WIDE R12, R0.reuse, 0x2, R20 ;  /* 0x00000002000c7825 */ /* 0x042fe200078e0214 */
[----:B------:R0:W-:Y:S01]  /*19a60*/  @P6 STG.E.U16 [R4.64], R22 ;  /* 0x0000001604006986 */ /* 0x0001e2000c101504 */
[----:B------:R-:W-:Y:S02]  /*19a70*/  IADD3 R0, R0, c[0x0][0x198], RZ ;  /* 0x0000660000007a10 */ /* 0x000fe40007ffe0ff */
[----:B------:R-:W-:Y:S01]  /*19a80*/  ISETP.LT.AND P6, PT, R25, c[0x0][0x178], !P1 ;  /* 0x00005e0019007a0c */ /* 0x000fe20004fc1270 */
[----:B------:R1:W-:Y:S01]  /*19a90*/  @P3 STG.E.U16 [R12.64], R23 ;  /* 0x000000170c003986 */ /* 0x0003e2000c101504 */
[----:B------:R-:W-:Y:S02]  /*19aa0*/  ISETP.LT.AND P3, PT, R26, c[0x0][0x178], !P1 ;  /* 0x00005e001a007a0c */ /* 0x000fe40004f61270 */
[----:B------:R-:W-:Y:S02]  /*19ab0*/  ISETP.GE.AND P4, PT, R6, c[0x0][0x17c], PT ;  /* 0x00005f0006007a0c */ /* 0x000fe40003f86270 */
[----:B------:R-:W-:Y:S01]  /*19ac0*/  PRMT R6, R18, 0x7632, R6 ;  /* 0x0000763212067816 */ /* 0x000fe20000000006 */
[----:B0-----:R-:W-:Y:S01]  /*19ad0*/  IMAD.WIDE R4, R0, 0x2, R2 ;  /* 0x0000000200047825 */ /* 0x001fe200078e0202 */
[----:B------:R-:W-:-:S03]  /*19ae0*/  ISETP.LT.AND P1, PT, R19, c[0x0][0x178], !P1 ;  /* 0x00005e0013007a0c */ /* 0x000fc60004f21270 */
[----:B-1----:R-:W-:Y:S01]  /*19af0*/  IMAD.WIDE R12, R0, 0x2, R8 ;  /* 0x00000002000c7825 */ /* 0x002fe200078e0208 */
[----:B------:R0:W-:Y:S01]  /*19b00*/  @P5 STG.E.U16 [R4.64], R6 ;  /* 0x0000000604005986 */ /* 0x0001e2000c101504 */
[----:B------:R-:W-:-:S03]  /*19b10*/  ISETP.LT.AND P5, PT, R29, c[0x0][0x178], !P0 ;  /* 0x00005e001d007a0c */ /* 0x000fc600047a1270 */
[----:B------:R1:W-:Y:S01]  /*19b20*/  @P6 STG.E.U16 [R12.64], R14 ;  /* 0x0000000e0c006986 */ /* 0x0003e2000c101504 */
[----:B------:R-:W-:Y:S01]  /*19b30*/  ISETP.LT.AND P6, PT, R26, c[0x0][0x178], !P0 ;  /* 0x00005e001a007a0c */ /* 0x000fe200047c1270 */
[C---:B0-----:R-:W-:Y:S01]  /*19b40*/  IMAD.WIDE R4, R0.reuse, 0x2, R10 ;  /* 0x0000000200047825 */ /* 0x041fe200078e020a */
[----:B-1----:R-:W-:-:S04]  /*19b50*/  IADD3 R14, R0, c[0x0][0x198], RZ ;  /* 0x00006600000e7a10 */ /* 0x002fc80007ffe0ff */
[----:B------:R0:W-:Y:S01]  /*19b60*/  @P3 STG.E.U16 [R4.64], R16 ;  /* 0x0000001004003986 */ /* 0x0001e2000c101504 */
[----:B------:R-:W-:Y:S01]  /*19b70*/  ISETP.LT.AND P3, PT, R25, c[0x0][0x178], !P0 ;  /* 0x00005e0019007a0c */ /* 0x000fe20004761270 */
[----:B------:R-:W-:Y:S01]  /*19b80*/  IMAD.WIDE R12, R0, 0x2, R20 ;  /* 0x00000002000c7825 */ /* 0x000fe200078e0214 */
[----:B------:R-:W-:Y:S02]  /*19b90*/  PRMT R6, R23, 0x7632, R6 ;  /* 0x0000763217067816 */ /* 0x000fe40000000006 */
[----:B------:R-:W-:-:S03]  /*19ba0*/  ISETP.LT.AND P0, PT, R19, c[0x0][0x178], !P0 ;  /* 0x00005e0013007a0c */ /* 0x000fc60004701270 */
[----:B------:R1:W-:Y:S01]  /*19bb0*/  @P1 STG.E.U16 [R12.64], R6 ;  /* 0x000000060c001986 */ /* 0x0003e2000c101504 */
[----:B0-----:R-:W-:Y:S01]  /*19bc0*/  IMAD.WIDE R4, R14, 0x2, R2 ;  /* 0x000000020e047825 */ /* 0x001fe200078e0202 */
[----:B------:R-:W-:-:S04]  /*19bd0*/  IADD3 R0, R15, 0x3d, RZ ;  /* 0x0000003d0f007810 */ /* 0x000fc80007ffe0ff */
[----:B------:R0:W-:Y:S01]  /*19be0*/  @P5 STG.E.U16 [R4.64], R24 ;  /* 0x0000001804005986 */ /* 0x0001e2000c101504 */
[----:B-1----:R-:W-:Y:S01]  /*19bf0*/  IMAD.WIDE R12, R14, 0x2, R10 ;  /* 0x000000020e0c7825 */ /* 0x002fe200078e020a */
[----:B------:R-:W-:-:S03]  /*19c00*/  ISETP.GE.AND P1, PT, R0, c[0x0][0x17c], PT ;  /* 0x00005f0000007a0c */ /* 0x000fc60003f26270 */
[----:B0-----:R-:W-:Y:S01]  /*19c10*/  IMAD.WIDE R4, R14, 0x2, R8 ;  /* 0x000000020e047825 */ /* 0x001fe200078e0208 */
[----:B------:R-:W-:-:S04]  /*19c20*/  PRMT R0, R28, 0x7632, R0 ;  /* 0x000076321c007816 */ /* 0x000fc80000000000 */
[----:B------:R0:W-:Y:S01]  /*19c30*/  @P3 STG.E.U16 [R4.64], R28 ;  /* 0x0000001c04003986 */ /* 0x0001e2000c101504 */
[----:B------:R-:W-:-:S03]  /*19c40*/  IADD3 R18, R15, 0x3e, RZ ;  /* 0x0000003e0f127810 */ /* 0x000fc60007ffe0ff */
[----:B------:R1:W-:Y:S01]  /*19c50*/  @P6 STG.E.U16 [R12.64], R27 ;  /* 0x0000001b0c006986 */ /* 0x0003e2000c101504 */
[----:B------:R-:W-:-:S03]  /*19c60*/  PRMT R6, R24, 0x7632, R6 ;  /* 0x0000763218067816 */ /* 0x000fc60000000006 */
[----:B0-----:R-:W2:Y:S01]  /*19c70*/  LDL.LU R28, [R1+0x18c] ;  /* 0x00018c00011c7983 */ /* 0x001ea20000300800 */
[----:B-1----:R-:W-:-:S03]  /*19c80*/  IMAD.WIDE R12, R14, 0x2, R20 ;  /* 0x000000020e0c7825 */ /* 0x002fc600078e0214 */
[----:B------:R-:W3:Y:S04]  /*19c90*/  LDL.LU R23, [R1+0x17c] ;  /* 0x00017c0001177983 */ /* 0x000ee80000300800 */
[----:B------:R0:W-:Y:S01]  /*19ca0*/  @P0 STG.E.U16 [R12.64], R7 ;  /* 0x000000070c000986 */ /* 0x0001e2000c101504 */
[----:B------:R-:W-:Y:S02]  /*19cb0*/  ISETP.GE.AND P0, PT, R18, c[0x0][0x17c], PT ;  /* 0x00005f0012007a0c */ /* 0x000fe40003f06270 */
[----:B------:R-:W-:Y:S01]  /*19cc0*/  IADD3 R18, R15, 0x3f, RZ ;  /* 0x0000003f0f127810 */ /* 0x000fe20007ffe0ff */
[----:B------:R-:W4:Y:S04]  /*19cd0*/  LDL.LU R24, [R1+0x15c] ;  /* 0x00015c0001187983 */ /* 0x000f280000300800 */
[----:B------:R-:W4:Y:S01]  /*19ce0*/  LDL.LU R15, [R1+0xacc] ;  /* 0x000acc00010f7983 */ /* 0x000f220000300800 */
[----:B------:R-:W-:-:S03]  /*19cf0*/  PRMT R5, R27, 0x7632, R5 ;  /* 0x000076321b057816 */ /* 0x000fc60000000005 */
[----:B------:R-:W4:Y:S01]  /*19d00*/  LDL.LU R27, [R1+0x19c] ;  /* 0x00019c00011b7983 */ /* 0x000f220000300800 */
[----:B------:R-:W-:Y:S02]  /*19d10*/  ISETP.LT.AND P5, PT, R29, c[0x0][0x178], !P2 ;  /* 0x00005e001d007a0c */ /* 0x000fe400057a1270 */
[----:B------:R-:W-:Y:S02]  /*19d20*/  IADD3 R4, R14, c[0x0][0x198], RZ ;  /* 0x000066000e047a10 */ /* 0x000fe40007ffe0ff */
[----:B------:R-:W-:Y:S02]  /*19d30*/  ISETP.LT.AND P6, PT, R25, c[0x0][0x178], !P2 ;  /* 0x00005e0019007a0c */ /* 0x000fe400057c1270 */
[----:B------:R-:W-:Y:S01]  /*19d40*/  ISETP.LT.AND P3, PT, R26, c[0x0][0x178], !P2 ;  /* 0x00005e001a007a0c */ /* 0x000fe20005761270 */
[C---:B------:R-:W-:Y:S01]  /*19d50*/  IMAD.WIDE R16, R4.reuse, 0x2, R2 ;  /* 0x0000000204107825 */ /* 0x040fe200078e0202 */
[----:B------:R-:W-:Y:S02]  /*19d60*/  ISETP.LT.AND P2, PT, R19, c[0x0][0x178], !P2 ;  /* 0x00005e0013007a0c */ /* 0x000fe40005741270 */
[----:B------:R-:W-:Y:S01]  /*19d70*/  PRMT R14, R7, 0x7632, R14 ;  /* 0x00007632070e7816 */ /* 0x000fe2000000000e */
[----:B0-----:R-:W-:-:S02]  /*19d80*/  IMAD.WIDE R12, R4, 0x2, R10 ;  /* 0x00000002040c7825 */ /* 0x001fc400078e020a */
[----:B------:R0:W-:Y:S01]  /*19d90*/  @P5 STG.E.U16 [R16.64], R6 ;  /* 0x0000000610005986 */ /* 0x0001e2000c101504 */
[----:B------:R-:W-:Y:S01]  /*19da0*/  ISETP.LT.AND P5, PT, R29, c[0x0][0x178], !P4 ;  /* 0x00005e001d007a0c */ /* 0x000fe200067a1270 */
[----:B0-----:R-:W-:-:S04]  /*19db0*/  IMAD.WIDE R6, R4, 0x2, R8 ;  /* 0x0000000204067825 */ /* 0x001fc800078e0208 */
[C---:B------:R-:W-:Y:S01]  /*19dc0*/  IMAD.WIDE R16, R4.reuse, 0x2, R20 ;  /* 0x0000000204107825 */ /* 0x040fe200078e0214 */
[----:B------:R0:W-:Y:S01]  /*19dd0*/  @P6 STG.E.U16 [R6.64], R0 ;  /* 0x0000000006006986 */ /* 0x0001e2000c101504 */
[----:B------:R-:W-:-:S03]  /*19de0*/  IADD3 R4, R4, c[0x0][0x198], RZ ;  /* 0x0000660004047a10 */ /* 0x000fc60007ffe0ff */
[----:B------:R1:W-:Y:S04]  /*19df0*/  @P3 STG.E.U16 [R12.64], R5 ;  /* 0x000000050c003986 */ /* 0x0003e8000c101504 */
[----:B------:R1:W-:Y:S01]  /*19e00*/  @P2 STG.E.U16 [R16.64], R14 ;  /* 0x0000000e10002986 */ /* 0x0003e2000c101504 */
[----:B------:R-:W-:Y:S02]  /*19e10*/  ISETP.LT.AND P2, PT, R25, c[0x0][0x178], !P4 ;  /* 0x00005e0019007a0c */ /* 0x000fe40006741270 */
[----:B------:R-:W-:Y:S01]  /*19e20*/  ISETP.LT.AND P3, PT, R26, c[0x0][0x178], !P4 ;  /* 0x00005e001a007a0c */ /* 0x000fe20006761270 */
[C---:B0-----:R-:W-:Y:S01]  /*19e30*/  IMAD.WIDE R6, R4.reuse, 0x2, R2 ;  /* 0x0000000204067825 */ /* 0x041fe200078e0202 */
[----:B------:R-:W-:Y:S02]  /*19e40*/  ISETP.LT.AND P4, PT, R19, c[0x0][0x178], !P4 ;  /* 0x00005e0013007a0c */ /* 0x000fe40006781270 */
[----:B------:R-:W-:Y:S01]  /*19e50*/  ISETP.LT.AND P6, PT, R29, c[0x0][0x178], !P1 ;  /* 0x00005e001d007a0c */ /* 0x000fe20004fc1270 */
[C---:B-1----:R-:W-:Y:S01]  /*19e60*/  IMAD.WIDE R12, R4.reuse, 0x2, R8 ;  /* 0x00000002040c7825 */ /* 0x042fe200078e0208 */
[----:B------:R-:W-:-:S05]  /*19e70*/  IADD3 R0, R4, c[0x0][0x198], RZ ;  /* 0x0000660004007a10 */ /* 0x000fca0007ffe0ff */
[----:B------:R-:W-:Y:S01]  /*19e80*/  IMAD.WIDE R16, R0, 0x2, R2 ;  /* 0x0000000200107825 */ /* 0x000fe200078e0202 */
[----:B--2---:R0:W-:Y:S01]  /*19e90*/  @P5 STG.E.U16 [R6.64], R28 ;  /* 0x0000001c06005986 */ /* 0x0041e2000c101504 */
[----:B------:R-:W-:-:S03]  /*19ea0*/  PRMT R14, R28, 0x7632, R14 ;  /* 0x000076321c0e7816 */ /* 0x000fc6000000000e */
[----:B---3--:R1:W-:Y:S01]  /*19eb0*/  @P2 STG.E.U16 [R12.64], R23 ;  /* 0x000000170c002986 */ /* 0x0083e2000c101504 */
[----:B------:R-:W-:Y:S01]  /*19ec0*/  ISETP.LT.AND P2, PT, R25, c[0x0][0x178], !P1 ;  /* 0x00005e0019007a0c */ /* 0x000fe20004f41270 */
[----:B0-----:R-:W-:Y:S01]  /*19ed0*/  IMAD.WIDE R6, R4, 0x2, R10 ;  /* 0x0000000204067825 */ /* 0x001fe200078e020a */
[----:B------:R-:W-:Y:S01]  /*19ee0*/  ISETP.GE.AND P5, PT, R18, c[0x0][0x17c], PT ;  /* 0x00005f0012007a0c */ /* 0x000fe20003fa6270 */
[----:B------:R-:W2:Y:S02]  /*19ef0*/  LDL.LU R28, [R1+0x16c] ;  /* 0x00016c00011c7983 */ /* 0x000ea40000300800 */
[----:B------:R-:W-:Y:S02]  /*19f00*/  IMAD.WIDE R4, R4, 0x2, R20 ;  /* 0x0000000204047825 */ /* 0x000fe400078e0214 */
[----:B----4-:R-:W-:Y:S04]  /*19f10*/  @P3 STG.E.U16 [R6.64], R24 ;  /* 0x0000001806003986 */ /* 0x010fe8000c101504 */
[----:B------:R0:W-:Y:S01]  /*19f20*/  @P4 STG.E.U16 [R4.64], R15 ;  /* 0x0000000f04004986 */ /* 0x0001e2000c101504 */
[----:B------:R-:W-:-:S03]  /*19f30*/  ISETP.LT.AND P3, PT, R29, c[0x0][0x178], !P0 ;  /* 0x00005e001d007a0c */ /* 0x000fc60004761270 */
[----:B------:R3:W-:Y:S01]  /*19f40*/  @P6 STG.E.U16 [R16.64], R14 ;  /* 0x0000000e10006986 */ /* 0x0007e2000c101504 */
[----:B------:R-:W-:Y:S02]  /*19f50*/  ISETP.LT.AND P6, PT, R26, c[0x0][0x178], !P1 ;  /* 0x00005e001a007a0c */ /* 0x000fe40004fc1270 */
[----:B------:R-:W-:Y:S02]  /*19f60*/  ISETP.LT.AND P1, PT, R19, c[0x0][0x178], !P1 ;  /* 0x00005e0013007a0c */ /* 0x000fe40004f21270 */
[----:B-1----:R-:W-:Y:S01]  /*19f70*/  PRMT R13, R23, 0x7632, R13 ;  /* 0x00007632170d7816 */ /* 0x002fe2000000000d */
[C---:B0-----:R-:W-:Y:S01]  /*19f80*/  IMAD.WIDE R4, R0.reuse, 0x2, R8 ;  /* 0x0000000200047825 */ /* 0x041fe200078e0208 */
[C---:B------:R-:W-:Y:S02]  /*19f90*/  IADD3 R23, R0.reuse, c[0x0][0x198], RZ ;  /* 0x0000660000177a10 */ /* 0x040fe40007ffe0ff */
[----:B------:R-:W-:Y:S01]  /*19fa0*/  PRMT R18, R15, 0x7632, R18 ;  /* 0x000076320f127816 */ /* 0x000fe20000000012 */
[----:B------:R-:W-:Y:S01]  /*19fb0*/  IMAD.WIDE R6, R0, 0x2, R10 ;  /* 0x0000000200067825 */ /* 0x000fe200078e020a */
[----:B---3--:R-:W-:Y:S01]  /*19fc0*/  PRMT R17, R24, 0x7632, R17 ;  /* 0x0000763218117816 */ /* 0x008fe20000000011 */
[----:B------:R0:W-:Y:S02]  /*19fd0*/  @P2 STG.E.U16 [R4.64], R13 ;  /* 0x0000000d04002986 */ /* 0x0001e4000c101504 */
[----:B------:R-:W-:-:S02]  /*19fe0*/  IMAD.WIDE R14, R23, 0x2, R2 ;  /* 0x00000002170e7825 */ /* 0x000fc400078e0202 */
[----:B------:R1:W-:Y:S01]  /*19ff0*/  @P6 STG.E.U16 [R6.64], R17 ;  /* 0x0000001106006986 */ /* 0x0003e2000c101504 */
[----:B------:R-:W-:Y:S01]  /*1a000*/  ISETP.LT.AND P4, PT, R29, c[0x0][0x178], !P5 ;  /* 0x00005e001d007a0c */ /* 0x000fe20006f81270 */
[----:B0-----:R-:W-:Y:S02]  /*1a010*/  IMAD.WIDE R12, R0, 0x2, R20 ;  /* 0x00000002000c7825 */ /* 0x001fe400078e0214 */
[----:B------:R-:W3:Y:S01]  /*1a020*/  LDL.LU R29, [R1+0x14c] ;  /* 0x00014c00011d7983 */ /* 0x000ee20000300800 */
[----:B------:R-:W-:-:S03]  /*1a030*/  ISETP.LT.AND P2, PT, R25, c[0x0][0x178], !P0 ;  /* 0x00005e0019007a0c */ /* 0x000fc60004741270 */
[----:B------:R2:W-:Y:S01]  /*1a040*/  @P1 STG.E.U16 [R12.64], R18 ;  /* 0x000000120c001986 */ /* 0x0005e2000c101504 */
[----:B------:R-:W-:Y:S02]  /*1a050*/  ISETP.LT.AND P6, PT, R25, c[0x0][0x178], !P5 ;  /* 0x00005e0019007a0c */ /* 0x000fe40006fc1270 */
[C---:B------:R-:W-:Y:S01]  /*1a060*/  ISETP.LT.AND P1, PT, R26.reuse, c[0x0][0x178], !P5 ;  /* 0x00005e001a007a0c */ /* 0x040fe20006f21270 */
[----:B------:R0:W-:Y:S01]  /*1a070*/  @P3 STG.E.U16 [R14.64], R27 ;  /* 0x0000001b0e003986 */ /* 0x0001e2000c101504 */
[----:B------:R-:W-:Y:S02]  /*1a080*/  ISETP.LT.AND P3, PT, R26, c[0x0][0x178], !P0 ;  /* 0x00005e001a007a0c */ /* 0x000fe40004761270 */
[C---:B------:R-:W-:Y:S02]  /*1a090*/  ISETP.LT.AND P0, PT, R19.reuse, c[0x0][0x178], !P0 ;  /* 0x00005e0013007a0c */ /* 0x040fe40004701270 */
[----:B------:R-:W-:Y:S02]  /*1a0a0*/  ISETP.LT.AND P5, PT, R19, c[0x0][0x178], !P5 ;  /* 0x00005e0013007a0c */ /* 0x000fe40006fa1270 */
[----:B------:R-:W4:Y:S01]  /*1a0b0*/  LDL.LU R19, [R1+0xac8] ;  /* 0x000ac80001137983 */ /* 0x000f220000300800 */
[C---:B------:R-:W-:Y:S01]  /*1a0c0*/  IADD3 R25, R23.reuse, c[0x0][0x198], RZ ;  /* 0x0000660017197a10 */ /* 0x040fe20007ffe0ff */
[----:B-1----:R-:W-:Y:S01]  /*1a0d0*/  IMAD.WIDE R16, R23, 0x2, R8 ;  /* 0x0000000217107825 */ /* 0x002fe200078e0208 */
[----:B------:R-:W-:-:S03]  /*1a0e0*/  PRMT R0, R27, 0x7632, R0 ;  /* 0x000076321b007816 */ /* 0x000fc60000000000 */
[----:B------:R-:W-:-:S04]  /*1a0f0*/  IMAD.WIDE R4, R23, 0x2, R10 ;  /* 0x0000000217047825 */ /* 0x000fc800078e020a */
[----:B------:R-:W-:-:S04]  /*1a100*/  IMAD.WIDE R6, R23, 0x2, R20 ;  /* 0x0000000217067825 */ /* 0x000fc800078e0214 */
[----:B------:R-:W-:-:S04]  /*1a110*/  IMAD.WIDE R2, R25, 0x2, R2 ;  /* 0x0000000219027825 */ /* 0x000fc800078e0202 */
[----:B------:R-:W-:-:S04]  /*1a120*/  IMAD.WIDE R8, R25, 0x2, R8 ;  /* 0x0000000219087825 */ /* 0x000fc800078e0208 */
[----:B------:R-:W-:-:S04]  /*1a130*/  IMAD.WIDE R10, R25, 0x2, R10 ;  /* 0x00000002190a7825 */ /* 0x000fc800078e020a */
[----:B------:R-:W-:Y:S01]  /*1a140*/  IMAD.WIDE R20, R25, 0x2, R20 ;  /* 0x0000000219147825 */ /* 0x000fe200078e0214 */
[----:B--2---:R-:W-:Y:S01]  /*1a150*/  PRMT R12, R28, 0x7632, R12 ;  /* 0x000076321c0c7816 */ /* 0x004fe2000000000c */
[----:B------:R0:W-:Y:S01]  /*1a160*/  @P2 STG.E.U16 [R16.64], R28 ;  /* 0x0000001c10002986 */ /* 0x0001e2000c101504 */
[----:B---3--:R-:W-:-:S03]  /*1a170*/  PRMT R13, R29, 0x7632, R13 ;  /* 0x000076321d0d7816 */ /* 0x008fc6000000000d */
[----:B------:R0:W-:Y:S04]  /*1a180*/  @P3 STG.E.U16 [R4.64], R29 ;  /* 0x0000001d04003986 */ /* 0x0001e8000c101504 */
[----:B----4-:R0:W-:Y:S04]  /*1a190*/  @P0 STG.E.U16 [R6.64], R19 ;  /* 0x0000001306000986 */ /* 0x0101e8000c101504 */
[----:B------:R0:W-:Y:S04]  /*1a1a0*/  @P4 STG.E.U16 [R2.64], R0 ;  /* 0x0000000002004986 */ /* 0x0001e8000c101504 */
[----:B------:R0:W-:Y:S04]  /*1a1b0*/  @P6 STG.E.U16 [R8.64], R12 ;  /* 0x0000000c08006986 */ /* 0x0001e8000c101504 */
[----:B------:R0:W-:Y:S01]  /*1a1c0*/  @P1 STG.E.U16 [R10.64], R13 ;  /* 0x0000000d0a001986 */ /* 0x0001e2000c101504 */
[----:B------:R-:W-:Y:S05]  /*1a1d0*/  @!P5 EXIT ;  /* 0x000000000000d94d */ /* 0x000fea0003800000 */
[----:B0-----:R-:W-:-:S05]  /*1a1e0*/  PRMT R10, R19, 0x7632, R10 ;  /* 0x00007632130a7816 */ /* 0x001fca000000000a */
[----:B------:R-:W-:Y:S01]  /*1a1f0*/  STG.E.U16 [R20.64], R10 ;  /* 0x0000000a14007986 */ /* 0x000fe2000c101504 */
[----:B------:R-:W-:Y:S05]  /*1a200*/  EXIT ;  /* 0x000000000000794d */ /* 0x000fea0003800000 */
.L_x_3:
[----:B------:R-:W-:-:S00]  /*1a210*/  BRA `(.L_x_3) ;  /* 0xfffffff000007947 */ /* 0x000fc0000383ffff */
[----:B------:R-:W-:-:S00]  /*1a220*/  NOP ;  /* 0x0000000000007918 */ /* 0x000fc00000000000 */
        /* <DEDUP_REMOVED lines=13> */
.L_x_4:


//--------------------- .nv.shared.matmul_kernel  --------------------------
	.section	.nv.shared.matmul_kernel,"aw",@nobits
	.sectionflags	@""
	.align	16
